//
// Generated by NVIDIA NVVM Compiler
//
// Compiler Build ID: CL-36424714
// Cuda compilation tools, release 13.0, V13.0.88
// Based on NVVM 20.0.0
//

.version 9.0
.target sm_100
.address_size 64

	// .globl	_Z21matrixMultiplyKernel0PfS_S_iii
// _ZZ21matrixMultiplyKernel1PfS_S_iiiE3s_a has been demoted
// _ZZ21matrixMultiplyKernel1PfS_S_iiiE3s_b has been demoted
// _ZZ21matrixMultiplyKernel2PfS_S_iiiE3s_a has been demoted
// _ZZ21matrixMultiplyKernel2PfS_S_iiiE3s_b has been demoted
// _ZZ21matrixMultiplyKernel3PfS_S_iiiE3s_a has been demoted
// _ZZ21matrixMultiplyKernel3PfS_S_iiiE3s_b has been demoted
// _ZZ21matrixMultiplyKernel4PfS_S_iiiE3s_a has been demoted
// _ZZ21matrixMultiplyKernel4PfS_S_iiiE3s_b has been demoted

.visible .entry _Z21matrixMultiplyKernel0PfS_S_iii(
	.param .u64 .ptr .align 1 _Z21matrixMultiplyKernel0PfS_S_iii_param_0,
	.param .u64 .ptr .align 1 _Z21matrixMultiplyKernel0PfS_S_iii_param_1,
	.param .u64 .ptr .align 1 _Z21matrixMultiplyKernel0PfS_S_iii_param_2,
	.param .u32 _Z21matrixMultiplyKernel0PfS_S_iii_param_3,
	.param .u32 _Z21matrixMultiplyKernel0PfS_S_iii_param_4,
	.param .u32 _Z21matrixMultiplyKernel0PfS_S_iii_param_5
)
{
	.reg .pred 	%p<13>;
	.reg .b32 	%r<43>;
	.reg .b32 	%f<68>;
	.reg .b64 	%rd<53>;

	ld.param.u64 	%rd7, [_Z21matrixMultiplyKernel0PfS_S_iii_param_0];
	ld.param.u64 	%rd8, [_Z21matrixMultiplyKernel0PfS_S_iii_param_1];
	ld.param.u64 	%rd6, [_Z21matrixMultiplyKernel0PfS_S_iii_param_2];
	ld.param.u32 	%r20, [_Z21matrixMultiplyKernel0PfS_S_iii_param_3];
	ld.param.u32 	%r18, [_Z21matrixMultiplyKernel0PfS_S_iii_param_4];
	ld.param.u32 	%r19, [_Z21matrixMultiplyKernel0PfS_S_iii_param_5];
	cvta.to.global.u64 	%rd1, %rd8;
	cvta.to.global.u64 	%rd2, %rd7;
	mov.u32 	%r22, %ctaid.x;
	mov.u32 	%r23, %ntid.x;
	mov.u32 	%r24, %tid.x;
	mad.lo.s32 	%r1, %r22, %r23, %r24;
	mov.u32 	%r25, %ctaid.y;
	mov.u32 	%r26, %ntid.y;
	mov.u32 	%r27, %tid.y;
	mad.lo.s32 	%r28, %r25, %r26, %r27;
	setp.ge.s32 	%p1, %r1, %r18;
	setp.ge.s32 	%p2, %r28, %r20;
	or.pred  	%p3, %p1, %p2;
	@%p3 bra 	$L__BB0_14;
	setp.lt.s32 	%p4, %r19, 1;
	mov.f32 	%f67, 0f00000000;
	@%p4 bra 	$L__BB0_13;
	mul.lo.s32 	%r3, %r19, %r28;
	and.b32  	%r4, %r19, 7;
	setp.lt.u32 	%p5, %r19, 8;
	mov.f32 	%f67, 0f00000000;
	mov.b32 	%r41, 0;
	@%p5 bra 	$L__BB0_5;
	and.b32  	%r41, %r19, 2147483640;
	neg.s32 	%r39, %r41;
	shl.b32 	%r7, %r18, 3;
	mul.wide.u32 	%rd9, %r3, 4;
	add.s64 	%rd10, %rd9, %rd2;
	add.s64 	%rd52, %rd10, 16;
	mov.f32 	%f67, 0f00000000;
	mul.wide.s32 	%rd13, %r18, 4;
	mov.u32 	%r38, %r1;
$L__BB0_4:
	.pragma "nounroll";
	ld.global.f32 	%f17, [%rd52+-16];
	mul.wide.s32 	%rd11, %r38, 4;
	add.s64 	%rd12, %rd1, %rd11;
	ld.global.f32 	%f18, [%rd12];
	fma.rn.f32 	%f19, %f17, %f18, %f67;
	ld.global.f32 	%f20, [%rd52+-12];
	add.s64 	%rd14, %rd12, %rd13;
	ld.global.f32 	%f21, [%rd14];
	fma.rn.f32 	%f22, %f20, %f21, %f19;
	ld.global.f32 	%f23, [%rd52+-8];
	add.s64 	%rd15, %rd14, %rd13;
	ld.global.f32 	%f24, [%rd15];
	fma.rn.f32 	%f25, %f23, %f24, %f22;
	ld.global.f32 	%f26, [%rd52+-4];
	add.s64 	%rd16, %rd15, %rd13;
	ld.global.f32 	%f27, [%rd16];
	fma.rn.f32 	%f28, %f26, %f27, %f25;
	ld.global.f32 	%f29, [%rd52];
	add.s64 	%rd17, %rd16, %rd13;
	ld.global.f32 	%f30, [%rd17];
	fma.rn.f32 	%f31, %f29, %f30, %f28;
	ld.global.f32 	%f32, [%rd52+4];
	add.s64 	%rd18, %rd17, %rd13;
	ld.global.f32 	%f33, [%rd18];
	fma.rn.f32 	%f34, %f32, %f33, %f31;
	ld.global.f32 	%f35, [%rd52+8];
	add.s64 	%rd19, %rd18, %rd13;
	ld.global.f32 	%f36, [%rd19];
	fma.rn.f32 	%f37, %f35, %f36, %f34;
	ld.global.f32 	%f38, [%rd52+12];
	add.s64 	%rd20, %rd19, %rd13;
	ld.global.f32 	%f39, [%rd20];
	fma.rn.f32 	%f67, %f38, %f39, %f37;
	add.s32 	%r39, %r39, 8;
	add.s32 	%r38, %r38, %r7;
	add.s64 	%rd52, %rd52, 32;
	setp.ne.s32 	%p6, %r39, 0;
	@%p6 bra 	$L__BB0_4;
$L__BB0_5:
	setp.eq.s32 	%p7, %r4, 0;
	@%p7 bra 	$L__BB0_13;
	and.b32  	%r13, %r19, 3;
	setp.lt.u32 	%p8, %r4, 4;
	@%p8 bra 	$L__BB0_8;
	add.s32 	%r30, %r41, %r3;
	mul.wide.u32 	%rd21, %r30, 4;
	add.s64 	%rd22, %rd2, %rd21;
	ld.global.f32 	%f41, [%rd22];
	mad.lo.s32 	%r31, %r41, %r18, %r1;
	mul.wide.s32 	%rd23, %r31, 4;
	add.s64 	%rd24, %rd1, %rd23;
	ld.global.f32 	%f42, [%rd24];
	fma.rn.f32 	%f43, %f41, %f42, %f67;
	cvt.u64.u32 	%rd25, %r3;
	cvt.u64.u32 	%rd26, %r41;
	add.s64 	%rd27, %rd26, %rd25;
	shl.b64 	%rd28, %rd27, 2;
	add.s64 	%rd29, %rd2, %rd28;
	ld.global.f32 	%f44, [%rd29+4];
	mul.wide.s32 	%rd30, %r18, 4;
	add.s64 	%rd31, %rd24, %rd30;
	ld.global.f32 	%f45, [%rd31];
	fma.rn.f32 	%f46, %f44, %f45, %f43;
	ld.global.f32 	%f47, [%rd29+8];
	add.s64 	%rd32, %rd31, %rd30;
	ld.global.f32 	%f48, [%rd32];
	fma.rn.f32 	%f49, %f47, %f48, %f46;
	ld.global.f32 	%f50, [%rd29+12];
	add.s64 	%rd33, %rd32, %rd30;
	ld.global.f32 	%f51, [%rd33];
	fma.rn.f32 	%f67, %f50, %f51, %f49;
	add.s32 	%r41, %r41, 4;
$L__BB0_8:
	setp.eq.s32 	%p9, %r13, 0;
	@%p9 bra 	$L__BB0_13;
	setp.eq.s32 	%p10, %r13, 1;
	@%p10 bra 	$L__BB0_11;
	add.s32 	%r32, %r41, %r3;
	mul.wide.u32 	%rd34, %r32, 4;
	add.s64 	%rd35, %rd2, %rd34;
	ld.global.f32 	%f53, [%rd35];
	mad.lo.s32 	%r33, %r41, %r18, %r1;
	mul.wide.s32 	%rd36, %r33, 4;
	add.s64 	%rd37, %rd1, %rd36;
	ld.global.f32 	%f54, [%rd37];
	fma.rn.f32 	%f55, %f53, %f54, %f67;
	cvt.u64.u32 	%rd38, %r3;
	cvt.u64.u32 	%rd39, %r41;
	add.s64 	%rd40, %rd39, %rd38;
	shl.b64 	%rd41, %rd40, 2;
	add.s64 	%rd42, %rd2, %rd41;
	ld.global.f32 	%f56, [%rd42+4];
	mul.wide.s32 	%rd43, %r18, 4;
	add.s64 	%rd44, %rd37, %rd43;
	ld.global.f32 	%f57, [%rd44];
	fma.rn.f32 	%f67, %f56, %f57, %f55;
	add.s32 	%r41, %r41, 2;
$L__BB0_11:
	and.b32  	%r34, %r19, 1;
	setp.eq.b32 	%p11, %r34, 1;
	not.pred 	%p12, %p11;
	@%p12 bra 	$L__BB0_13;
	add.s32 	%r35, %r41, %r3;
	mul.wide.u32 	%rd45, %r35, 4;
	add.s64 	%rd46, %rd2, %rd45;
	ld.global.f32 	%f58, [%rd46];
	mad.lo.s32 	%r36, %r41, %r18, %r1;
	mul.wide.s32 	%rd47, %r36, 4;
	add.s64 	%rd48, %rd1, %rd47;
	ld.global.f32 	%f59, [%rd48];
	fma.rn.f32 	%f67, %f58, %f59, %f67;
$L__BB0_13:
	mad.lo.s32 	%r37, %r18, %r28, %r1;
	cvta.to.global.u64 	%rd49, %rd6;
	mul.wide.s32 	%rd50, %r37, 4;
	add.s64 	%rd51, %rd49, %rd50;
	st.global.f32 	[%rd51], %f67;
$L__BB0_14:
	ret;

}
	// .globl	_Z21matrixMultiplyKernel1PfS_S_iii
.visible .entry _Z21matrixMultiplyKernel1PfS_S_iii(
	.param .u64 .ptr .align 1 _Z21matrixMultiplyKernel1PfS_S_iii_param_0,
	.param .u64 .ptr .align 1 _Z21matrixMultiplyKernel1PfS_S_iii_param_1,
	.param .u64 .ptr .align 1 _Z21matrixMultiplyKernel1PfS_S_iii_param_2,
	.param .u32 _Z21matrixMultiplyKernel1PfS_S_iii_param_3,
	.param .u32 _Z21matrixMultiplyKernel1PfS_S_iii_param_4,
	.param .u32 _Z21matrixMultiplyKernel1PfS_S_iii_param_5
)
{
	.reg .pred 	%p<10>;
	.reg .b32 	%r<103>;
	.reg .b32 	%f<368>;
	.reg .b64 	%rd<48>;
	// demoted variable
	.shared .align 4 .b8 _ZZ21matrixMultiplyKernel1PfS_S_iiiE3s_a[1024];
	// demoted variable
	.shared .align 4 .b8 _ZZ21matrixMultiplyKernel1PfS_S_iiiE3s_b[1024];
	ld.param.u32 	%r34, [_Z21matrixMultiplyKernel1PfS_S_iii_param_5];
	mov.u32 	%r35, %ctaid.x;
	mov.u32 	%r36, %ntid.x;
	mov.u32 	%r1, %tid.x;
	mad.lo.s32 	%r2, %r35, %r36, %r1;
	mov.u32 	%r37, %ctaid.y;
	mov.u32 	%r38, %ntid.y;
	mov.u32 	%r3, %tid.y;
	mad.lo.s32 	%r4, %r37, %r38, %r3;
	setp.lt.s32 	%p1, %r34, 1;
	mov.f32 	%f367, 0f00000000;
	@%p1 bra 	$L__BB1_10;
	mad.lo.s32 	%r5, %r34, %r4, %r1;
	shl.b32 	%r40, %r3, 6;
	mov.u32 	%r41, _ZZ21matrixMultiplyKernel1PfS_S_iiiE3s_a;
	add.s32 	%r6, %r41, %r40;
	add.s32 	%r7, %r34, -1;
	shr.u32 	%r42, %r7, 4;
	add.s32 	%r8, %r42, 1;
	setp.lt.u32 	%p2, %r34, 49;
	mov.f32 	%f367, 0f00000000;
	mov.b32 	%r102, 0;
	@%p2 bra 	$L__BB1_5;
	ld.param.u32 	%r88, [_Z21matrixMultiplyKernel1PfS_S_iii_param_4];
	add.s32 	%r44, %r3, 16;
	mad.lo.s32 	%r99, %r88, %r44, %r2;
	add.s32 	%r45, %r3, 32;
	mad.lo.s32 	%r98, %r88, %r45, %r2;
	add.s32 	%r46, %r3, 48;
	mad.lo.s32 	%r97, %r88, %r46, %r2;
	mad.lo.s32 	%r96, %r3, %r88, %r2;
	and.b32  	%r47, %r8, 536870908;
	neg.s32 	%r94, %r47;
	mov.f32 	%f367, 0f00000000;
	mov.b32 	%r100, 32;
	mov.u32 	%r95, %r5;
$L__BB1_3:
	.pragma "nounroll";
	ld.param.u32 	%r89, [_Z21matrixMultiplyKernel1PfS_S_iii_param_4];
	ld.param.u64 	%rd44, [_Z21matrixMultiplyKernel1PfS_S_iii_param_1];
	ld.param.u64 	%rd41, [_Z21matrixMultiplyKernel1PfS_S_iii_param_0];
	cvta.to.global.u64 	%rd4, %rd41;
	mul.wide.u32 	%rd5, %r95, 4;
	add.s64 	%rd6, %rd4, %rd5;
	ld.global.f32 	%f14, [%rd6];
	shl.b32 	%r49, %r1, 2;
	add.s32 	%r50, %r6, %r49;
	st.shared.f32 	[%r50], %f14;
	cvta.to.global.u64 	%rd7, %rd44;
	mul.wide.u32 	%rd8, %r96, 4;
	add.s64 	%rd9, %rd7, %rd8;
	ld.global.f32 	%f15, [%rd9];
	mov.u32 	%r52, _ZZ21matrixMultiplyKernel1PfS_S_iiiE3s_b;
	add.s32 	%r53, %r52, %r49;
	add.s32 	%r54, %r53, %r40;
	st.shared.f32 	[%r54], %f15;
	bar.sync 	0;
	ld.shared.f32 	%f16, [%r6];
	ld.shared.f32 	%f17, [%r53];
	fma.rn.f32 	%f18, %f16, %f17, %f367;
	ld.shared.f32 	%f19, [%r6+4];
	ld.shared.f32 	%f20, [%r53+64];
	fma.rn.f32 	%f21, %f19, %f20, %f18;
	ld.shared.f32 	%f22, [%r6+8];
	ld.shared.f32 	%f23, [%r53+128];
	fma.rn.f32 	%f24, %f22, %f23, %f21;
	ld.shared.f32 	%f25, [%r6+12];
	ld.shared.f32 	%f26, [%r53+192];
	fma.rn.f32 	%f27, %f25, %f26, %f24;
	ld.shared.f32 	%f28, [%r6+16];
	ld.shared.f32 	%f29, [%r53+256];
	fma.rn.f32 	%f30, %f28, %f29, %f27;
	ld.shared.f32 	%f31, [%r6+20];
	ld.shared.f32 	%f32, [%r53+320];
	fma.rn.f32 	%f33, %f31, %f32, %f30;
	ld.shared.f32 	%f34, [%r6+24];
	ld.shared.f32 	%f35, [%r53+384];
	fma.rn.f32 	%f36, %f34, %f35, %f33;
	ld.shared.f32 	%f37, [%r6+28];
	ld.shared.f32 	%f38, [%r53+448];
	fma.rn.f32 	%f39, %f37, %f38, %f36;
	ld.shared.f32 	%f40, [%r6+32];
	ld.shared.f32 	%f41, [%r53+512];
	fma.rn.f32 	%f42, %f40, %f41, %f39;
	ld.shared.f32 	%f43, [%r6+36];
	ld.shared.f32 	%f44, [%r53+576];
	fma.rn.f32 	%f45, %f43, %f44, %f42;
	ld.shared.f32 	%f46, [%r6+40];
	ld.shared.f32 	%f47, [%r53+640];
	fma.rn.f32 	%f48, %f46, %f47, %f45;
	ld.shared.f32 	%f49, [%r6+44];
	ld.shared.f32 	%f50, [%r53+704];
	fma.rn.f32 	%f51, %f49, %f50, %f48;
	ld.shared.f32 	%f52, [%r6+48];
	ld.shared.f32 	%f53, [%r53+768];
	fma.rn.f32 	%f54, %f52, %f53, %f51;
	ld.shared.f32 	%f55, [%r6+52];
	ld.shared.f32 	%f56, [%r53+832];
	fma.rn.f32 	%f57, %f55, %f56, %f54;
	ld.shared.f32 	%f58, [%r6+56];
	ld.shared.f32 	%f59, [%r53+896];
	fma.rn.f32 	%f60, %f58, %f59, %f57;
	ld.shared.f32 	%f61, [%r6+60];
	ld.shared.f32 	%f62, [%r53+960];
	fma.rn.f32 	%f63, %f61, %f62, %f60;
	bar.sync 	0;
	add.s32 	%r55, %r95, 16;
	mul.wide.u32 	%rd10, %r55, 4;
	add.s64 	%rd11, %rd4, %rd10;
	ld.global.f32 	%f64, [%rd11];
	st.shared.f32 	[%r50], %f64;
	mul.wide.u32 	%rd12, %r99, 4;
	add.s64 	%rd13, %rd7, %rd12;
	ld.global.f32 	%f65, [%rd13];
	st.shared.f32 	[%r54], %f65;
	bar.sync 	0;
	ld.shared.f32 	%f66, [%r6];
	ld.shared.f32 	%f67, [%r53];
	fma.rn.f32 	%f68, %f66, %f67, %f63;
	ld.shared.f32 	%f69, [%r6+4];
	ld.shared.f32 	%f70, [%r53+64];
	fma.rn.f32 	%f71, %f69, %f70, %f68;
	ld.shared.f32 	%f72, [%r6+8];
	ld.shared.f32 	%f73, [%r53+128];
	fma.rn.f32 	%f74, %f72, %f73, %f71;
	ld.shared.f32 	%f75, [%r6+12];
	ld.shared.f32 	%f76, [%r53+192];
	fma.rn.f32 	%f77, %f75, %f76, %f74;
	ld.shared.f32 	%f78, [%r6+16];
	ld.shared.f32 	%f79, [%r53+256];
	fma.rn.f32 	%f80, %f78, %f79, %f77;
	ld.shared.f32 	%f81, [%r6+20];
	ld.shared.f32 	%f82, [%r53+320];
	fma.rn.f32 	%f83, %f81, %f82, %f80;
	ld.shared.f32 	%f84, [%r6+24];
	ld.shared.f32 	%f85, [%r53+384];
	fma.rn.f32 	%f86, %f84, %f85, %f83;
	ld.shared.f32 	%f87, [%r6+28];
	ld.shared.f32 	%f88, [%r53+448];
	fma.rn.f32 	%f89, %f87, %f88, %f86;
	ld.shared.f32 	%f90, [%r6+32];
	ld.shared.f32 	%f91, [%r53+512];
	fma.rn.f32 	%f92, %f90, %f91, %f89;
	ld.shared.f32 	%f93, [%r6+36];
	ld.shared.f32 	%f94, [%r53+576];
	fma.rn.f32 	%f95, %f93, %f94, %f92;
	ld.shared.f32 	%f96, [%r6+40];
	ld.shared.f32 	%f97, [%r53+640];
	fma.rn.f32 	%f98, %f96, %f97, %f95;
	ld.shared.f32 	%f99, [%r6+44];
	ld.shared.f32 	%f100, [%r53+704];
	fma.rn.f32 	%f101, %f99, %f100, %f98;
	ld.shared.f32 	%f102, [%r6+48];
	ld.shared.f32 	%f103, [%r53+768];
	fma.rn.f32 	%f104, %f102, %f103, %f101;
	ld.shared.f32 	%f105, [%r6+52];
	ld.shared.f32 	%f106, [%r53+832];
	fma.rn.f32 	%f107, %f105, %f106, %f104;
	ld.shared.f32 	%f108, [%r6+56];
	ld.shared.f32 	%f109, [%r53+896];
	fma.rn.f32 	%f110, %f108, %f109, %f107;
	ld.shared.f32 	%f111, [%r6+60];
	ld.shared.f32 	%f112, [%r53+960];
	fma.rn.f32 	%f113, %f111, %f112, %f110;
	bar.sync 	0;
	add.s32 	%r56, %r95, 32;
	mul.wide.u32 	%rd14, %r56, 4;
	add.s64 	%rd15, %rd4, %rd14;
	ld.global.f32 	%f114, [%rd15];
	st.shared.f32 	[%r50], %f114;
	mul.wide.u32 	%rd16, %r98, 4;
	add.s64 	%rd17, %rd7, %rd16;
	ld.global.f32 	%f115, [%rd17];
	st.shared.f32 	[%r54], %f115;
	bar.sync 	0;
	ld.shared.f32 	%f116, [%r6];
	ld.shared.f32 	%f117, [%r53];
	fma.rn.f32 	%f118, %f116, %f117, %f113;
	ld.shared.f32 	%f119, [%r6+4];
	ld.shared.f32 	%f120, [%r53+64];
	fma.rn.f32 	%f121, %f119, %f120, %f118;
	ld.shared.f32 	%f122, [%r6+8];
	ld.shared.f32 	%f123, [%r53+128];
	fma.rn.f32 	%f124, %f122, %f123, %f121;
	ld.shared.f32 	%f125, [%r6+12];
	ld.shared.f32 	%f126, [%r53+192];
	fma.rn.f32 	%f127, %f125, %f126, %f124;
	ld.shared.f32 	%f128, [%r6+16];
	ld.shared.f32 	%f129, [%r53+256];
	fma.rn.f32 	%f130, %f128, %f129, %f127;
	ld.shared.f32 	%f131, [%r6+20];
	ld.shared.f32 	%f132, [%r53+320];
	fma.rn.f32 	%f133, %f131, %f132, %f130;
	ld.shared.f32 	%f134, [%r6+24];
	ld.shared.f32 	%f135, [%r53+384];
	fma.rn.f32 	%f136, %f134, %f135, %f133;
	ld.shared.f32 	%f137, [%r6+28];
	ld.shared.f32 	%f138, [%r53+448];
	fma.rn.f32 	%f139, %f137, %f138, %f136;
	ld.shared.f32 	%f140, [%r6+32];
	ld.shared.f32 	%f141, [%r53+512];
	fma.rn.f32 	%f142, %f140, %f141, %f139;
	ld.shared.f32 	%f143, [%r6+36];
	ld.shared.f32 	%f144, [%r53+576];
	fma.rn.f32 	%f145, %f143, %f144, %f142;
	ld.shared.f32 	%f146, [%r6+40];
	ld.shared.f32 	%f147, [%r53+640];
	fma.rn.f32 	%f148, %f146, %f147, %f145;
	ld.shared.f32 	%f149, [%r6+44];
	ld.shared.f32 	%f150, [%r53+704];
	fma.rn.f32 	%f151, %f149, %f150, %f148;
	ld.shared.f32 	%f152, [%r6+48];
	ld.shared.f32 	%f153, [%r53+768];
	fma.rn.f32 	%f154, %f152, %f153, %f151;
	ld.shared.f32 	%f155, [%r6+52];
	ld.shared.f32 	%f156, [%r53+832];
	fma.rn.f32 	%f157, %f155, %f156, %f154;
	ld.shared.f32 	%f158, [%r6+56];
	ld.shared.f32 	%f159, [%r53+896];
	fma.rn.f32 	%f160, %f158, %f159, %f157;
	ld.shared.f32 	%f161, [%r6+60];
	ld.shared.f32 	%f162, [%r53+960];
	fma.rn.f32 	%f163, %f161, %f162, %f160;
	bar.sync 	0;
	add.s32 	%r57, %r95, 48;
	mul.wide.u32 	%rd18, %r57, 4;
	add.s64 	%rd19, %rd4, %rd18;
	ld.global.f32 	%f164, [%rd19];
	st.shared.f32 	[%r50], %f164;
	mul.wide.u32 	%rd20, %r97, 4;
	add.s64 	%rd21, %rd7, %rd20;
	ld.global.f32 	%f165, [%rd21];
	st.shared.f32 	[%r54], %f165;
	bar.sync 	0;
	ld.shared.f32 	%f166, [%r6];
	ld.shared.f32 	%f167, [%r53];
	fma.rn.f32 	%f168, %f166, %f167, %f163;
	ld.shared.f32 	%f169, [%r6+4];
	ld.shared.f32 	%f170, [%r53+64];
	fma.rn.f32 	%f171, %f169, %f170, %f168;
	ld.shared.f32 	%f172, [%r6+8];
	ld.shared.f32 	%f173, [%r53+128];
	fma.rn.f32 	%f174, %f172, %f173, %f171;
	ld.shared.f32 	%f175, [%r6+12];
	ld.shared.f32 	%f176, [%r53+192];
	fma.rn.f32 	%f177, %f175, %f176, %f174;
	ld.shared.f32 	%f178, [%r6+16];
	ld.shared.f32 	%f179, [%r53+256];
	fma.rn.f32 	%f180, %f178, %f179, %f177;
	ld.shared.f32 	%f181, [%r6+20];
	ld.shared.f32 	%f182, [%r53+320];
	fma.rn.f32 	%f183, %f181, %f182, %f180;
	ld.shared.f32 	%f184, [%r6+24];
	ld.shared.f32 	%f185, [%r53+384];
	fma.rn.f32 	%f186, %f184, %f185, %f183;
	ld.shared.f32 	%f187, [%r6+28];
	ld.shared.f32 	%f188, [%r53+448];
	fma.rn.f32 	%f189, %f187, %f188, %f186;
	ld.shared.f32 	%f190, [%r6+32];
	ld.shared.f32 	%f191, [%r53+512];
	fma.rn.f32 	%f192, %f190, %f191, %f189;
	ld.shared.f32 	%f193, [%r6+36];
	ld.shared.f32 	%f194, [%r53+576];
	fma.rn.f32 	%f195, %f193, %f194, %f192;
	ld.shared.f32 	%f196, [%r6+40];
	ld.shared.f32 	%f197, [%r53+640];
	fma.rn.f32 	%f198, %f196, %f197, %f195;
	ld.shared.f32 	%f199, [%r6+44];
	ld.shared.f32 	%f200, [%r53+704];
	fma.rn.f32 	%f201, %f199, %f200, %f198;
	ld.shared.f32 	%f202, [%r6+48];
	ld.shared.f32 	%f203, [%r53+768];
	fma.rn.f32 	%f204, %f202, %f203, %f201;
	ld.shared.f32 	%f205, [%r6+52];
	ld.shared.f32 	%f206, [%r53+832];
	fma.rn.f32 	%f207, %f205, %f206, %f204;
	ld.shared.f32 	%f208, [%r6+56];
	ld.shared.f32 	%f209, [%r53+896];
	fma.rn.f32 	%f210, %f208, %f209, %f207;
	ld.shared.f32 	%f211, [%r6+60];
	ld.shared.f32 	%f212, [%r53+960];
	fma.rn.f32 	%f367, %f211, %f212, %f210;
	bar.sync 	0;
	add.s32 	%r100, %r100, 64;
	shl.b32 	%r58, %r89, 6;
	add.s32 	%r99, %r99, %r58;
	add.s32 	%r98, %r98, %r58;
	add.s32 	%r97, %r97, %r58;
	add.s32 	%r96, %r96, %r58;
	add.s32 	%r95, %r95, 64;
	add.s32 	%r94, %r94, 4;
	setp.ne.s32 	%p3, %r94, 0;
	@%p3 bra 	$L__BB1_3;
	add.s32 	%r102, %r100, -32;
$L__BB1_5:
	and.b32  	%r59, %r8, 3;
	setp.eq.s32 	%p4, %r59, 0;
	@%p4 bra 	$L__BB1_10;
	setp.eq.s32 	%p5, %r59, 1;
	@%p5 bra 	$L__BB1_8;
	ld.param.u32 	%r90, [_Z21matrixMultiplyKernel1PfS_S_iii_param_4];
	ld.param.u64 	%rd45, [_Z21matrixMultiplyKernel1PfS_S_iii_param_1];
	ld.param.u64 	%rd42, [_Z21matrixMultiplyKernel1PfS_S_iii_param_0];
	add.s32 	%r62, %r5, %r102;
	cvta.to.global.u64 	%rd22, %rd42;
	mul.wide.u32 	%rd23, %r62, 4;
	add.s64 	%rd24, %rd22, %rd23;
	ld.global.f32 	%f214, [%rd24];
	shl.b32 	%r64, %r1, 2;
	add.s32 	%r65, %r6, %r64;
	st.shared.f32 	[%r65], %f214;
	add.s32 	%r66, %r102, %r3;
	mad.lo.s32 	%r67, %r66, %r90, %r2;
	cvta.to.global.u64 	%rd25, %rd45;
	mul.wide.u32 	%rd26, %r67, 4;
	add.s64 	%rd27, %rd25, %rd26;
	ld.global.f32 	%f215, [%rd27];
	mov.u32 	%r69, _ZZ21matrixMultiplyKernel1PfS_S_iiiE3s_b;
	add.s32 	%r70, %r69, %r64;
	add.s32 	%r71, %r70, %r40;
	st.shared.f32 	[%r71], %f215;
	bar.sync 	0;
	ld.shared.f32 	%f216, [%r6];
	ld.shared.f32 	%f217, [%r70];
	fma.rn.f32 	%f218, %f216, %f217, %f367;
	ld.shared.f32 	%f219, [%r6+4];
	ld.shared.f32 	%f220, [%r70+64];
	fma.rn.f32 	%f221, %f219, %f220, %f218;
	ld.shared.f32 	%f222, [%r6+8];
	ld.shared.f32 	%f223, [%r70+128];
	fma.rn.f32 	%f224, %f222, %f223, %f221;
	ld.shared.f32 	%f225, [%r6+12];
	ld.shared.f32 	%f226, [%r70+192];
	fma.rn.f32 	%f227, %f225, %f226, %f224;
	ld.shared.f32 	%f228, [%r6+16];
	ld.shared.f32 	%f229, [%r70+256];
	fma.rn.f32 	%f230, %f228, %f229, %f227;
	ld.shared.f32 	%f231, [%r6+20];
	ld.shared.f32 	%f232, [%r70+320];
	fma.rn.f32 	%f233, %f231, %f232, %f230;
	ld.shared.f32 	%f234, [%r6+24];
	ld.shared.f32 	%f235, [%r70+384];
	fma.rn.f32 	%f236, %f234, %f235, %f233;
	ld.shared.f32 	%f237, [%r6+28];
	ld.shared.f32 	%f238, [%r70+448];
	fma.rn.f32 	%f239, %f237, %f238, %f236;
	ld.shared.f32 	%f240, [%r6+32];
	ld.shared.f32 	%f241, [%r70+512];
	fma.rn.f32 	%f242, %f240, %f241, %f239;
	ld.shared.f32 	%f243, [%r6+36];
	ld.shared.f32 	%f244, [%r70+576];
	fma.rn.f32 	%f245, %f243, %f244, %f242;
	ld.shared.f32 	%f246, [%r6+40];
	ld.shared.f32 	%f247, [%r70+640];
	fma.rn.f32 	%f248, %f246, %f247, %f245;
	ld.shared.f32 	%f249, [%r6+44];
	ld.shared.f32 	%f250, [%r70+704];
	fma.rn.f32 	%f251, %f249, %f250, %f248;
	ld.shared.f32 	%f252, [%r6+48];
	ld.shared.f32 	%f253, [%r70+768];
	fma.rn.f32 	%f254, %f252, %f253, %f251;
	ld.shared.f32 	%f255, [%r6+52];
	ld.shared.f32 	%f256, [%r70+832];
	fma.rn.f32 	%f257, %f255, %f256, %f254;
	ld.shared.f32 	%f258, [%r6+56];
	ld.shared.f32 	%f259, [%r70+896];
	fma.rn.f32 	%f260, %f258, %f259, %f257;
	ld.shared.f32 	%f261, [%r6+60];
	ld.shared.f32 	%f262, [%r70+960];
	fma.rn.f32 	%f263, %f261, %f262, %f260;
	bar.sync 	0;
	add.s32 	%r72, %r62, 16;
	mul.wide.u32 	%rd28, %r72, 4;
	add.s64 	%rd29, %rd22, %rd28;
	ld.global.f32 	%f264, [%rd29];
	st.shared.f32 	[%r65], %f264;
	add.s32 	%r73, %r66, 16;
	mad.lo.s32 	%r74, %r73, %r90, %r2;
	mul.wide.u32 	%rd30, %r74, 4;
	add.s64 	%rd31, %rd25, %rd30;
	ld.global.f32 	%f265, [%rd31];
	st.shared.f32 	[%r71], %f265;
	bar.sync 	0;
	ld.shared.f32 	%f266, [%r6];
	ld.shared.f32 	%f267, [%r70];
	fma.rn.f32 	%f268, %f266, %f267, %f263;
	ld.shared.f32 	%f269, [%r6+4];
	ld.shared.f32 	%f270, [%r70+64];
	fma.rn.f32 	%f271, %f269, %f270, %f268;
	ld.shared.f32 	%f272, [%r6+8];
	ld.shared.f32 	%f273, [%r70+128];
	fma.rn.f32 	%f274, %f272, %f273, %f271;
	ld.shared.f32 	%f275, [%r6+12];
	ld.shared.f32 	%f276, [%r70+192];
	fma.rn.f32 	%f277, %f275, %f276, %f274;
	ld.shared.f32 	%f278, [%r6+16];
	ld.shared.f32 	%f279, [%r70+256];
	fma.rn.f32 	%f280, %f278, %f279, %f277;
	ld.shared.f32 	%f281, [%r6+20];
	ld.shared.f32 	%f282, [%r70+320];
	fma.rn.f32 	%f283, %f281, %f282, %f280;
	ld.shared.f32 	%f284, [%r6+24];
	ld.shared.f32 	%f285, [%r70+384];
	fma.rn.f32 	%f286, %f284, %f285, %f283;
	ld.shared.f32 	%f287, [%r6+28];
	ld.shared.f32 	%f288, [%r70+448];
	fma.rn.f32 	%f289, %f287, %f288, %f286;
	ld.shared.f32 	%f290, [%r6+32];
	ld.shared.f32 	%f291, [%r70+512];
	fma.rn.f32 	%f292, %f290, %f291, %f289;
	ld.shared.f32 	%f293, [%r6+36];
	ld.shared.f32 	%f294, [%r70+576];
	fma.rn.f32 	%f295, %f293, %f294, %f292;
	ld.shared.f32 	%f296, [%r6+40];
	ld.shared.f32 	%f297, [%r70+640];
	fma.rn.f32 	%f298, %f296, %f297, %f295;
	ld.shared.f32 	%f299, [%r6+44];
	ld.shared.f32 	%f300, [%r70+704];
	fma.rn.f32 	%f301, %f299, %f300, %f298;
	ld.shared.f32 	%f302, [%r6+48];
	ld.shared.f32 	%f303, [%r70+768];
	fma.rn.f32 	%f304, %f302, %f303, %f301;
	ld.shared.f32 	%f305, [%r6+52];
	ld.shared.f32 	%f306, [%r70+832];
	fma.rn.f32 	%f307, %f305, %f306, %f304;
	ld.shared.f32 	%f308, [%r6+56];
	ld.shared.f32 	%f309, [%r70+896];
	fma.rn.f32 	%f310, %f308, %f309, %f307;
	ld.shared.f32 	%f311, [%r6+60];
	ld.shared.f32 	%f312, [%r70+960];
	fma.rn.f32 	%f367, %f311, %f312, %f310;
	bar.sync 	0;
	add.s32 	%r102, %r102, 32;
$L__BB1_8:
	and.b32  	%r75, %r7, 16;
	setp.ne.s32 	%p6, %r75, 0;
	@%p6 bra 	$L__BB1_10;
	ld.param.u32 	%r91, [_Z21matrixMultiplyKernel1PfS_S_iii_param_4];
	ld.param.u64 	%rd46, [_Z21matrixMultiplyKernel1PfS_S_iii_param_1];
	ld.param.u64 	%rd43, [_Z21matrixMultiplyKernel1PfS_S_iii_param_0];
	add.s32 	%r76, %r5, %r102;
	cvta.to.global.u64 	%rd32, %rd43;
	mul.wide.u32 	%rd33, %r76, 4;
	add.s64 	%rd34, %rd32, %rd33;
	ld.global.f32 	%f313, [%rd34];
	shl.b32 	%r78, %r1, 2;
	add.s32 	%r79, %r6, %r78;
	st.shared.f32 	[%r79], %f313;
	add.s32 	%r80, %r102, %r3;
	mad.lo.s32 	%r81, %r80, %r91, %r2;
	cvta.to.global.u64 	%rd35, %rd46;
	mul.wide.u32 	%rd36, %r81, 4;
	add.s64 	%rd37, %rd35, %rd36;
	ld.global.f32 	%f314, [%rd37];
	mov.u32 	%r83, _ZZ21matrixMultiplyKernel1PfS_S_iiiE3s_b;
	add.s32 	%r84, %r83, %r78;
	add.s32 	%r85, %r84, %r40;
	st.shared.f32 	[%r85], %f314;
	bar.sync 	0;
	ld.shared.f32 	%f315, [%r6];
	ld.shared.f32 	%f316, [%r84];
	fma.rn.f32 	%f317, %f315, %f316, %f367;
	ld.shared.f32 	%f318, [%r6+4];
	ld.shared.f32 	%f319, [%r84+64];
	fma.rn.f32 	%f320, %f318, %f319, %f317;
	ld.shared.f32 	%f321, [%r6+8];
	ld.shared.f32 	%f322, [%r84+128];
	fma.rn.f32 	%f323, %f321, %f322, %f320;
	ld.shared.f32 	%f324, [%r6+12];
	ld.shared.f32 	%f325, [%r84+192];
	fma.rn.f32 	%f326, %f324, %f325, %f323;
	ld.shared.f32 	%f327, [%r6+16];
	ld.shared.f32 	%f328, [%r84+256];
	fma.rn.f32 	%f329, %f327, %f328, %f326;
	ld.shared.f32 	%f330, [%r6+20];
	ld.shared.f32 	%f331, [%r84+320];
	fma.rn.f32 	%f332, %f330, %f331, %f329;
	ld.shared.f32 	%f333, [%r6+24];
	ld.shared.f32 	%f334, [%r84+384];
	fma.rn.f32 	%f335, %f333, %f334, %f332;
	ld.shared.f32 	%f336, [%r6+28];
	ld.shared.f32 	%f337, [%r84+448];
	fma.rn.f32 	%f338, %f336, %f337, %f335;
	ld.shared.f32 	%f339, [%r6+32];
	ld.shared.f32 	%f340, [%r84+512];
	fma.rn.f32 	%f341, %f339, %f340, %f338;
	ld.shared.f32 	%f342, [%r6+36];
	ld.shared.f32 	%f343, [%r84+576];
	fma.rn.f32 	%f344, %f342, %f343, %f341;
	ld.shared.f32 	%f345, [%r6+40];
	ld.shared.f32 	%f346, [%r84+640];
	fma.rn.f32 	%f347, %f345, %f346, %f344;
	ld.shared.f32 	%f348, [%r6+44];
	ld.shared.f32 	%f349, [%r84+704];
	fma.rn.f32 	%f350, %f348, %f349, %f347;
	ld.shared.f32 	%f351, [%r6+48];
	ld.shared.f32 	%f352, [%r84+768];
	fma.rn.f32 	%f353, %f351, %f352, %f350;
	ld.shared.f32 	%f354, [%r6+52];
	ld.shared.f32 	%f355, [%r84+832];
	fma.rn.f32 	%f356, %f354, %f355, %f353;
	ld.shared.f32 	%f357, [%r6+56];
	ld.shared.f32 	%f358, [%r84+896];
	fma.rn.f32 	%f359, %f357, %f358, %f356;
	ld.shared.f32 	%f360, [%r6+60];
	ld.shared.f32 	%f361, [%r84+960];
	fma.rn.f32 	%f367, %f360, %f361, %f359;
	bar.sync 	0;
$L__BB1_10:
	ld.param.u32 	%r92, [_Z21matrixMultiplyKernel1PfS_S_iii_param_4];
	ld.param.u32 	%r87, [_Z21matrixMultiplyKernel1PfS_S_iii_param_3];
	setp.ge.s32 	%p7, %r2, %r92;
	setp.ge.s32 	%p8, %r4, %r87;
	or.pred  	%p9, %p7, %p8;
	@%p9 bra 	$L__BB1_12;
	ld.param.u32 	%r93, [_Z21matrixMultiplyKernel1PfS_S_iii_param_4];
	ld.param.u64 	%rd47, [_Z21matrixMultiplyKernel1PfS_S_iii_param_2];
	mad.lo.s32 	%r86, %r93, %r4, %r2;
	cvta.to.global.u64 	%rd38, %rd47;
	mul.wide.s32 	%rd39, %r86, 4;
	add.s64 	%rd40, %rd38, %rd39;
	st.global.f32 	[%rd40], %f367;
$L__BB1_12:
	ret;

}
	// .globl	_Z21matrixMultiplyKernel2PfS_S_iii
.visible .entry _Z21matrixMultiplyKernel2PfS_S_iii(
	.param .u64 .ptr .align 1 _Z21matrixMultiplyKernel2PfS_S_iii_param_0,
	.param .u64 .ptr .align 1 _Z21matrixMultiplyKernel2PfS_S_iii_param_1,
	.param .u64 .ptr .align 1 _Z21matrixMultiplyKernel2PfS_S_iii_param_2,
	.param .u32 _Z21matrixMultiplyKernel2PfS_S_iii_param_3,
	.param .u32 _Z21matrixMultiplyKernel2PfS_S_iii_param_4,
	.param .u32 _Z21matrixMultiplyKernel2PfS_S_iii_param_5
)
{
	.reg .pred 	%p<226>;
	.reg .b32 	%r<516>;
	.reg .b32 	%f<1195>;
	.reg .b64 	%rd<147>;
	// demoted variable
	.shared .align 4 .b8 _ZZ21matrixMultiplyKernel2PfS_S_iiiE3s_a[4096];
	// demoted variable
	.shared .align 4 .b8 _ZZ21matrixMultiplyKernel2PfS_S_iiiE3s_b[4096];
	ld.param.u32 	%r61, [_Z21matrixMultiplyKernel2PfS_S_iii_param_5];
	mov.u32 	%r1, %tid.y;
	mov.u32 	%r2, %tid.x;
	and.b32  	%r511, %r2, 7;
	setp.lt.s32 	%p3, %r61, 1;
	mov.f32 	%f1059, 0f00000000;
	mov.f32 	%f1060, %f1059;
	mov.f32 	%f1061, %f1059;
	mov.f32 	%f1062, %f1059;
	mov.f32 	%f1063, %f1059;
	mov.f32 	%f1064, %f1059;
	mov.f32 	%f1065, %f1059;
	mov.f32 	%f1066, %f1059;
	mov.f32 	%f1067, %f1059;
	mov.f32 	%f1068, %f1059;
	mov.f32 	%f1069, %f1059;
	mov.f32 	%f1070, %f1059;
	mov.f32 	%f1071, %f1059;
	mov.f32 	%f1072, %f1059;
	mov.f32 	%f1073, %f1059;
	mov.f32 	%f1074, %f1059;
	mov.f32 	%f1075, %f1059;
	mov.f32 	%f1076, %f1059;
	mov.f32 	%f1077, %f1059;
	mov.f32 	%f1078, %f1059;
	mov.f32 	%f1079, %f1059;
	mov.f32 	%f1080, %f1059;
	mov.f32 	%f1081, %f1059;
	mov.f32 	%f1082, %f1059;
	mov.f32 	%f1083, %f1059;
	mov.f32 	%f1084, %f1059;
	mov.f32 	%f1085, %f1059;
	mov.f32 	%f1086, %f1059;
	mov.f32 	%f1087, %f1059;
	mov.f32 	%f1088, %f1059;
	mov.f32 	%f1089, %f1059;
	mov.f32 	%f1090, %f1059;
	mov.f32 	%f1091, %f1059;
	mov.f32 	%f1092, %f1059;
	mov.f32 	%f1093, %f1059;
	mov.f32 	%f1094, %f1059;
	mov.f32 	%f1095, %f1059;
	mov.f32 	%f1096, %f1059;
	mov.f32 	%f1097, %f1059;
	mov.f32 	%f1098, %f1059;
	mov.f32 	%f1099, %f1059;
	mov.f32 	%f1100, %f1059;
	mov.f32 	%f1101, %f1059;
	mov.f32 	%f1102, %f1059;
	mov.f32 	%f1103, %f1059;
	mov.f32 	%f1104, %f1059;
	mov.f32 	%f1105, %f1059;
	mov.f32 	%f1106, %f1059;
	mov.f32 	%f1107, %f1059;
	mov.f32 	%f1108, %f1059;
	mov.f32 	%f1109, %f1059;
	mov.f32 	%f1110, %f1059;
	mov.f32 	%f1111, %f1059;
	mov.f32 	%f1112, %f1059;
	mov.f32 	%f1113, %f1059;
	mov.f32 	%f1114, %f1059;
	mov.f32 	%f1115, %f1059;
	mov.f32 	%f1116, %f1059;
	mov.f32 	%f1117, %f1059;
	mov.f32 	%f1118, %f1059;
	mov.f32 	%f1119, %f1059;
	mov.f32 	%f1120, %f1059;
	mov.f32 	%f1121, %f1059;
	mov.f32 	%f1122, %f1059;
	@%p3 bra 	$L__BB2_41;
	ld.param.u32 	%r495, [_Z21matrixMultiplyKernel2PfS_S_iii_param_5];
	ld.param.u32 	%r417, [_Z21matrixMultiplyKernel2PfS_S_iii_param_4];
	shl.b32 	%r63, %r1, 4;
	add.s32 	%r64, %r63, %r2;
	shr.u32 	%r65, %r64, 7;
	shr.u32 	%r66, %r64, 3;
	and.b32  	%r67, %r64, 127;
	mov.u32 	%r68, %ctaid.y;
	shl.b32 	%r70, %r68, 7;
	add.s32 	%r71, %r66, %r70;
	mov.u32 	%r72, %ctaid.x;
	mov.u32 	%r73, %nctaid.x;
	add.s32 	%r74, %r73, -1;
	setp.eq.s32 	%p4, %r72, %r74;
	mov.u32 	%r75, %nctaid.y;
	add.s32 	%r77, %r75, -1;
	setp.eq.s32 	%p5, %r68, %r77;
	or.pred  	%p1, %p4, %p5;
	shl.b32 	%r78, %r72, 7;
	shl.b32 	%r79, %r495, 5;
	shl.b32 	%r80, %r495, 6;
	add.s32 	%r81, %r71, 96;
	mad.lo.s32 	%r515, %r495, %r81, %r511;
	mad.lo.s32 	%r512, %r71, %r495, %r511;
	add.s32 	%r514, %r512, %r80;
	add.s32 	%r513, %r512, %r79;
	add.s32 	%r82, %r65, 6;
	mad.lo.s32 	%r83, %r417, %r82, %r78;
	add.s32 	%r510, %r83, %r67;
	add.s32 	%r509, %r65, 4;
	mad.lo.s32 	%r84, %r417, %r509, %r78;
	add.s32 	%r508, %r84, %r67;
	mad.lo.s32 	%r85, %r417, %r65, %r78;
	add.s32 	%r507, %r85, %r67;
	add.s32 	%r86, %r65, 2;
	mad.lo.s32 	%r87, %r417, %r86, %r78;
	add.s32 	%r506, %r87, %r67;
	mov.f32 	%f1059, 0f00000000;
	mov.b32 	%r505, 4;
	not.pred 	%p18, %p1;
$L__BB2_2:
	@%p1 bra 	$L__BB2_3;
	bra.uni 	$L__BB2_5;
$L__BB2_3:
	ld.param.u32 	%r496, [_Z21matrixMultiplyKernel2PfS_S_iii_param_5];
	ld.param.u32 	%r349, [_Z21matrixMultiplyKernel2PfS_S_iii_param_3];
	setp.ge.s32 	%p6, %r511, %r496;
	mov.u32 	%r88, %tid.y;
	shl.b32 	%r89, %r88, 4;
	mov.u32 	%r90, %tid.x;
	add.s32 	%r91, %r89, %r90;
	shr.u32 	%r92, %r91, 3;
	mov.u32 	%r93, %ctaid.y;
	shl.b32 	%r94, %r93, 7;
	add.s32 	%r95, %r92, %r94;
	setp.ge.s32 	%p7, %r95, %r349;
	mov.f32 	%f1187, 0f00000000;
	or.pred  	%p8, %p7, %p6;
	@%p8 bra 	$L__BB2_6;
	ld.param.u64 	%rd125, [_Z21matrixMultiplyKernel2PfS_S_iii_param_0];
	cvta.to.global.u64 	%rd17, %rd125;
	mul.wide.u32 	%rd18, %r512, 4;
	add.s64 	%rd19, %rd17, %rd18;
	ld.global.f32 	%f1187, [%rd19];
	bra.uni 	$L__BB2_6;
$L__BB2_5:
	ld.param.u64 	%rd124, [_Z21matrixMultiplyKernel2PfS_S_iii_param_0];
	cvta.to.global.u64 	%rd14, %rd124;
	mul.wide.u32 	%rd15, %r512, 4;
	add.s64 	%rd16, %rd14, %rd15;
	ld.global.f32 	%f1187, [%rd16];
$L__BB2_6:
	mov.u32 	%r96, %tid.x;
	shl.b32 	%r97, %r96, 2;
	and.b32  	%r98, %r97, 28;
	mov.u32 	%r99, _ZZ21matrixMultiplyKernel2PfS_S_iiiE3s_a;
	add.s32 	%r100, %r99, %r98;
	mov.u32 	%r101, %tid.y;
	shl.b32 	%r102, %r101, 4;
	add.s32 	%r103, %r102, %r96;
	shl.b32 	%r104, %r103, 2;
	and.b32  	%r105, %r104, 131040;
	add.s32 	%r106, %r100, %r105;
	st.shared.f32 	[%r106], %f1187;
	@%p1 bra 	$L__BB2_8;
	ld.param.u64 	%rd126, [_Z21matrixMultiplyKernel2PfS_S_iii_param_0];
	cvta.to.global.u64 	%rd20, %rd126;
	mul.wide.u32 	%rd21, %r513, 4;
	add.s64 	%rd22, %rd20, %rd21;
	ld.global.f32 	%f214, [%rd22];
	mov.u32 	%r107, %tid.x;
	shl.b32 	%r108, %r107, 2;
	and.b32  	%r109, %r108, 28;
	mov.u32 	%r110, _ZZ21matrixMultiplyKernel2PfS_S_iiiE3s_a;
	add.s32 	%r111, %r110, %r109;
	mov.u32 	%r112, %tid.y;
	shl.b32 	%r113, %r112, 4;
	add.s32 	%r114, %r113, %r107;
	shl.b32 	%r115, %r114, 2;
	and.b32  	%r116, %r115, 131040;
	add.s32 	%r117, %r111, %r116;
	st.shared.f32 	[%r117+1024], %f214;
	bra.uni 	$L__BB2_11;
$L__BB2_8:
	ld.param.u32 	%r497, [_Z21matrixMultiplyKernel2PfS_S_iii_param_5];
	ld.param.u32 	%r350, [_Z21matrixMultiplyKernel2PfS_S_iii_param_3];
	setp.ge.s32 	%p9, %r511, %r497;
	mov.u32 	%r120, %tid.x;
	add.s32 	%r121, %r102, %r120;
	shr.u32 	%r122, %r121, 3;
	mov.u32 	%r123, %ctaid.y;
	shl.b32 	%r124, %r123, 7;
	add.s32 	%r125, %r122, %r124;
	add.s32 	%r126, %r125, 32;
	setp.ge.s32 	%p10, %r126, %r350;
	mov.f32 	%f1188, 0f00000000;
	or.pred  	%p11, %p10, %p9;
	@%p11 bra 	$L__BB2_10;
	ld.param.u64 	%rd127, [_Z21matrixMultiplyKernel2PfS_S_iii_param_0];
	cvta.to.global.u64 	%rd23, %rd127;
	mul.wide.u32 	%rd24, %r513, 4;
	add.s64 	%rd25, %rd23, %rd24;
	ld.global.f32 	%f1188, [%rd25];
$L__BB2_10:
	mov.u32 	%r127, %tid.x;
	shl.b32 	%r128, %r127, 2;
	and.b32  	%r129, %r128, 28;
	mov.u32 	%r130, _ZZ21matrixMultiplyKernel2PfS_S_iiiE3s_a;
	add.s32 	%r131, %r130, %r129;
	mov.u32 	%r132, %tid.y;
	shl.b32 	%r133, %r132, 4;
	add.s32 	%r134, %r133, %r127;
	shl.b32 	%r135, %r134, 2;
	and.b32  	%r136, %r135, 131040;
	add.s32 	%r137, %r131, %r136;
	st.shared.f32 	[%r137+1024], %f1188;
$L__BB2_11:
	@%p1 bra 	$L__BB2_13;
	ld.param.u64 	%rd128, [_Z21matrixMultiplyKernel2PfS_S_iii_param_0];
	cvta.to.global.u64 	%rd26, %rd128;
	mul.wide.u32 	%rd27, %r514, 4;
	add.s64 	%rd28, %rd26, %rd27;
	ld.global.f32 	%f216, [%rd28];
	mov.u32 	%r138, %tid.x;
	shl.b32 	%r139, %r138, 2;
	and.b32  	%r140, %r139, 28;
	mov.u32 	%r141, _ZZ21matrixMultiplyKernel2PfS_S_iiiE3s_a;
	add.s32 	%r142, %r141, %r140;
	mov.u32 	%r143, %tid.y;
	shl.b32 	%r144, %r143, 4;
	add.s32 	%r145, %r144, %r138;
	shl.b32 	%r146, %r145, 2;
	and.b32  	%r147, %r146, 131040;
	add.s32 	%r148, %r142, %r147;
	st.shared.f32 	[%r148+2048], %f216;
	bra.uni 	$L__BB2_16;
$L__BB2_13:
	ld.param.u32 	%r498, [_Z21matrixMultiplyKernel2PfS_S_iii_param_5];
	ld.param.u32 	%r351, [_Z21matrixMultiplyKernel2PfS_S_iii_param_3];
	setp.ge.s32 	%p12, %r511, %r498;
	mov.u32 	%r149, %tid.y;
	shl.b32 	%r150, %r149, 4;
	mov.u32 	%r151, %tid.x;
	add.s32 	%r152, %r150, %r151;
	shr.u32 	%r153, %r152, 3;
	mov.u32 	%r154, %ctaid.y;
	shl.b32 	%r155, %r154, 7;
	add.s32 	%r156, %r153, %r155;
	add.s32 	%r157, %r156, 64;
	setp.ge.s32 	%p13, %r157, %r351;
	mov.f32 	%f1189, 0f00000000;
	or.pred  	%p14, %p13, %p12;
	@%p14 bra 	$L__BB2_15;
	ld.param.u64 	%rd129, [_Z21matrixMultiplyKernel2PfS_S_iii_param_0];
	cvta.to.global.u64 	%rd29, %rd129;
	mul.wide.u32 	%rd30, %r514, 4;
	add.s64 	%rd31, %rd29, %rd30;
	ld.global.f32 	%f1189, [%rd31];
$L__BB2_15:
	mov.u32 	%r158, %tid.x;
	shl.b32 	%r159, %r158, 2;
	and.b32  	%r160, %r159, 28;
	mov.u32 	%r161, _ZZ21matrixMultiplyKernel2PfS_S_iiiE3s_a;
	add.s32 	%r162, %r161, %r160;
	mov.u32 	%r163, %tid.y;
	shl.b32 	%r164, %r163, 4;
	add.s32 	%r165, %r164, %r158;
	shl.b32 	%r166, %r165, 2;
	and.b32  	%r167, %r166, 131040;
	add.s32 	%r168, %r162, %r167;
	st.shared.f32 	[%r168+2048], %f1189;
$L__BB2_16:
	@%p1 bra 	$L__BB2_18;
	ld.param.u64 	%rd130, [_Z21matrixMultiplyKernel2PfS_S_iii_param_0];
	cvta.to.global.u64 	%rd32, %rd130;
	mul.wide.u32 	%rd33, %r515, 4;
	add.s64 	%rd34, %rd32, %rd33;
	ld.global.f32 	%f218, [%rd34];
	mov.u32 	%r169, %tid.x;
	shl.b32 	%r170, %r169, 2;
	and.b32  	%r171, %r170, 28;
	mov.u32 	%r172, _ZZ21matrixMultiplyKernel2PfS_S_iiiE3s_a;
	add.s32 	%r173, %r172, %r171;
	mov.u32 	%r174, %tid.y;
	shl.b32 	%r175, %r174, 4;
	add.s32 	%r176, %r175, %r169;
	shl.b32 	%r177, %r176, 2;
	and.b32  	%r178, %r177, 131040;
	add.s32 	%r179, %r173, %r178;
	st.shared.f32 	[%r179+3072], %f218;
	bra.uni 	$L__BB2_21;
$L__BB2_18:
	ld.param.u32 	%r499, [_Z21matrixMultiplyKernel2PfS_S_iii_param_5];
	ld.param.u32 	%r352, [_Z21matrixMultiplyKernel2PfS_S_iii_param_3];
	setp.ge.s32 	%p15, %r511, %r499;
	mov.u32 	%r180, %tid.y;
	shl.b32 	%r181, %r180, 4;
	mov.u32 	%r182, %tid.x;
	add.s32 	%r183, %r181, %r182;
	shr.u32 	%r184, %r183, 3;
	mov.u32 	%r185, %ctaid.y;
	shl.b32 	%r186, %r185, 7;
	add.s32 	%r187, %r184, %r186;
	add.s32 	%r188, %r187, 96;
	setp.ge.s32 	%p16, %r188, %r352;
	mov.f32 	%f1190, 0f00000000;
	or.pred  	%p17, %p16, %p15;
	@%p17 bra 	$L__BB2_20;
	ld.param.u64 	%rd131, [_Z21matrixMultiplyKernel2PfS_S_iii_param_0];
	cvta.to.global.u64 	%rd35, %rd131;
	mul.wide.u32 	%rd36, %r515, 4;
	add.s64 	%rd37, %rd35, %rd36;
	ld.global.f32 	%f1190, [%rd37];
$L__BB2_20:
	mov.u32 	%r189, %tid.x;
	shl.b32 	%r190, %r189, 2;
	and.b32  	%r191, %r190, 28;
	mov.u32 	%r192, _ZZ21matrixMultiplyKernel2PfS_S_iiiE3s_a;
	add.s32 	%r193, %r192, %r191;
	mov.u32 	%r194, %tid.y;
	shl.b32 	%r195, %r194, 4;
	add.s32 	%r196, %r195, %r189;
	shl.b32 	%r197, %r196, 2;
	and.b32  	%r198, %r197, 131040;
	add.s32 	%r199, %r193, %r198;
	st.shared.f32 	[%r199+3072], %f1190;
$L__BB2_21:
	@%p18 bra 	$L__BB2_24;
	ld.param.u32 	%r500, [_Z21matrixMultiplyKernel2PfS_S_iii_param_5];
	ld.param.u32 	%r418, [_Z21matrixMultiplyKernel2PfS_S_iii_param_4];
	mov.u32 	%r200, %tid.y;
	shl.b32 	%r201, %r200, 4;
	mov.u32 	%r202, %tid.x;
	add.s32 	%r203, %r201, %r202;
	and.b32  	%r204, %r203, 127;
	mov.u32 	%r205, %ctaid.x;
	shl.b32 	%r206, %r205, 7;
	or.b32  	%r207, %r204, %r206;
	setp.ge.s32 	%p19, %r207, %r418;
	add.s32 	%r209, %r509, -4;
	setp.ge.s32 	%p20, %r209, %r500;
	mov.f32 	%f1191, 0f00000000;
	or.pred  	%p21, %p20, %p19;
	@%p21 bra 	$L__BB2_25;
	ld.param.u64 	%rd133, [_Z21matrixMultiplyKernel2PfS_S_iii_param_1];
	cvta.to.global.u64 	%rd41, %rd133;
	mul.wide.s32 	%rd42, %r507, 4;
	add.s64 	%rd43, %rd41, %rd42;
	ld.global.f32 	%f1191, [%rd43];
	bra.uni 	$L__BB2_25;
$L__BB2_24:
	ld.param.u64 	%rd132, [_Z21matrixMultiplyKernel2PfS_S_iii_param_1];
	cvta.to.global.u64 	%rd38, %rd132;
	mul.wide.s32 	%rd39, %r507, 4;
	add.s64 	%rd40, %rd38, %rd39;
	ld.global.f32 	%f1191, [%rd40];
$L__BB2_25:
	mov.u32 	%r210, %tid.y;
	shl.b32 	%r211, %r210, 4;
	mov.u32 	%r212, %tid.x;
	add.s32 	%r213, %r211, %r212;
	shl.b32 	%r214, %r213, 2;
	and.b32  	%r215, %r214, 508;
	mov.u32 	%r216, _ZZ21matrixMultiplyKernel2PfS_S_iiiE3s_b;
	add.s32 	%r217, %r216, %r215;
	and.b32  	%r218, %r214, 130560;
	add.s32 	%r219, %r217, %r218;
	st.shared.f32 	[%r219], %f1191;
	@%p1 bra 	$L__BB2_27;
	ld.param.u64 	%rd134, [_Z21matrixMultiplyKernel2PfS_S_iii_param_1];
	cvta.to.global.u64 	%rd44, %rd134;
	mul.wide.s32 	%rd45, %r506, 4;
	add.s64 	%rd46, %rd44, %rd45;
	ld.global.f32 	%f221, [%rd46];
	mov.u32 	%r220, %tid.y;
	shl.b32 	%r221, %r220, 4;
	mov.u32 	%r222, %tid.x;
	add.s32 	%r223, %r221, %r222;
	shl.b32 	%r224, %r223, 2;
	and.b32  	%r225, %r224, 508;
	mov.u32 	%r226, _ZZ21matrixMultiplyKernel2PfS_S_iiiE3s_b;
	add.s32 	%r227, %r226, %r225;
	and.b32  	%r228, %r224, 130560;
	add.s32 	%r229, %r227, %r228;
	st.shared.f32 	[%r229+1024], %f221;
	bra.uni 	$L__BB2_30;
$L__BB2_27:
	ld.param.u32 	%r501, [_Z21matrixMultiplyKernel2PfS_S_iii_param_5];
	ld.param.u32 	%r419, [_Z21matrixMultiplyKernel2PfS_S_iii_param_4];
	mov.u32 	%r230, %tid.y;
	shl.b32 	%r231, %r230, 4;
	mov.u32 	%r232, %tid.x;
	add.s32 	%r233, %r231, %r232;
	and.b32  	%r234, %r233, 127;
	mov.u32 	%r235, %ctaid.x;
	shl.b32 	%r236, %r235, 7;
	or.b32  	%r237, %r234, %r236;
	setp.ge.s32 	%p22, %r237, %r419;
	add.s32 	%r239, %r509, -2;
	setp.ge.s32 	%p23, %r239, %r501;
	mov.f32 	%f1192, 0f00000000;
	or.pred  	%p24, %p23, %p22;
	@%p24 bra 	$L__BB2_29;
	ld.param.u64 	%rd135, [_Z21matrixMultiplyKernel2PfS_S_iii_param_1];
	cvta.to.global.u64 	%rd47, %rd135;
	mul.wide.s32 	%rd48, %r506, 4;
	add.s64 	%rd49, %rd47, %rd48;
	ld.global.f32 	%f1192, [%rd49];
$L__BB2_29:
	mov.u32 	%r240, %tid.y;
	shl.b32 	%r241, %r240, 4;
	mov.u32 	%r242, %tid.x;
	add.s32 	%r243, %r241, %r242;
	shl.b32 	%r244, %r243, 2;
	and.b32  	%r245, %r244, 508;
	mov.u32 	%r246, _ZZ21matrixMultiplyKernel2PfS_S_iiiE3s_b;
	add.s32 	%r247, %r246, %r245;
	and.b32  	%r248, %r244, 130560;
	add.s32 	%r249, %r247, %r248;
	st.shared.f32 	[%r249+1024], %f1192;
$L__BB2_30:
	@%p1 bra 	$L__BB2_32;
	ld.param.u64 	%rd136, [_Z21matrixMultiplyKernel2PfS_S_iii_param_1];
	cvta.to.global.u64 	%rd50, %rd136;
	mul.wide.s32 	%rd51, %r508, 4;
	add.s64 	%rd52, %rd50, %rd51;
	ld.global.f32 	%f223, [%rd52];
	mov.u32 	%r250, %tid.y;
	shl.b32 	%r251, %r250, 4;
	mov.u32 	%r252, %tid.x;
	add.s32 	%r253, %r251, %r252;
	shl.b32 	%r254, %r253, 2;
	and.b32  	%r255, %r254, 508;
	mov.u32 	%r256, _ZZ21matrixMultiplyKernel2PfS_S_iiiE3s_b;
	add.s32 	%r257, %r256, %r255;
	and.b32  	%r258, %r254, 130560;
	add.s32 	%r259, %r257, %r258;
	st.shared.f32 	[%r259+2048], %f223;
	bra.uni 	$L__BB2_35;
$L__BB2_32:
	ld.param.u32 	%r502, [_Z21matrixMultiplyKernel2PfS_S_iii_param_5];
	ld.param.u32 	%r420, [_Z21matrixMultiplyKernel2PfS_S_iii_param_4];
	mov.u32 	%r260, %tid.y;
	shl.b32 	%r261, %r260, 4;
	mov.u32 	%r262, %tid.x;
	add.s32 	%r263, %r261, %r262;
	and.b32  	%r264, %r263, 127;
	mov.u32 	%r265, %ctaid.x;
	shl.b32 	%r266, %r265, 7;
	or.b32  	%r267, %r264, %r266;
	setp.ge.s32 	%p25, %r267, %r420;
	setp.ge.s32 	%p26, %r509, %r502;
	mov.f32 	%f1193, 0f00000000;
	or.pred  	%p27, %p26, %p25;
	@%p27 bra 	$L__BB2_34;
	ld.param.u64 	%rd137, [_Z21matrixMultiplyKernel2PfS_S_iii_param_1];
	cvta.to.global.u64 	%rd53, %rd137;
	mul.wide.s32 	%rd54, %r508, 4;
	add.s64 	%rd55, %rd53, %rd54;
	ld.global.f32 	%f1193, [%rd55];
$L__BB2_34:
	mov.u32 	%r269, %tid.y;
	shl.b32 	%r270, %r269, 4;
	mov.u32 	%r271, %tid.x;
	add.s32 	%r272, %r270, %r271;
	shl.b32 	%r273, %r272, 2;
	and.b32  	%r274, %r273, 508;
	mov.u32 	%r275, _ZZ21matrixMultiplyKernel2PfS_S_iiiE3s_b;
	add.s32 	%r276, %r275, %r274;
	and.b32  	%r277, %r273, 130560;
	add.s32 	%r278, %r276, %r277;
	st.shared.f32 	[%r278+2048], %f1193;
$L__BB2_35:
	@%p1 bra 	$L__BB2_37;
	ld.param.u64 	%rd138, [_Z21matrixMultiplyKernel2PfS_S_iii_param_1];
	cvta.to.global.u64 	%rd56, %rd138;
	mul.wide.s32 	%rd57, %r510, 4;
	add.s64 	%rd58, %rd56, %rd57;
	ld.global.f32 	%f225, [%rd58];
	mov.u32 	%r279, %tid.y;
	shl.b32 	%r280, %r279, 4;
	mov.u32 	%r281, %tid.x;
	add.s32 	%r282, %r280, %r281;
	shl.b32 	%r283, %r282, 2;
	and.b32  	%r284, %r283, 508;
	mov.u32 	%r285, _ZZ21matrixMultiplyKernel2PfS_S_iiiE3s_b;
	add.s32 	%r286, %r285, %r284;
	and.b32  	%r287, %r283, 130560;
	add.s32 	%r288, %r286, %r287;
	st.shared.f32 	[%r288+3072], %f225;
	bra.uni 	$L__BB2_40;
$L__BB2_37:
	ld.param.u32 	%r503, [_Z21matrixMultiplyKernel2PfS_S_iii_param_5];
	ld.param.u32 	%r421, [_Z21matrixMultiplyKernel2PfS_S_iii_param_4];
	mov.u32 	%r289, %tid.y;
	shl.b32 	%r290, %r289, 4;
	mov.u32 	%r291, %tid.x;
	add.s32 	%r292, %r290, %r291;
	and.b32  	%r293, %r292, 127;
	mov.u32 	%r294, %ctaid.x;
	shl.b32 	%r295, %r294, 7;
	or.b32  	%r296, %r293, %r295;
	setp.ge.s32 	%p28, %r296, %r421;
	add.s32 	%r298, %r509, 2;
	setp.ge.s32 	%p29, %r298, %r503;
	mov.f32 	%f1194, 0f00000000;
	or.pred  	%p30, %p29, %p28;
	@%p30 bra 	$L__BB2_39;
	ld.param.u64 	%rd139, [_Z21matrixMultiplyKernel2PfS_S_iii_param_1];
	cvta.to.global.u64 	%rd59, %rd139;
	mul.wide.s32 	%rd60, %r510, 4;
	add.s64 	%rd61, %rd59, %rd60;
	ld.global.f32 	%f1194, [%rd61];
$L__BB2_39:
	mov.u32 	%r299, %tid.y;
	shl.b32 	%r300, %r299, 4;
	mov.u32 	%r301, %tid.x;
	add.s32 	%r302, %r300, %r301;
	shl.b32 	%r303, %r302, 2;
	and.b32  	%r304, %r303, 508;
	mov.u32 	%r305, _ZZ21matrixMultiplyKernel2PfS_S_iiiE3s_b;
	add.s32 	%r306, %r305, %r304;
	and.b32  	%r307, %r303, 130560;
	add.s32 	%r308, %r306, %r307;
	st.shared.f32 	[%r308+3072], %f1194;
$L__BB2_40:
	ld.param.u32 	%r504, [_Z21matrixMultiplyKernel2PfS_S_iii_param_5];
	ld.param.u32 	%r422, [_Z21matrixMultiplyKernel2PfS_S_iii_param_4];
	bar.sync 	0;
	mov.u32 	%r309, %tid.y;
	shl.b32 	%r310, %r309, 8;
	mov.u32 	%r311, _ZZ21matrixMultiplyKernel2PfS_S_iiiE3s_a;
	add.s32 	%r312, %r311, %r310;
	ld.shared.f32 	%f227, [%r312];
	mov.u32 	%r313, %tid.x;
	shl.b32 	%r314, %r313, 5;
	mov.u32 	%r315, _ZZ21matrixMultiplyKernel2PfS_S_iiiE3s_b;
	add.s32 	%r316, %r315, %r314;
	ld.shared.f32 	%f228, [%r316];
	fma.rn.f32 	%f229, %f227, %f228, %f1122;
	ld.shared.f32 	%f230, [%r316+4];
	fma.rn.f32 	%f231, %f227, %f230, %f1121;
	ld.shared.f32 	%f232, [%r316+8];
	fma.rn.f32 	%f233, %f227, %f232, %f1120;
	ld.shared.f32 	%f234, [%r316+12];
	fma.rn.f32 	%f235, %f227, %f234, %f1119;
	ld.shared.f32 	%f236, [%r316+16];
	fma.rn.f32 	%f237, %f227, %f236, %f1118;
	ld.shared.f32 	%f238, [%r316+20];
	fma.rn.f32 	%f239, %f227, %f238, %f1117;
	ld.shared.f32 	%f240, [%r316+24];
	fma.rn.f32 	%f241, %f227, %f240, %f1116;
	ld.shared.f32 	%f242, [%r316+28];
	fma.rn.f32 	%f243, %f227, %f242, %f1115;
	ld.shared.f32 	%f244, [%r312+32];
	fma.rn.f32 	%f245, %f244, %f228, %f1114;
	fma.rn.f32 	%f246, %f244, %f230, %f1113;
	fma.rn.f32 	%f247, %f244, %f232, %f1112;
	fma.rn.f32 	%f248, %f244, %f234, %f1111;
	fma.rn.f32 	%f249, %f244, %f236, %f1110;
	fma.rn.f32 	%f250, %f244, %f238, %f1109;
	fma.rn.f32 	%f251, %f244, %f240, %f1108;
	fma.rn.f32 	%f252, %f244, %f242, %f1107;
	ld.shared.f32 	%f253, [%r312+64];
	fma.rn.f32 	%f254, %f253, %f228, %f1106;
	fma.rn.f32 	%f255, %f253, %f230, %f1105;
	fma.rn.f32 	%f256, %f253, %f232, %f1104;
	fma.rn.f32 	%f257, %f253, %f234, %f1103;
	fma.rn.f32 	%f258, %f253, %f236, %f1102;
	fma.rn.f32 	%f259, %f253, %f238, %f1101;
	fma.rn.f32 	%f260, %f253, %f240, %f1100;
	fma.rn.f32 	%f261, %f253, %f242, %f1099;
	ld.shared.f32 	%f262, [%r312+96];
	fma.rn.f32 	%f263, %f262, %f228, %f1098;
	fma.rn.f32 	%f264, %f262, %f230, %f1097;
	fma.rn.f32 	%f265, %f262, %f232, %f1096;
	fma.rn.f32 	%f266, %f262, %f234, %f1095;
	fma.rn.f32 	%f267, %f262, %f236, %f1094;
	fma.rn.f32 	%f268, %f262, %f238, %f1093;
	fma.rn.f32 	%f269, %f262, %f240, %f1092;
	fma.rn.f32 	%f270, %f262, %f242, %f1091;
	ld.shared.f32 	%f271, [%r312+128];
	fma.rn.f32 	%f272, %f271, %f228, %f1090;
	fma.rn.f32 	%f273, %f271, %f230, %f1089;
	fma.rn.f32 	%f274, %f271, %f232, %f1088;
	fma.rn.f32 	%f275, %f271, %f234, %f1087;
	fma.rn.f32 	%f276, %f271, %f236, %f1086;
	fma.rn.f32 	%f277, %f271, %f238, %f1085;
	fma.rn.f32 	%f278, %f271, %f240, %f1084;
	fma.rn.f32 	%f279, %f271, %f242, %f1083;
	ld.shared.f32 	%f280, [%r312+160];
	fma.rn.f32 	%f281, %f280, %f228, %f1082;
	fma.rn.f32 	%f282, %f280, %f230, %f1081;
	fma.rn.f32 	%f283, %f280, %f232, %f1080;
	fma.rn.f32 	%f284, %f280, %f234, %f1079;
	fma.rn.f32 	%f285, %f280, %f236, %f1078;
	fma.rn.f32 	%f286, %f280, %f238, %f1077;
	fma.rn.f32 	%f287, %f280, %f240, %f1076;
	fma.rn.f32 	%f288, %f280, %f242, %f1075;
	ld.shared.f32 	%f289, [%r312+192];
	fma.rn.f32 	%f290, %f289, %f228, %f1074;
	fma.rn.f32 	%f291, %f289, %f230, %f1073;
	fma.rn.f32 	%f292, %f289, %f232, %f1072;
	fma.rn.f32 	%f293, %f289, %f234, %f1071;
	fma.rn.f32 	%f294, %f289, %f236, %f1070;
	fma.rn.f32 	%f295, %f289, %f238, %f1069;
	fma.rn.f32 	%f296, %f289, %f240, %f1068;
	fma.rn.f32 	%f297, %f289, %f242, %f1067;
	ld.shared.f32 	%f298, [%r312+224];
	fma.rn.f32 	%f299, %f298, %f228, %f1066;
	fma.rn.f32 	%f300, %f298, %f230, %f1065;
	fma.rn.f32 	%f301, %f298, %f232, %f1064;
	fma.rn.f32 	%f302, %f298, %f234, %f1063;
	fma.rn.f32 	%f303, %f298, %f236, %f1062;
	fma.rn.f32 	%f304, %f298, %f238, %f1061;
	fma.rn.f32 	%f305, %f298, %f240, %f1060;
	fma.rn.f32 	%f306, %f298, %f242, %f1059;
	ld.shared.f32 	%f307, [%r312+4];
	ld.shared.f32 	%f308, [%r316+512];
	fma.rn.f32 	%f309, %f307, %f308, %f229;
	ld.shared.f32 	%f310, [%r316+516];
	fma.rn.f32 	%f311, %f307, %f310, %f231;
	ld.shared.f32 	%f312, [%r316+520];
	fma.rn.f32 	%f313, %f307, %f312, %f233;
	ld.shared.f32 	%f314, [%r316+524];
	fma.rn.f32 	%f315, %f307, %f314, %f235;
	ld.shared.f32 	%f316, [%r316+528];
	fma.rn.f32 	%f317, %f307, %f316, %f237;
	ld.shared.f32 	%f318, [%r316+532];
	fma.rn.f32 	%f319, %f307, %f318, %f239;
	ld.shared.f32 	%f320, [%r316+536];
	fma.rn.f32 	%f321, %f307, %f320, %f241;
	ld.shared.f32 	%f322, [%r316+540];
	fma.rn.f32 	%f323, %f307, %f322, %f243;
	ld.shared.f32 	%f324, [%r312+36];
	fma.rn.f32 	%f325, %f324, %f308, %f245;
	fma.rn.f32 	%f326, %f324, %f310, %f246;
	fma.rn.f32 	%f327, %f324, %f312, %f247;
	fma.rn.f32 	%f328, %f324, %f314, %f248;
	fma.rn.f32 	%f329, %f324, %f316, %f249;
	fma.rn.f32 	%f330, %f324, %f318, %f250;
	fma.rn.f32 	%f331, %f324, %f320, %f251;
	fma.rn.f32 	%f332, %f324, %f322, %f252;
	ld.shared.f32 	%f333, [%r312+68];
	fma.rn.f32 	%f334, %f333, %f308, %f254;
	fma.rn.f32 	%f335, %f333, %f310, %f255;
	fma.rn.f32 	%f336, %f333, %f312, %f256;
	fma.rn.f32 	%f337, %f333, %f314, %f257;
	fma.rn.f32 	%f338, %f333, %f316, %f258;
	fma.rn.f32 	%f339, %f333, %f318, %f259;
	fma.rn.f32 	%f340, %f333, %f320, %f260;
	fma.rn.f32 	%f341, %f333, %f322, %f261;
	ld.shared.f32 	%f342, [%r312+100];
	fma.rn.f32 	%f343, %f342, %f308, %f263;
	fma.rn.f32 	%f344, %f342, %f310, %f264;
	fma.rn.f32 	%f345, %f342, %f312, %f265;
	fma.rn.f32 	%f346, %f342, %f314, %f266;
	fma.rn.f32 	%f347, %f342, %f316, %f267;
	fma.rn.f32 	%f348, %f342, %f318, %f268;
	fma.rn.f32 	%f349, %f342, %f320, %f269;
	fma.rn.f32 	%f350, %f342, %f322, %f270;
	ld.shared.f32 	%f351, [%r312+132];
	fma.rn.f32 	%f352, %f351, %f308, %f272;
	fma.rn.f32 	%f353, %f351, %f310, %f273;
	fma.rn.f32 	%f354, %f351, %f312, %f274;
	fma.rn.f32 	%f355, %f351, %f314, %f275;
	fma.rn.f32 	%f356, %f351, %f316, %f276;
	fma.rn.f32 	%f357, %f351, %f318, %f277;
	fma.rn.f32 	%f358, %f351, %f320, %f278;
	fma.rn.f32 	%f359, %f351, %f322, %f279;
	ld.shared.f32 	%f360, [%r312+164];
	fma.rn.f32 	%f361, %f360, %f308, %f281;
	fma.rn.f32 	%f362, %f360, %f310, %f282;
	fma.rn.f32 	%f363, %f360, %f312, %f283;
	fma.rn.f32 	%f364, %f360, %f314, %f284;
	fma.rn.f32 	%f365, %f360, %f316, %f285;
	fma.rn.f32 	%f366, %f360, %f318, %f286;
	fma.rn.f32 	%f367, %f360, %f320, %f287;
	fma.rn.f32 	%f368, %f360, %f322, %f288;
	ld.shared.f32 	%f369, [%r312+196];
	fma.rn.f32 	%f370, %f369, %f308, %f290;
	fma.rn.f32 	%f371, %f369, %f310, %f291;
	fma.rn.f32 	%f372, %f369, %f312, %f292;
	fma.rn.f32 	%f373, %f369, %f314, %f293;
	fma.rn.f32 	%f374, %f369, %f316, %f294;
	fma.rn.f32 	%f375, %f369, %f318, %f295;
	fma.rn.f32 	%f376, %f369, %f320, %f296;
	fma.rn.f32 	%f377, %f369, %f322, %f297;
	ld.shared.f32 	%f378, [%r312+228];
	fma.rn.f32 	%f379, %f378, %f308, %f299;
	fma.rn.f32 	%f380, %f378, %f310, %f300;
	fma.rn.f32 	%f381, %f378, %f312, %f301;
	fma.rn.f32 	%f382, %f378, %f314, %f302;
	fma.rn.f32 	%f383, %f378, %f316, %f303;
	fma.rn.f32 	%f384, %f378, %f318, %f304;
	fma.rn.f32 	%f385, %f378, %f320, %f305;
	fma.rn.f32 	%f386, %f378, %f322, %f306;
	ld.shared.f32 	%f387, [%r312+8];
	ld.shared.f32 	%f388, [%r316+1024];
	fma.rn.f32 	%f389, %f387, %f388, %f309;
	ld.shared.f32 	%f390, [%r316+1028];
	fma.rn.f32 	%f391, %f387, %f390, %f311;
	ld.shared.f32 	%f392, [%r316+1032];
	fma.rn.f32 	%f393, %f387, %f392, %f313;
	ld.shared.f32 	%f394, [%r316+1036];
	fma.rn.f32 	%f395, %f387, %f394, %f315;
	ld.shared.f32 	%f396, [%r316+1040];
	fma.rn.f32 	%f397, %f387, %f396, %f317;
	ld.shared.f32 	%f398, [%r316+1044];
	fma.rn.f32 	%f399, %f387, %f398, %f319;
	ld.shared.f32 	%f400, [%r316+1048];
	fma.rn.f32 	%f401, %f387, %f400, %f321;
	ld.shared.f32 	%f402, [%r316+1052];
	fma.rn.f32 	%f403, %f387, %f402, %f323;
	ld.shared.f32 	%f404, [%r312+40];
	fma.rn.f32 	%f405, %f404, %f388, %f325;
	fma.rn.f32 	%f406, %f404, %f390, %f326;
	fma.rn.f32 	%f407, %f404, %f392, %f327;
	fma.rn.f32 	%f408, %f404, %f394, %f328;
	fma.rn.f32 	%f409, %f404, %f396, %f329;
	fma.rn.f32 	%f410, %f404, %f398, %f330;
	fma.rn.f32 	%f411, %f404, %f400, %f331;
	fma.rn.f32 	%f412, %f404, %f402, %f332;
	ld.shared.f32 	%f413, [%r312+72];
	fma.rn.f32 	%f414, %f413, %f388, %f334;
	fma.rn.f32 	%f415, %f413, %f390, %f335;
	fma.rn.f32 	%f416, %f413, %f392, %f336;
	fma.rn.f32 	%f417, %f413, %f394, %f337;
	fma.rn.f32 	%f418, %f413, %f396, %f338;
	fma.rn.f32 	%f419, %f413, %f398, %f339;
	fma.rn.f32 	%f420, %f413, %f400, %f340;
	fma.rn.f32 	%f421, %f413, %f402, %f341;
	ld.shared.f32 	%f422, [%r312+104];
	fma.rn.f32 	%f423, %f422, %f388, %f343;
	fma.rn.f32 	%f424, %f422, %f390, %f344;
	fma.rn.f32 	%f425, %f422, %f392, %f345;
	fma.rn.f32 	%f426, %f422, %f394, %f346;
	fma.rn.f32 	%f427, %f422, %f396, %f347;
	fma.rn.f32 	%f428, %f422, %f398, %f348;
	fma.rn.f32 	%f429, %f422, %f400, %f349;
	fma.rn.f32 	%f430, %f422, %f402, %f350;
	ld.shared.f32 	%f431, [%r312+136];
	fma.rn.f32 	%f432, %f431, %f388, %f352;
	fma.rn.f32 	%f433, %f431, %f390, %f353;
	fma.rn.f32 	%f434, %f431, %f392, %f354;
	fma.rn.f32 	%f435, %f431, %f394, %f355;
	fma.rn.f32 	%f436, %f431, %f396, %f356;
	fma.rn.f32 	%f437, %f431, %f398, %f357;
	fma.rn.f32 	%f438, %f431, %f400, %f358;
	fma.rn.f32 	%f439, %f431, %f402, %f359;
	ld.shared.f32 	%f440, [%r312+168];
	fma.rn.f32 	%f441, %f440, %f388, %f361;
	fma.rn.f32 	%f442, %f440, %f390, %f362;
	fma.rn.f32 	%f443, %f440, %f392, %f363;
	fma.rn.f32 	%f444, %f440, %f394, %f364;
	fma.rn.f32 	%f445, %f440, %f396, %f365;
	fma.rn.f32 	%f446, %f440, %f398, %f366;
	fma.rn.f32 	%f447, %f440, %f400, %f367;
	fma.rn.f32 	%f448, %f440, %f402, %f368;
	ld.shared.f32 	%f449, [%r312+200];
	fma.rn.f32 	%f450, %f449, %f388, %f370;
	fma.rn.f32 	%f451, %f449, %f390, %f371;
	fma.rn.f32 	%f452, %f449, %f392, %f372;
	fma.rn.f32 	%f453, %f449, %f394, %f373;
	fma.rn.f32 	%f454, %f449, %f396, %f374;
	fma.rn.f32 	%f455, %f449, %f398, %f375;
	fma.rn.f32 	%f456, %f449, %f400, %f376;
	fma.rn.f32 	%f457, %f449, %f402, %f377;
	ld.shared.f32 	%f458, [%r312+232];
	fma.rn.f32 	%f459, %f458, %f388, %f379;
	fma.rn.f32 	%f460, %f458, %f390, %f380;
	fma.rn.f32 	%f461, %f458, %f392, %f381;
	fma.rn.f32 	%f462, %f458, %f394, %f382;
	fma.rn.f32 	%f463, %f458, %f396, %f383;
	fma.rn.f32 	%f464, %f458, %f398, %f384;
	fma.rn.f32 	%f465, %f458, %f400, %f385;
	fma.rn.f32 	%f466, %f458, %f402, %f386;
	ld.shared.f32 	%f467, [%r312+12];
	ld.shared.f32 	%f468, [%r316+1536];
	fma.rn.f32 	%f469, %f467, %f468, %f389;
	ld.shared.f32 	%f470, [%r316+1540];
	fma.rn.f32 	%f471, %f467, %f470, %f391;
	ld.shared.f32 	%f472, [%r316+1544];
	fma.rn.f32 	%f473, %f467, %f472, %f393;
	ld.shared.f32 	%f474, [%r316+1548];
	fma.rn.f32 	%f475, %f467, %f474, %f395;
	ld.shared.f32 	%f476, [%r316+1552];
	fma.rn.f32 	%f477, %f467, %f476, %f397;
	ld.shared.f32 	%f478, [%r316+1556];
	fma.rn.f32 	%f479, %f467, %f478, %f399;
	ld.shared.f32 	%f480, [%r316+1560];
	fma.rn.f32 	%f481, %f467, %f480, %f401;
	ld.shared.f32 	%f482, [%r316+1564];
	fma.rn.f32 	%f483, %f467, %f482, %f403;
	ld.shared.f32 	%f484, [%r312+44];
	fma.rn.f32 	%f485, %f484, %f468, %f405;
	fma.rn.f32 	%f486, %f484, %f470, %f406;
	fma.rn.f32 	%f487, %f484, %f472, %f407;
	fma.rn.f32 	%f488, %f484, %f474, %f408;
	fma.rn.f32 	%f489, %f484, %f476, %f409;
	fma.rn.f32 	%f490, %f484, %f478, %f410;
	fma.rn.f32 	%f491, %f484, %f480, %f411;
	fma.rn.f32 	%f492, %f484, %f482, %f412;
	ld.shared.f32 	%f493, [%r312+76];
	fma.rn.f32 	%f494, %f493, %f468, %f414;
	fma.rn.f32 	%f495, %f493, %f470, %f415;
	fma.rn.f32 	%f496, %f493, %f472, %f416;
	fma.rn.f32 	%f497, %f493, %f474, %f417;
	fma.rn.f32 	%f498, %f493, %f476, %f418;
	fma.rn.f32 	%f499, %f493, %f478, %f419;
	fma.rn.f32 	%f500, %f493, %f480, %f420;
	fma.rn.f32 	%f501, %f493, %f482, %f421;
	ld.shared.f32 	%f502, [%r312+108];
	fma.rn.f32 	%f503, %f502, %f468, %f423;
	fma.rn.f32 	%f504, %f502, %f470, %f424;
	fma.rn.f32 	%f505, %f502, %f472, %f425;
	fma.rn.f32 	%f506, %f502, %f474, %f426;
	fma.rn.f32 	%f507, %f502, %f476, %f427;
	fma.rn.f32 	%f508, %f502, %f478, %f428;
	fma.rn.f32 	%f509, %f502, %f480, %f429;
	fma.rn.f32 	%f510, %f502, %f482, %f430;
	ld.shared.f32 	%f511, [%r312+140];
	fma.rn.f32 	%f512, %f511, %f468, %f432;
	fma.rn.f32 	%f513, %f511, %f470, %f433;
	fma.rn.f32 	%f514, %f511, %f472, %f434;
	fma.rn.f32 	%f515, %f511, %f474, %f435;
	fma.rn.f32 	%f516, %f511, %f476, %f436;
	fma.rn.f32 	%f517, %f511, %f478, %f437;
	fma.rn.f32 	%f518, %f511, %f480, %f438;
	fma.rn.f32 	%f519, %f511, %f482, %f439;
	ld.shared.f32 	%f520, [%r312+172];
	fma.rn.f32 	%f521, %f520, %f468, %f441;
	fma.rn.f32 	%f522, %f520, %f470, %f442;
	fma.rn.f32 	%f523, %f520, %f472, %f443;
	fma.rn.f32 	%f524, %f520, %f474, %f444;
	fma.rn.f32 	%f525, %f520, %f476, %f445;
	fma.rn.f32 	%f526, %f520, %f478, %f446;
	fma.rn.f32 	%f527, %f520, %f480, %f447;
	fma.rn.f32 	%f528, %f520, %f482, %f448;
	ld.shared.f32 	%f529, [%r312+204];
	fma.rn.f32 	%f530, %f529, %f468, %f450;
	fma.rn.f32 	%f531, %f529, %f470, %f451;
	fma.rn.f32 	%f532, %f529, %f472, %f452;
	fma.rn.f32 	%f533, %f529, %f474, %f453;
	fma.rn.f32 	%f534, %f529, %f476, %f454;
	fma.rn.f32 	%f535, %f529, %f478, %f455;
	fma.rn.f32 	%f536, %f529, %f480, %f456;
	fma.rn.f32 	%f537, %f529, %f482, %f457;
	ld.shared.f32 	%f538, [%r312+236];
	fma.rn.f32 	%f539, %f538, %f468, %f459;
	fma.rn.f32 	%f540, %f538, %f470, %f460;
	fma.rn.f32 	%f541, %f538, %f472, %f461;
	fma.rn.f32 	%f542, %f538, %f474, %f462;
	fma.rn.f32 	%f543, %f538, %f476, %f463;
	fma.rn.f32 	%f544, %f538, %f478, %f464;
	fma.rn.f32 	%f545, %f538, %f480, %f465;
	fma.rn.f32 	%f546, %f538, %f482, %f466;
	ld.shared.f32 	%f547, [%r312+16];
	ld.shared.f32 	%f548, [%r316+2048];
	fma.rn.f32 	%f549, %f547, %f548, %f469;
	ld.shared.f32 	%f550, [%r316+2052];
	fma.rn.f32 	%f551, %f547, %f550, %f471;
	ld.shared.f32 	%f552, [%r316+2056];
	fma.rn.f32 	%f553, %f547, %f552, %f473;
	ld.shared.f32 	%f554, [%r316+2060];
	fma.rn.f32 	%f555, %f547, %f554, %f475;
	ld.shared.f32 	%f556, [%r316+2064];
	fma.rn.f32 	%f557, %f547, %f556, %f477;
	ld.shared.f32 	%f558, [%r316+2068];
	fma.rn.f32 	%f559, %f547, %f558, %f479;
	ld.shared.f32 	%f560, [%r316+2072];
	fma.rn.f32 	%f561, %f547, %f560, %f481;
	ld.shared.f32 	%f562, [%r316+2076];
	fma.rn.f32 	%f563, %f547, %f562, %f483;
	ld.shared.f32 	%f564, [%r312+48];
	fma.rn.f32 	%f565, %f564, %f548, %f485;
	fma.rn.f32 	%f566, %f564, %f550, %f486;
	fma.rn.f32 	%f567, %f564, %f552, %f487;
	fma.rn.f32 	%f568, %f564, %f554, %f488;
	fma.rn.f32 	%f569, %f564, %f556, %f489;
	fma.rn.f32 	%f570, %f564, %f558, %f490;
	fma.rn.f32 	%f571, %f564, %f560, %f491;
	fma.rn.f32 	%f572, %f564, %f562, %f492;
	ld.shared.f32 	%f573, [%r312+80];
	fma.rn.f32 	%f574, %f573, %f548, %f494;
	fma.rn.f32 	%f575, %f573, %f550, %f495;
	fma.rn.f32 	%f576, %f573, %f552, %f496;
	fma.rn.f32 	%f577, %f573, %f554, %f497;
	fma.rn.f32 	%f578, %f573, %f556, %f498;
	fma.rn.f32 	%f579, %f573, %f558, %f499;
	fma.rn.f32 	%f580, %f573, %f560, %f500;
	fma.rn.f32 	%f581, %f573, %f562, %f501;
	ld.shared.f32 	%f582, [%r312+112];
	fma.rn.f32 	%f583, %f582, %f548, %f503;
	fma.rn.f32 	%f584, %f582, %f550, %f504;
	fma.rn.f32 	%f585, %f582, %f552, %f505;
	fma.rn.f32 	%f586, %f582, %f554, %f506;
	fma.rn.f32 	%f587, %f582, %f556, %f507;
	fma.rn.f32 	%f588, %f582, %f558, %f508;
	fma.rn.f32 	%f589, %f582, %f560, %f509;
	fma.rn.f32 	%f590, %f582, %f562, %f510;
	ld.shared.f32 	%f591, [%r312+144];
	fma.rn.f32 	%f592, %f591, %f548, %f512;
	fma.rn.f32 	%f593, %f591, %f550, %f513;
	fma.rn.f32 	%f594, %f591, %f552, %f514;
	fma.rn.f32 	%f595, %f591, %f554, %f515;
	fma.rn.f32 	%f596, %f591, %f556, %f516;
	fma.rn.f32 	%f597, %f591, %f558, %f517;
	fma.rn.f32 	%f598, %f591, %f560, %f518;
	fma.rn.f32 	%f599, %f591, %f562, %f519;
	ld.shared.f32 	%f600, [%r312+176];
	fma.rn.f32 	%f601, %f600, %f548, %f521;
	fma.rn.f32 	%f602, %f600, %f550, %f522;
	fma.rn.f32 	%f603, %f600, %f552, %f523;
	fma.rn.f32 	%f604, %f600, %f554, %f524;
	fma.rn.f32 	%f605, %f600, %f556, %f525;
	fma.rn.f32 	%f606, %f600, %f558, %f526;
	fma.rn.f32 	%f607, %f600, %f560, %f527;
	fma.rn.f32 	%f608, %f600, %f562, %f528;
	ld.shared.f32 	%f609, [%r312+208];
	fma.rn.f32 	%f610, %f609, %f548, %f530;
	fma.rn.f32 	%f611, %f609, %f550, %f531;
	fma.rn.f32 	%f612, %f609, %f552, %f532;
	fma.rn.f32 	%f613, %f609, %f554, %f533;
	fma.rn.f32 	%f614, %f609, %f556, %f534;
	fma.rn.f32 	%f615, %f609, %f558, %f535;
	fma.rn.f32 	%f616, %f609, %f560, %f536;
	fma.rn.f32 	%f617, %f609, %f562, %f537;
	ld.shared.f32 	%f618, [%r312+240];
	fma.rn.f32 	%f619, %f618, %f548, %f539;
	fma.rn.f32 	%f620, %f618, %f550, %f540;
	fma.rn.f32 	%f621, %f618, %f552, %f541;
	fma.rn.f32 	%f622, %f618, %f554, %f542;
	fma.rn.f32 	%f623, %f618, %f556, %f543;
	fma.rn.f32 	%f624, %f618, %f558, %f544;
	fma.rn.f32 	%f625, %f618, %f560, %f545;
	fma.rn.f32 	%f626, %f618, %f562, %f546;
	ld.shared.f32 	%f627, [%r312+20];
	ld.shared.f32 	%f628, [%r316+2560];
	fma.rn.f32 	%f629, %f627, %f628, %f549;
	ld.shared.f32 	%f630, [%r316+2564];
	fma.rn.f32 	%f631, %f627, %f630, %f551;
	ld.shared.f32 	%f632, [%r316+2568];
	fma.rn.f32 	%f633, %f627, %f632, %f553;
	ld.shared.f32 	%f634, [%r316+2572];
	fma.rn.f32 	%f635, %f627, %f634, %f555;
	ld.shared.f32 	%f636, [%r316+2576];
	fma.rn.f32 	%f637, %f627, %f636, %f557;
	ld.shared.f32 	%f638, [%r316+2580];
	fma.rn.f32 	%f639, %f627, %f638, %f559;
	ld.shared.f32 	%f640, [%r316+2584];
	fma.rn.f32 	%f641, %f627, %f640, %f561;
	ld.shared.f32 	%f642, [%r316+2588];
	fma.rn.f32 	%f643, %f627, %f642, %f563;
	ld.shared.f32 	%f644, [%r312+52];
	fma.rn.f32 	%f645, %f644, %f628, %f565;
	fma.rn.f32 	%f646, %f644, %f630, %f566;
	fma.rn.f32 	%f647, %f644, %f632, %f567;
	fma.rn.f32 	%f648, %f644, %f634, %f568;
	fma.rn.f32 	%f649, %f644, %f636, %f569;
	fma.rn.f32 	%f650, %f644, %f638, %f570;
	fma.rn.f32 	%f651, %f644, %f640, %f571;
	fma.rn.f32 	%f652, %f644, %f642, %f572;
	ld.shared.f32 	%f653, [%r312+84];
	fma.rn.f32 	%f654, %f653, %f628, %f574;
	fma.rn.f32 	%f655, %f653, %f630, %f575;
	fma.rn.f32 	%f656, %f653, %f632, %f576;
	fma.rn.f32 	%f657, %f653, %f634, %f577;
	fma.rn.f32 	%f658, %f653, %f636, %f578;
	fma.rn.f32 	%f659, %f653, %f638, %f579;
	fma.rn.f32 	%f660, %f653, %f640, %f580;
	fma.rn.f32 	%f661, %f653, %f642, %f581;
	ld.shared.f32 	%f662, [%r312+116];
	fma.rn.f32 	%f663, %f662, %f628, %f583;
	fma.rn.f32 	%f664, %f662, %f630, %f584;
	fma.rn.f32 	%f665, %f662, %f632, %f585;
	fma.rn.f32 	%f666, %f662, %f634, %f586;
	fma.rn.f32 	%f667, %f662, %f636, %f587;
	fma.rn.f32 	%f668, %f662, %f638, %f588;
	fma.rn.f32 	%f669, %f662, %f640, %f589;
	fma.rn.f32 	%f670, %f662, %f642, %f590;
	ld.shared.f32 	%f671, [%r312+148];
	fma.rn.f32 	%f672, %f671, %f628, %f592;
	fma.rn.f32 	%f673, %f671, %f630, %f593;
	fma.rn.f32 	%f674, %f671, %f632, %f594;
	fma.rn.f32 	%f675, %f671, %f634, %f595;
	fma.rn.f32 	%f676, %f671, %f636, %f596;
	fma.rn.f32 	%f677, %f671, %f638, %f597;
	fma.rn.f32 	%f678, %f671, %f640, %f598;
	fma.rn.f32 	%f679, %f671, %f642, %f599;
	ld.shared.f32 	%f680, [%r312+180];
	fma.rn.f32 	%f681, %f680, %f628, %f601;
	fma.rn.f32 	%f682, %f680, %f630, %f602;
	fma.rn.f32 	%f683, %f680, %f632, %f603;
	fma.rn.f32 	%f684, %f680, %f634, %f604;
	fma.rn.f32 	%f685, %f680, %f636, %f605;
	fma.rn.f32 	%f686, %f680, %f638, %f606;
	fma.rn.f32 	%f687, %f680, %f640, %f607;
	fma.rn.f32 	%f688, %f680, %f642, %f608;
	ld.shared.f32 	%f689, [%r312+212];
	fma.rn.f32 	%f690, %f689, %f628, %f610;
	fma.rn.f32 	%f691, %f689, %f630, %f611;
	fma.rn.f32 	%f692, %f689, %f632, %f612;
	fma.rn.f32 	%f693, %f689, %f634, %f613;
	fma.rn.f32 	%f694, %f689, %f636, %f614;
	fma.rn.f32 	%f695, %f689, %f638, %f615;
	fma.rn.f32 	%f696, %f689, %f640, %f616;
	fma.rn.f32 	%f697, %f689, %f642, %f617;
	ld.shared.f32 	%f698, [%r312+244];
	fma.rn.f32 	%f699, %f698, %f628, %f619;
	fma.rn.f32 	%f700, %f698, %f630, %f620;
	fma.rn.f32 	%f701, %f698, %f632, %f621;
	fma.rn.f32 	%f702, %f698, %f634, %f622;
	fma.rn.f32 	%f703, %f698, %f636, %f623;
	fma.rn.f32 	%f704, %f698, %f638, %f624;
	fma.rn.f32 	%f705, %f698, %f640, %f625;
	fma.rn.f32 	%f706, %f698, %f642, %f626;
	ld.shared.f32 	%f707, [%r312+24];
	ld.shared.f32 	%f708, [%r316+3072];
	fma.rn.f32 	%f709, %f707, %f708, %f629;
	ld.shared.f32 	%f710, [%r316+3076];
	fma.rn.f32 	%f711, %f707, %f710, %f631;
	ld.shared.f32 	%f712, [%r316+3080];
	fma.rn.f32 	%f713, %f707, %f712, %f633;
	ld.shared.f32 	%f714, [%r316+3084];
	fma.rn.f32 	%f715, %f707, %f714, %f635;
	ld.shared.f32 	%f716, [%r316+3088];
	fma.rn.f32 	%f717, %f707, %f716, %f637;
	ld.shared.f32 	%f718, [%r316+3092];
	fma.rn.f32 	%f719, %f707, %f718, %f639;
	ld.shared.f32 	%f720, [%r316+3096];
	fma.rn.f32 	%f721, %f707, %f720, %f641;
	ld.shared.f32 	%f722, [%r316+3100];
	fma.rn.f32 	%f723, %f707, %f722, %f643;
	ld.shared.f32 	%f724, [%r312+56];
	fma.rn.f32 	%f725, %f724, %f708, %f645;
	fma.rn.f32 	%f726, %f724, %f710, %f646;
	fma.rn.f32 	%f727, %f724, %f712, %f647;
	fma.rn.f32 	%f728, %f724, %f714, %f648;
	fma.rn.f32 	%f729, %f724, %f716, %f649;
	fma.rn.f32 	%f730, %f724, %f718, %f650;
	fma.rn.f32 	%f731, %f724, %f720, %f651;
	fma.rn.f32 	%f732, %f724, %f722, %f652;
	ld.shared.f32 	%f733, [%r312+88];
	fma.rn.f32 	%f734, %f733, %f708, %f654;
	fma.rn.f32 	%f735, %f733, %f710, %f655;
	fma.rn.f32 	%f736, %f733, %f712, %f656;
	fma.rn.f32 	%f737, %f733, %f714, %f657;
	fma.rn.f32 	%f738, %f733, %f716, %f658;
	fma.rn.f32 	%f739, %f733, %f718, %f659;
	fma.rn.f32 	%f740, %f733, %f720, %f660;
	fma.rn.f32 	%f741, %f733, %f722, %f661;
	ld.shared.f32 	%f742, [%r312+120];
	fma.rn.f32 	%f743, %f742, %f708, %f663;
	fma.rn.f32 	%f744, %f742, %f710, %f664;
	fma.rn.f32 	%f745, %f742, %f712, %f665;
	fma.rn.f32 	%f746, %f742, %f714, %f666;
	fma.rn.f32 	%f747, %f742, %f716, %f667;
	fma.rn.f32 	%f748, %f742, %f718, %f668;
	fma.rn.f32 	%f749, %f742, %f720, %f669;
	fma.rn.f32 	%f750, %f742, %f722, %f670;
	ld.shared.f32 	%f751, [%r312+152];
	fma.rn.f32 	%f752, %f751, %f708, %f672;
	fma.rn.f32 	%f753, %f751, %f710, %f673;
	fma.rn.f32 	%f754, %f751, %f712, %f674;
	fma.rn.f32 	%f755, %f751, %f714, %f675;
	fma.rn.f32 	%f756, %f751, %f716, %f676;
	fma.rn.f32 	%f757, %f751, %f718, %f677;
	fma.rn.f32 	%f758, %f751, %f720, %f678;
	fma.rn.f32 	%f759, %f751, %f722, %f679;
	ld.shared.f32 	%f760, [%r312+184];
	fma.rn.f32 	%f761, %f760, %f708, %f681;
	fma.rn.f32 	%f762, %f760, %f710, %f682;
	fma.rn.f32 	%f763, %f760, %f712, %f683;
	fma.rn.f32 	%f764, %f760, %f714, %f684;
	fma.rn.f32 	%f765, %f760, %f716, %f685;
	fma.rn.f32 	%f766, %f760, %f718, %f686;
	fma.rn.f32 	%f767, %f760, %f720, %f687;
	fma.rn.f32 	%f768, %f760, %f722, %f688;
	ld.shared.f32 	%f769, [%r312+216];
	fma.rn.f32 	%f770, %f769, %f708, %f690;
	fma.rn.f32 	%f771, %f769, %f710, %f691;
	fma.rn.f32 	%f772, %f769, %f712, %f692;
	fma.rn.f32 	%f773, %f769, %f714, %f693;
	fma.rn.f32 	%f774, %f769, %f716, %f694;
	fma.rn.f32 	%f775, %f769, %f718, %f695;
	fma.rn.f32 	%f776, %f769, %f720, %f696;
	fma.rn.f32 	%f777, %f769, %f722, %f697;
	ld.shared.f32 	%f778, [%r312+248];
	fma.rn.f32 	%f779, %f778, %f708, %f699;
	fma.rn.f32 	%f780, %f778, %f710, %f700;
	fma.rn.f32 	%f781, %f778, %f712, %f701;
	fma.rn.f32 	%f782, %f778, %f714, %f702;
	fma.rn.f32 	%f783, %f778, %f716, %f703;
	fma.rn.f32 	%f784, %f778, %f718, %f704;
	fma.rn.f32 	%f785, %f778, %f720, %f705;
	fma.rn.f32 	%f786, %f778, %f722, %f706;
	ld.shared.f32 	%f787, [%r312+28];
	ld.shared.f32 	%f788, [%r316+3584];
	fma.rn.f32 	%f1122, %f787, %f788, %f709;
	ld.shared.f32 	%f789, [%r316+3588];
	fma.rn.f32 	%f1121, %f787, %f789, %f711;
	ld.shared.f32 	%f790, [%r316+3592];
	fma.rn.f32 	%f1120, %f787, %f790, %f713;
	ld.shared.f32 	%f791, [%r316+3596];
	fma.rn.f32 	%f1119, %f787, %f791, %f715;
	ld.shared.f32 	%f792, [%r316+3600];
	fma.rn.f32 	%f1118, %f787, %f792, %f717;
	ld.shared.f32 	%f793, [%r316+3604];
	fma.rn.f32 	%f1117, %f787, %f793, %f719;
	ld.shared.f32 	%f794, [%r316+3608];
	fma.rn.f32 	%f1116, %f787, %f794, %f721;
	ld.shared.f32 	%f795, [%r316+3612];
	fma.rn.f32 	%f1115, %f787, %f795, %f723;
	ld.shared.f32 	%f796, [%r312+60];
	fma.rn.f32 	%f1114, %f796, %f788, %f725;
	fma.rn.f32 	%f1113, %f796, %f789, %f726;
	fma.rn.f32 	%f1112, %f796, %f790, %f727;
	fma.rn.f32 	%f1111, %f796, %f791, %f728;
	fma.rn.f32 	%f1110, %f796, %f792, %f729;
	fma.rn.f32 	%f1109, %f796, %f793, %f730;
	fma.rn.f32 	%f1108, %f796, %f794, %f731;
	fma.rn.f32 	%f1107, %f796, %f795, %f732;
	ld.shared.f32 	%f797, [%r312+92];
	fma.rn.f32 	%f1106, %f797, %f788, %f734;
	fma.rn.f32 	%f1105, %f797, %f789, %f735;
	fma.rn.f32 	%f1104, %f797, %f790, %f736;
	fma.rn.f32 	%f1103, %f797, %f791, %f737;
	fma.rn.f32 	%f1102, %f797, %f792, %f738;
	fma.rn.f32 	%f1101, %f797, %f793, %f739;
	fma.rn.f32 	%f1100, %f797, %f794, %f740;
	fma.rn.f32 	%f1099, %f797, %f795, %f741;
	ld.shared.f32 	%f798, [%r312+124];
	fma.rn.f32 	%f1098, %f798, %f788, %f743;
	fma.rn.f32 	%f1097, %f798, %f789, %f744;
	fma.rn.f32 	%f1096, %f798, %f790, %f745;
	fma.rn.f32 	%f1095, %f798, %f791, %f746;
	fma.rn.f32 	%f1094, %f798, %f792, %f747;
	fma.rn.f32 	%f1093, %f798, %f793, %f748;
	fma.rn.f32 	%f1092, %f798, %f794, %f749;
	fma.rn.f32 	%f1091, %f798, %f795, %f750;
	ld.shared.f32 	%f799, [%r312+156];
	fma.rn.f32 	%f1090, %f799, %f788, %f752;
	fma.rn.f32 	%f1089, %f799, %f789, %f753;
	fma.rn.f32 	%f1088, %f799, %f790, %f754;
	fma.rn.f32 	%f1087, %f799, %f791, %f755;
	fma.rn.f32 	%f1086, %f799, %f792, %f756;
	fma.rn.f32 	%f1085, %f799, %f793, %f757;
	fma.rn.f32 	%f1084, %f799, %f794, %f758;
	fma.rn.f32 	%f1083, %f799, %f795, %f759;
	ld.shared.f32 	%f800, [%r312+188];
	fma.rn.f32 	%f1082, %f800, %f788, %f761;
	fma.rn.f32 	%f1081, %f800, %f789, %f762;
	fma.rn.f32 	%f1080, %f800, %f790, %f763;
	fma.rn.f32 	%f1079, %f800, %f791, %f764;
	fma.rn.f32 	%f1078, %f800, %f792, %f765;
	fma.rn.f32 	%f1077, %f800, %f793, %f766;
	fma.rn.f32 	%f1076, %f800, %f794, %f767;
	fma.rn.f32 	%f1075, %f800, %f795, %f768;
	ld.shared.f32 	%f801, [%r312+220];
	fma.rn.f32 	%f1074, %f801, %f788, %f770;
	fma.rn.f32 	%f1073, %f801, %f789, %f771;
	fma.rn.f32 	%f1072, %f801, %f790, %f772;
	fma.rn.f32 	%f1071, %f801, %f791, %f773;
	fma.rn.f32 	%f1070, %f801, %f792, %f774;
	fma.rn.f32 	%f1069, %f801, %f793, %f775;
	fma.rn.f32 	%f1068, %f801, %f794, %f776;
	fma.rn.f32 	%f1067, %f801, %f795, %f777;
	ld.shared.f32 	%f802, [%r312+252];
	fma.rn.f32 	%f1066, %f802, %f788, %f779;
	fma.rn.f32 	%f1065, %f802, %f789, %f780;
	fma.rn.f32 	%f1064, %f802, %f790, %f781;
	fma.rn.f32 	%f1063, %f802, %f791, %f782;
	fma.rn.f32 	%f1062, %f802, %f792, %f783;
	fma.rn.f32 	%f1061, %f802, %f793, %f784;
	fma.rn.f32 	%f1060, %f802, %f794, %f785;
	fma.rn.f32 	%f1059, %f802, %f795, %f786;
	bar.sync 	0;
	add.s32 	%r515, %r515, 8;
	add.s32 	%r514, %r514, 8;
	add.s32 	%r513, %r513, 8;
	add.s32 	%r512, %r512, 8;
	add.s32 	%r511, %r511, 8;
	shl.b32 	%r317, %r422, 3;
	add.s32 	%r510, %r510, %r317;
	add.s32 	%r509, %r509, 8;
	add.s32 	%r508, %r508, %r317;
	add.s32 	%r507, %r507, %r317;
	add.s32 	%r506, %r506, %r317;
	add.s32 	%r37, %r505, 8;
	add.s32 	%r318, %r505, 4;
	setp.lt.s32 	%p31, %r318, %r504;
	mov.u32 	%r505, %r37;
	@%p31 bra 	$L__BB2_2;
$L__BB2_41:
	ld.param.u32 	%r423, [_Z21matrixMultiplyKernel2PfS_S_iii_param_4];
	mov.u32 	%r319, %ctaid.y;
	shl.b32 	%r321, %r319, 7;
	mov.u32 	%r322, %tid.y;
	shl.b32 	%r323, %r322, 3;
	add.s32 	%r24, %r321, %r323;
	mov.u32 	%r324, %ctaid.x;
	shl.b32 	%r325, %r324, 7;
	mov.u32 	%r326, %tid.x;
	shl.b32 	%r327, %r326, 3;
	add.s32 	%r25, %r325, %r327;
	mov.u32 	%r328, %nctaid.x;
	add.s32 	%r329, %r328, -1;
	setp.eq.s32 	%p32, %r324, %r329;
	mov.u32 	%r330, %nctaid.y;
	add.s32 	%r332, %r330, -1;
	setp.eq.s32 	%p33, %r319, %r332;
	or.pred  	%p2, %p32, %p33;
	mul.lo.s32 	%r26, %r24, %r423;
	@%p2 bra 	$L__BB2_42;
	bra.uni 	$L__BB2_44;
$L__BB2_42:
	ld.param.u32 	%r424, [_Z21matrixMultiplyKernel2PfS_S_iii_param_4];
	ld.param.u32 	%r353, [_Z21matrixMultiplyKernel2PfS_S_iii_param_3];
	setp.ge.s32 	%p34, %r24, %r353;
	setp.ge.s32 	%p35, %r25, %r424;
	or.pred  	%p36, %p34, %p35;
	@%p36 bra 	$L__BB2_45;
	ld.param.u64 	%rd141, [_Z21matrixMultiplyKernel2PfS_S_iii_param_2];
	add.s32 	%r334, %r25, %r26;
	cvta.to.global.u64 	%rd65, %rd141;
	mul.wide.s32 	%rd66, %r334, 4;
	add.s64 	%rd67, %rd65, %rd66;
	ld.global.f32 	%f805, [%rd67];
	add.f32 	%f806, %f1122, %f805;
	st.global.f32 	[%rd67], %f806;
	bra.uni 	$L__BB2_45;
$L__BB2_44:
	ld.param.u64 	%rd140, [_Z21matrixMultiplyKernel2PfS_S_iii_param_2];
	add.s32 	%r333, %r25, %r26;
	cvta.to.global.u64 	%rd62, %rd140;
	mul.wide.s32 	%rd63, %r333, 4;
	add.s64 	%rd64, %rd62, %rd63;
	ld.global.f32 	%f803, [%rd64];
	add.f32 	%f804, %f1122, %f803;
	st.global.f32 	[%rd64], %f804;
$L__BB2_45:
	ld.param.u64 	%rd142, [_Z21matrixMultiplyKernel2PfS_S_iii_param_2];
	add.s32 	%r38, %r25, 1;
	cvt.s64.s32 	%rd68, %r26;
	cvt.s64.s32 	%rd1, %r25;
	add.s64 	%rd69, %rd1, %rd68;
	cvta.to.global.u64 	%rd70, %rd142;
	shl.b64 	%rd71, %rd69, 2;
	add.s64 	%rd2, %rd70, %rd71;
	@%p2 bra 	$L__BB2_47;
	ld.global.f32 	%f807, [%rd2+4];
	add.f32 	%f808, %f1121, %f807;
	st.global.f32 	[%rd2+4], %f808;
	bra.uni 	$L__BB2_49;
$L__BB2_47:
	ld.param.u32 	%r425, [_Z21matrixMultiplyKernel2PfS_S_iii_param_4];
	ld.param.u32 	%r354, [_Z21matrixMultiplyKernel2PfS_S_iii_param_3];
	setp.ge.s32 	%p37, %r24, %r354;
	setp.ge.s32 	%p38, %r38, %r425;
	or.pred  	%p39, %p37, %p38;
	@%p39 bra 	$L__BB2_49;
	ld.global.f32 	%f809, [%rd2+4];
	add.f32 	%f810, %f1121, %f809;
	st.global.f32 	[%rd2+4], %f810;
$L__BB2_49:
	add.s32 	%r39, %r25, 2;
	@%p2 bra 	$L__BB2_51;
	ld.global.f32 	%f811, [%rd2+8];
	add.f32 	%f812, %f1120, %f811;
	st.global.f32 	[%rd2+8], %f812;
	bra.uni 	$L__BB2_53;
$L__BB2_51:
	ld.param.u32 	%r426, [_Z21matrixMultiplyKernel2PfS_S_iii_param_4];
	ld.param.u32 	%r355, [_Z21matrixMultiplyKernel2PfS_S_iii_param_3];
	setp.ge.s32 	%p40, %r24, %r355;
	setp.ge.s32 	%p41, %r39, %r426;
	or.pred  	%p42, %p40, %p41;
	@%p42 bra 	$L__BB2_53;
	ld.global.f32 	%f813, [%rd2+8];
	add.f32 	%f814, %f1120, %f813;
	st.global.f32 	[%rd2+8], %f814;
$L__BB2_53:
	add.s32 	%r40, %r25, 3;
	@%p2 bra 	$L__BB2_55;
	ld.global.f32 	%f815, [%rd2+12];
	add.f32 	%f816, %f1119, %f815;
	st.global.f32 	[%rd2+12], %f816;
	bra.uni 	$L__BB2_57;
$L__BB2_55:
	ld.param.u32 	%r427, [_Z21matrixMultiplyKernel2PfS_S_iii_param_4];
	ld.param.u32 	%r356, [_Z21matrixMultiplyKernel2PfS_S_iii_param_3];
	setp.ge.s32 	%p43, %r24, %r356;
	setp.ge.s32 	%p44, %r40, %r427;
	or.pred  	%p45, %p43, %p44;
	@%p45 bra 	$L__BB2_57;
	ld.global.f32 	%f817, [%rd2+12];
	add.f32 	%f818, %f1119, %f817;
	st.global.f32 	[%rd2+12], %f818;
$L__BB2_57:
	add.s32 	%r41, %r25, 4;
	@%p2 bra 	$L__BB2_59;
	ld.global.f32 	%f819, [%rd2+16];
	add.f32 	%f820, %f1118, %f819;
	st.global.f32 	[%rd2+16], %f820;
	bra.uni 	$L__BB2_61;
$L__BB2_59:
	ld.param.u32 	%r428, [_Z21matrixMultiplyKernel2PfS_S_iii_param_4];
	ld.param.u32 	%r357, [_Z21matrixMultiplyKernel2PfS_S_iii_param_3];
	setp.ge.s32 	%p46, %r24, %r357;
	setp.ge.s32 	%p47, %r41, %r428;
	or.pred  	%p48, %p46, %p47;
	@%p48 bra 	$L__BB2_61;
	ld.global.f32 	%f821, [%rd2+16];
	add.f32 	%f822, %f1118, %f821;
	st.global.f32 	[%rd2+16], %f822;
$L__BB2_61:
	add.s32 	%r42, %r25, 5;
	@%p2 bra 	$L__BB2_63;
	ld.global.f32 	%f823, [%rd2+20];
	add.f32 	%f824, %f1117, %f823;
	st.global.f32 	[%rd2+20], %f824;
	bra.uni 	$L__BB2_65;
$L__BB2_63:
	ld.param.u32 	%r429, [_Z21matrixMultiplyKernel2PfS_S_iii_param_4];
	ld.param.u32 	%r358, [_Z21matrixMultiplyKernel2PfS_S_iii_param_3];
	setp.ge.s32 	%p49, %r24, %r358;
	setp.ge.s32 	%p50, %r42, %r429;
	or.pred  	%p51, %p49, %p50;
	@%p51 bra 	$L__BB2_65;
	ld.global.f32 	%f825, [%rd2+20];
	add.f32 	%f826, %f1117, %f825;
	st.global.f32 	[%rd2+20], %f826;
$L__BB2_65:
	add.s32 	%r43, %r25, 6;
	@%p2 bra 	$L__BB2_67;
	ld.global.f32 	%f827, [%rd2+24];
	add.f32 	%f828, %f1116, %f827;
	st.global.f32 	[%rd2+24], %f828;
	bra.uni 	$L__BB2_69;
$L__BB2_67:
	ld.param.u32 	%r430, [_Z21matrixMultiplyKernel2PfS_S_iii_param_4];
	ld.param.u32 	%r359, [_Z21matrixMultiplyKernel2PfS_S_iii_param_3];
	setp.ge.s32 	%p52, %r24, %r359;
	setp.ge.s32 	%p53, %r43, %r430;
	or.pred  	%p54, %p52, %p53;
	@%p54 bra 	$L__BB2_69;
	ld.global.f32 	%f829, [%rd2+24];
	add.f32 	%f830, %f1116, %f829;
	st.global.f32 	[%rd2+24], %f830;
$L__BB2_69:
	add.s32 	%r44, %r25, 7;
	@%p2 bra 	$L__BB2_71;
	ld.global.f32 	%f831, [%rd2+28];
	add.f32 	%f832, %f1115, %f831;
	st.global.f32 	[%rd2+28], %f832;
	bra.uni 	$L__BB2_73;
$L__BB2_71:
	ld.param.u32 	%r431, [_Z21matrixMultiplyKernel2PfS_S_iii_param_4];
	ld.param.u32 	%r360, [_Z21matrixMultiplyKernel2PfS_S_iii_param_3];
	setp.ge.s32 	%p55, %r24, %r360;
	setp.ge.s32 	%p56, %r44, %r431;
	or.pred  	%p57, %p55, %p56;
	@%p57 bra 	$L__BB2_73;
	ld.global.f32 	%f833, [%rd2+28];
	add.f32 	%f834, %f1115, %f833;
	st.global.f32 	[%rd2+28], %f834;
$L__BB2_73:
	ld.param.u32 	%r432, [_Z21matrixMultiplyKernel2PfS_S_iii_param_4];
	add.s32 	%r45, %r24, 1;
	add.s32 	%r46, %r26, %r432;
	@%p2 bra 	$L__BB2_75;
	ld.param.u64 	%rd143, [_Z21matrixMultiplyKernel2PfS_S_iii_param_2];
	add.s32 	%r335, %r25, %r46;
	cvta.to.global.u64 	%rd72, %rd143;
	mul.wide.s32 	%rd73, %r335, 4;
	add.s64 	%rd74, %rd72, %rd73;
	ld.global.f32 	%f835, [%rd74];
	add.f32 	%f836, %f1114, %f835;
	st.global.f32 	[%rd74], %f836;
	bra.uni 	$L__BB2_77;
$L__BB2_75:
	ld.param.u32 	%r433, [_Z21matrixMultiplyKernel2PfS_S_iii_param_4];
	ld.param.u32 	%r361, [_Z21matrixMultiplyKernel2PfS_S_iii_param_3];
	setp.ge.s32 	%p58, %r45, %r361;
	setp.ge.s32 	%p59, %r25, %r433;
	or.pred  	%p60, %p58, %p59;
	@%p60 bra 	$L__BB2_77;
	ld.param.u64 	%rd144, [_Z21matrixMultiplyKernel2PfS_S_iii_param_2];
	add.s32 	%r336, %r25, %r46;
	cvta.to.global.u64 	%rd75, %rd144;
	mul.wide.s32 	%rd76, %r336, 4;
	add.s64 	%rd77, %rd75, %rd76;
	ld.global.f32 	%f837, [%rd77];
	add.f32 	%f838, %f1114, %f837;
	st.global.f32 	[%rd77], %f838;
$L__BB2_77:
	ld.param.u64 	%rd145, [_Z21matrixMultiplyKernel2PfS_S_iii_param_2];
	cvt.s64.s32 	%rd78, %r46;
	add.s64 	%rd79, %rd1, %rd78;
	cvta.to.global.u64 	%rd80, %rd145;
	shl.b64 	%rd81, %rd79, 2;
	add.s64 	%rd3, %rd80, %rd81;
	@%p2 bra 	$L__BB2_79;
	ld.global.f32 	%f839, [%rd3+4];
	add.f32 	%f840, %f1113, %f839;
	st.global.f32 	[%rd3+4], %f840;
	bra.uni 	$L__BB2_81;
$L__BB2_79:
	ld.param.u32 	%r434, [_Z21matrixMultiplyKernel2PfS_S_iii_param_4];
	ld.param.u32 	%r362, [_Z21matrixMultiplyKernel2PfS_S_iii_param_3];
	setp.ge.s32 	%p61, %r45, %r362;
	setp.ge.s32 	%p62, %r38, %r434;
	or.pred  	%p63, %p61, %p62;
	@%p63 bra 	$L__BB2_81;
	ld.global.f32 	%f841, [%rd3+4];
	add.f32 	%f842, %f1113, %f841;
	st.global.f32 	[%rd3+4], %f842;
$L__BB2_81:
	@%p2 bra 	$L__BB2_83;
	ld.global.f32 	%f843, [%rd3+8];
	add.f32 	%f844, %f1112, %f843;
	st.global.f32 	[%rd3+8], %f844;
	bra.uni 	$L__BB2_85;
$L__BB2_83:
	ld.param.u32 	%r435, [_Z21matrixMultiplyKernel2PfS_S_iii_param_4];
	ld.param.u32 	%r363, [_Z21matrixMultiplyKernel2PfS_S_iii_param_3];
	setp.ge.s32 	%p64, %r45, %r363;
	setp.ge.s32 	%p65, %r39, %r435;
	or.pred  	%p66, %p64, %p65;
	@%p66 bra 	$L__BB2_85;
	ld.global.f32 	%f845, [%rd3+8];
	add.f32 	%f846, %f1112, %f845;
	st.global.f32 	[%rd3+8], %f846;
$L__BB2_85:
	@%p2 bra 	$L__BB2_87;
	ld.global.f32 	%f847, [%rd3+12];
	add.f32 	%f848, %f1111, %f847;
	st.global.f32 	[%rd3+12], %f848;
	bra.uni 	$L__BB2_89;
$L__BB2_87:
	ld.param.u32 	%r436, [_Z21matrixMultiplyKernel2PfS_S_iii_param_4];
	ld.param.u32 	%r364, [_Z21matrixMultiplyKernel2PfS_S_iii_param_3];
	setp.ge.s32 	%p67, %r45, %r364;
	setp.ge.s32 	%p68, %r40, %r436;
	or.pred  	%p69, %p67, %p68;
	@%p69 bra 	$L__BB2_89;
	ld.global.f32 	%f849, [%rd3+12];
	add.f32 	%f850, %f1111, %f849;
	st.global.f32 	[%rd3+12], %f850;
$L__BB2_89:
	@%p2 bra 	$L__BB2_91;
	ld.global.f32 	%f851, [%rd3+16];
	add.f32 	%f852, %f1110, %f851;
	st.global.f32 	[%rd3+16], %f852;
	bra.uni 	$L__BB2_93;
$L__BB2_91:
	ld.param.u32 	%r437, [_Z21matrixMultiplyKernel2PfS_S_iii_param_4];
	ld.param.u32 	%r365, [_Z21matrixMultiplyKernel2PfS_S_iii_param_3];
	setp.ge.s32 	%p70, %r45, %r365;
	setp.ge.s32 	%p71, %r41, %r437;
	or.pred  	%p72, %p70, %p71;
	@%p72 bra 	$L__BB2_93;
	ld.global.f32 	%f853, [%rd3+16];
	add.f32 	%f854, %f1110, %f853;
	st.global.f32 	[%rd3+16], %f854;
$L__BB2_93:
	@%p2 bra 	$L__BB2_95;
	ld.global.f32 	%f855, [%rd3+20];
	add.f32 	%f856, %f1109, %f855;
	st.global.f32 	[%rd3+20], %f856;
	bra.uni 	$L__BB2_97;
$L__BB2_95:
	ld.param.u32 	%r438, [_Z21matrixMultiplyKernel2PfS_S_iii_param_4];
	ld.param.u32 	%r366, [_Z21matrixMultiplyKernel2PfS_S_iii_param_3];
	setp.ge.s32 	%p73, %r45, %r366;
	setp.ge.s32 	%p74, %r42, %r438;
	or.pred  	%p75, %p73, %p74;
	@%p75 bra 	$L__BB2_97;
	ld.global.f32 	%f857, [%rd3+20];
	add.f32 	%f858, %f1109, %f857;
	st.global.f32 	[%rd3+20], %f858;
$L__BB2_97:
	@%p2 bra 	$L__BB2_99;
	ld.global.f32 	%f859, [%rd3+24];
	add.f32 	%f860, %f1108, %f859;
	st.global.f32 	[%rd3+24], %f860;
	bra.uni 	$L__BB2_101;
$L__BB2_99:
	ld.param.u32 	%r439, [_Z21matrixMultiplyKernel2PfS_S_iii_param_4];
	ld.param.u32 	%r367, [_Z21matrixMultiplyKernel2PfS_S_iii_param_3];
	setp.ge.s32 	%p76, %r45, %r367;
	setp.ge.s32 	%p77, %r43, %r439;
	or.pred  	%p78, %p76, %p77;
	@%p78 bra 	$L__BB2_101;
	ld.global.f32 	%f861, [%rd3+24];
	add.f32 	%f862, %f1108, %f861;
	st.global.f32 	[%rd3+24], %f862;
$L__BB2_101:
	@%p2 bra 	$L__BB2_103;
	ld.global.f32 	%f863, [%rd3+28];
	add.f32 	%f864, %f1107, %f863;
	st.global.f32 	[%rd3+28], %f864;
	bra.uni 	$L__BB2_105;
$L__BB2_103:
	ld.param.u32 	%r440, [_Z21matrixMultiplyKernel2PfS_S_iii_param_4];
	ld.param.u32 	%r368, [_Z21matrixMultiplyKernel2PfS_S_iii_param_3];
	setp.ge.s32 	%p79, %r45, %r368;
	setp.ge.s32 	%p80, %r44, %r440;
	or.pred  	%p81, %p79, %p80;
	@%p81 bra 	$L__BB2_105;
	ld.global.f32 	%f865, [%rd3+28];
	add.f32 	%f866, %f1107, %f865;
	st.global.f32 	[%rd3+28], %f866;
$L__BB2_105:
	ld.param.u32 	%r441, [_Z21matrixMultiplyKernel2PfS_S_iii_param_4];
	ld.param.u64 	%rd146, [_Z21matrixMultiplyKernel2PfS_S_iii_param_2];
	cvta.to.global.u64 	%rd4, %rd146;
	add.s32 	%r47, %r24, 2;
	add.s32 	%r48, %r46, %r441;
	@%p2 bra 	$L__BB2_107;
	add.s32 	%r337, %r25, %r48;
	mul.wide.s32 	%rd82, %r337, 4;
	add.s64 	%rd83, %rd4, %rd82;
	ld.global.f32 	%f867, [%rd83];
	add.f32 	%f868, %f1106, %f867;
	st.global.f32 	[%rd83], %f868;
	bra.uni 	$L__BB2_109;
$L__BB2_107:
	ld.param.u32 	%r442, [_Z21matrixMultiplyKernel2PfS_S_iii_param_4];
	ld.param.u32 	%r369, [_Z21matrixMultiplyKernel2PfS_S_iii_param_3];
	setp.ge.s32 	%p82, %r47, %r369;
	setp.ge.s32 	%p83, %r25, %r442;
	or.pred  	%p84, %p82, %p83;
	@%p84 bra 	$L__BB2_109;
	add.s32 	%r338, %r25, %r48;
	mul.wide.s32 	%rd84, %r338, 4;
	add.s64 	%rd85, %rd4, %rd84;
	ld.global.f32 	%f869, [%rd85];
	add.f32 	%f870, %f1106, %f869;
	st.global.f32 	[%rd85], %f870;
$L__BB2_109:
	cvt.s64.s32 	%rd86, %r48;
	add.s64 	%rd87, %rd1, %rd86;
	shl.b64 	%rd88, %rd87, 2;
	add.s64 	%rd5, %rd4, %rd88;
	@%p2 bra 	$L__BB2_111;
	ld.global.f32 	%f871, [%rd5+4];
	add.f32 	%f872, %f1105, %f871;
	st.global.f32 	[%rd5+4], %f872;
	bra.uni 	$L__BB2_113;
$L__BB2_111:
	ld.param.u32 	%r443, [_Z21matrixMultiplyKernel2PfS_S_iii_param_4];
	ld.param.u32 	%r370, [_Z21matrixMultiplyKernel2PfS_S_iii_param_3];
	setp.ge.s32 	%p85, %r47, %r370;
	setp.ge.s32 	%p86, %r38, %r443;
	or.pred  	%p87, %p85, %p86;
	@%p87 bra 	$L__BB2_113;
	ld.global.f32 	%f873, [%rd5+4];
	add.f32 	%f874, %f1105, %f873;
	st.global.f32 	[%rd5+4], %f874;
$L__BB2_113:
	@%p2 bra 	$L__BB2_115;
	ld.global.f32 	%f875, [%rd5+8];
	add.f32 	%f876, %f1104, %f875;
	st.global.f32 	[%rd5+8], %f876;
	bra.uni 	$L__BB2_117;
$L__BB2_115:
	ld.param.u32 	%r444, [_Z21matrixMultiplyKernel2PfS_S_iii_param_4];
	ld.param.u32 	%r371, [_Z21matrixMultiplyKernel2PfS_S_iii_param_3];
	setp.ge.s32 	%p88, %r47, %r371;
	setp.ge.s32 	%p89, %r39, %r444;
	or.pred  	%p90, %p88, %p89;
	@%p90 bra 	$L__BB2_117;
	ld.global.f32 	%f877, [%rd5+8];
	add.f32 	%f878, %f1104, %f877;
	st.global.f32 	[%rd5+8], %f878;
$L__BB2_117:
	@%p2 bra 	$L__BB2_119;
	ld.global.f32 	%f879, [%rd5+12];
	add.f32 	%f880, %f1103, %f879;
	st.global.f32 	[%rd5+12], %f880;
	bra.uni 	$L__BB2_121;
$L__BB2_119:
	ld.param.u32 	%r445, [_Z21matrixMultiplyKernel2PfS_S_iii_param_4];
	ld.param.u32 	%r372, [_Z21matrixMultiplyKernel2PfS_S_iii_param_3];
	setp.ge.s32 	%p91, %r47, %r372;
	setp.ge.s32 	%p92, %r40, %r445;
	or.pred  	%p93, %p91, %p92;
	@%p93 bra 	$L__BB2_121;
	ld.global.f32 	%f881, [%rd5+12];
	add.f32 	%f882, %f1103, %f881;
	st.global.f32 	[%rd5+12], %f882;
$L__BB2_121:
	@%p2 bra 	$L__BB2_123;
	ld.global.f32 	%f883, [%rd5+16];
	add.f32 	%f884, %f1102, %f883;
	st.global.f32 	[%rd5+16], %f884;
	bra.uni 	$L__BB2_125;
$L__BB2_123:
	ld.param.u32 	%r446, [_Z21matrixMultiplyKernel2PfS_S_iii_param_4];
	ld.param.u32 	%r373, [_Z21matrixMultiplyKernel2PfS_S_iii_param_3];
	setp.ge.s32 	%p94, %r47, %r373;
	setp.ge.s32 	%p95, %r41, %r446;
	or.pred  	%p96, %p94, %p95;
	@%p96 bra 	$L__BB2_125;
	ld.global.f32 	%f885, [%rd5+16];
	add.f32 	%f886, %f1102, %f885;
	st.global.f32 	[%rd5+16], %f886;
$L__BB2_125:
	@%p2 bra 	$L__BB2_127;
	ld.global.f32 	%f887, [%rd5+20];
	add.f32 	%f888, %f1101, %f887;
	st.global.f32 	[%rd5+20], %f888;
	bra.uni 	$L__BB2_129;
$L__BB2_127:
	ld.param.u32 	%r447, [_Z21matrixMultiplyKernel2PfS_S_iii_param_4];
	ld.param.u32 	%r374, [_Z21matrixMultiplyKernel2PfS_S_iii_param_3];
	setp.ge.s32 	%p97, %r47, %r374;
	setp.ge.s32 	%p98, %r42, %r447;
	or.pred  	%p99, %p97, %p98;
	@%p99 bra 	$L__BB2_129;
	ld.global.f32 	%f889, [%rd5+20];
	add.f32 	%f890, %f1101, %f889;
	st.global.f32 	[%rd5+20], %f890;
$L__BB2_129:
	@%p2 bra 	$L__BB2_131;
	ld.global.f32 	%f891, [%rd5+24];
	add.f32 	%f892, %f1100, %f891;
	st.global.f32 	[%rd5+24], %f892;
	bra.uni 	$L__BB2_133;
$L__BB2_131:
	ld.param.u32 	%r448, [_Z21matrixMultiplyKernel2PfS_S_iii_param_4];
	ld.param.u32 	%r375, [_Z21matrixMultiplyKernel2PfS_S_iii_param_3];
	setp.ge.s32 	%p100, %r47, %r375;
	setp.ge.s32 	%p101, %r43, %r448;
	or.pred  	%p102, %p100, %p101;
	@%p102 bra 	$L__BB2_133;
	ld.global.f32 	%f893, [%rd5+24];
	add.f32 	%f894, %f1100, %f893;
	st.global.f32 	[%rd5+24], %f894;
$L__BB2_133:
	@%p2 bra 	$L__BB2_135;
	ld.global.f32 	%f895, [%rd5+28];
	add.f32 	%f896, %f1099, %f895;
	st.global.f32 	[%rd5+28], %f896;
	bra.uni 	$L__BB2_137;
$L__BB2_135:
	ld.param.u32 	%r449, [_Z21matrixMultiplyKernel2PfS_S_iii_param_4];
	ld.param.u32 	%r376, [_Z21matrixMultiplyKernel2PfS_S_iii_param_3];
	setp.ge.s32 	%p103, %r47, %r376;
	setp.ge.s32 	%p104, %r44, %r449;
	or.pred  	%p105, %p103, %p104;
	@%p105 bra 	$L__BB2_137;
	ld.global.f32 	%f897, [%rd5+28];
	add.f32 	%f898, %f1099, %f897;
	st.global.f32 	[%rd5+28], %f898;
$L__BB2_137:
	ld.param.u32 	%r450, [_Z21matrixMultiplyKernel2PfS_S_iii_param_4];
	add.s32 	%r49, %r24, 3;
	add.s32 	%r50, %r48, %r450;
	@%p2 bra 	$L__BB2_139;
	add.s32 	%r339, %r25, %r50;
	mul.wide.s32 	%rd89, %r339, 4;
	add.s64 	%rd90, %rd4, %rd89;
	ld.global.f32 	%f899, [%rd90];
	add.f32 	%f900, %f1098, %f899;
	st.global.f32 	[%rd90], %f900;
	bra.uni 	$L__BB2_141;
$L__BB2_139:
	ld.param.u32 	%r451, [_Z21matrixMultiplyKernel2PfS_S_iii_param_4];
	ld.param.u32 	%r377, [_Z21matrixMultiplyKernel2PfS_S_iii_param_3];
	setp.ge.s32 	%p106, %r49, %r377;
	setp.ge.s32 	%p107, %r25, %r451;
	or.pred  	%p108, %p106, %p107;
	@%p108 bra 	$L__BB2_141;
	add.s32 	%r340, %r25, %r50;
	mul.wide.s32 	%rd91, %r340, 4;
	add.s64 	%rd92, %rd4, %rd91;
	ld.global.f32 	%f901, [%rd92];
	add.f32 	%f902, %f1098, %f901;
	st.global.f32 	[%rd92], %f902;
$L__BB2_141:
	cvt.s64.s32 	%rd93, %r50;
	add.s64 	%rd94, %rd1, %rd93;
	shl.b64 	%rd95, %rd94, 2;
	add.s64 	%rd6, %rd4, %rd95;
	@%p2 bra 	$L__BB2_143;
	ld.global.f32 	%f903, [%rd6+4];
	add.f32 	%f904, %f1097, %f903;
	st.global.f32 	[%rd6+4], %f904;
	bra.uni 	$L__BB2_145;
$L__BB2_143:
	ld.param.u32 	%r452, [_Z21matrixMultiplyKernel2PfS_S_iii_param_4];
	ld.param.u32 	%r378, [_Z21matrixMultiplyKernel2PfS_S_iii_param_3];
	setp.ge.s32 	%p109, %r49, %r378;
	setp.ge.s32 	%p110, %r38, %r452;
	or.pred  	%p111, %p109, %p110;
	@%p111 bra 	$L__BB2_145;
	ld.global.f32 	%f905, [%rd6+4];
	add.f32 	%f906, %f1097, %f905;
	st.global.f32 	[%rd6+4], %f906;
$L__BB2_145:
	@%p2 bra 	$L__BB2_147;
	ld.global.f32 	%f907, [%rd6+8];
	add.f32 	%f908, %f1096, %f907;
	st.global.f32 	[%rd6+8], %f908;
	bra.uni 	$L__BB2_149;
$L__BB2_147:
	ld.param.u32 	%r453, [_Z21matrixMultiplyKernel2PfS_S_iii_param_4];
	ld.param.u32 	%r379, [_Z21matrixMultiplyKernel2PfS_S_iii_param_3];
	setp.ge.s32 	%p112, %r49, %r379;
	setp.ge.s32 	%p113, %r39, %r453;
	or.pred  	%p114, %p112, %p113;
	@%p114 bra 	$L__BB2_149;
	ld.global.f32 	%f909, [%rd6+8];
	add.f32 	%f910, %f1096, %f909;
	st.global.f32 	[%rd6+8], %f910;
$L__BB2_149:
	@%p2 bra 	$L__BB2_151;
	ld.global.f32 	%f911, [%rd6+12];
	add.f32 	%f912, %f1095, %f911;
	st.global.f32 	[%rd6+12], %f912;
	bra.uni 	$L__BB2_153;
$L__BB2_151:
	ld.param.u32 	%r454, [_Z21matrixMultiplyKernel2PfS_S_iii_param_4];
	ld.param.u32 	%r380, [_Z21matrixMultiplyKernel2PfS_S_iii_param_3];
	setp.ge.s32 	%p115, %r49, %r380;
	setp.ge.s32 	%p116, %r40, %r454;
	or.pred  	%p117, %p115, %p116;
	@%p117 bra 	$L__BB2_153;
	ld.global.f32 	%f913, [%rd6+12];
	add.f32 	%f914, %f1095, %f913;
	st.global.f32 	[%rd6+12], %f914;
$L__BB2_153:
	@%p2 bra 	$L__BB2_155;
	ld.global.f32 	%f915, [%rd6+16];
	add.f32 	%f916, %f1094, %f915;
	st.global.f32 	[%rd6+16], %f916;
	bra.uni 	$L__BB2_157;
$L__BB2_155:
	ld.param.u32 	%r455, [_Z21matrixMultiplyKernel2PfS_S_iii_param_4];
	ld.param.u32 	%r381, [_Z21matrixMultiplyKernel2PfS_S_iii_param_3];
	setp.ge.s32 	%p118, %r49, %r381;
	setp.ge.s32 	%p119, %r41, %r455;
	or.pred  	%p120, %p118, %p119;
	@%p120 bra 	$L__BB2_157;
	ld.global.f32 	%f917, [%rd6+16];
	add.f32 	%f918, %f1094, %f917;
	st.global.f32 	[%rd6+16], %f918;
$L__BB2_157:
	@%p2 bra 	$L__BB2_159;
	ld.global.f32 	%f919, [%rd6+20];
	add.f32 	%f920, %f1093, %f919;
	st.global.f32 	[%rd6+20], %f920;
	bra.uni 	$L__BB2_161;
$L__BB2_159:
	ld.param.u32 	%r456, [_Z21matrixMultiplyKernel2PfS_S_iii_param_4];
	ld.param.u32 	%r382, [_Z21matrixMultiplyKernel2PfS_S_iii_param_3];
	setp.ge.s32 	%p121, %r49, %r382;
	setp.ge.s32 	%p122, %r42, %r456;
	or.pred  	%p123, %p121, %p122;
	@%p123 bra 	$L__BB2_161;
	ld.global.f32 	%f921, [%rd6+20];
	add.f32 	%f922, %f1093, %f921;
	st.global.f32 	[%rd6+20], %f922;
$L__BB2_161:
	@%p2 bra 	$L__BB2_163;
	ld.global.f32 	%f923, [%rd6+24];
	add.f32 	%f924, %f1092, %f923;
	st.global.f32 	[%rd6+24], %f924;
	bra.uni 	$L__BB2_165;
$L__BB2_163:
	ld.param.u32 	%r457, [_Z21matrixMultiplyKernel2PfS_S_iii_param_4];
	ld.param.u32 	%r383, [_Z21matrixMultiplyKernel2PfS_S_iii_param_3];
	setp.ge.s32 	%p124, %r49, %r383;
	setp.ge.s32 	%p125, %r43, %r457;
	or.pred  	%p126, %p124, %p125;
	@%p126 bra 	$L__BB2_165;
	ld.global.f32 	%f925, [%rd6+24];
	add.f32 	%f926, %f1092, %f925;
	st.global.f32 	[%rd6+24], %f926;
$L__BB2_165:
	@%p2 bra 	$L__BB2_167;
	ld.global.f32 	%f927, [%rd6+28];
	add.f32 	%f928, %f1091, %f927;
	st.global.f32 	[%rd6+28], %f928;
	bra.uni 	$L__BB2_169;
$L__BB2_167:
	ld.param.u32 	%r458, [_Z21matrixMultiplyKernel2PfS_S_iii_param_4];
	ld.param.u32 	%r384, [_Z21matrixMultiplyKernel2PfS_S_iii_param_3];
	setp.ge.s32 	%p127, %r49, %r384;
	setp.ge.s32 	%p128, %r44, %r458;
	or.pred  	%p129, %p127, %p128;
	@%p129 bra 	$L__BB2_169;
	ld.global.f32 	%f929, [%rd6+28];
	add.f32 	%f930, %f1091, %f929;
	st.global.f32 	[%rd6+28], %f930;
$L__BB2_169:
	ld.param.u32 	%r459, [_Z21matrixMultiplyKernel2PfS_S_iii_param_4];
	add.s32 	%r51, %r24, 4;
	add.s32 	%r52, %r50, %r459;
	@%p2 bra 	$L__BB2_171;
	add.s32 	%r341, %r25, %r52;
	mul.wide.s32 	%rd96, %r341, 4;
	add.s64 	%rd97, %rd4, %rd96;
	ld.global.f32 	%f931, [%rd97];
	add.f32 	%f932, %f1090, %f931;
	st.global.f32 	[%rd97], %f932;
	bra.uni 	$L__BB2_173;
$L__BB2_171:
	ld.param.u32 	%r460, [_Z21matrixMultiplyKernel2PfS_S_iii_param_4];
	ld.param.u32 	%r385, [_Z21matrixMultiplyKernel2PfS_S_iii_param_3];
	setp.ge.s32 	%p130, %r51, %r385;
	setp.ge.s32 	%p131, %r25, %r460;
	or.pred  	%p132, %p130, %p131;
	@%p132 bra 	$L__BB2_173;
	add.s32 	%r342, %r25, %r52;
	mul.wide.s32 	%rd98, %r342, 4;
	add.s64 	%rd99, %rd4, %rd98;
	ld.global.f32 	%f933, [%rd99];
	add.f32 	%f934, %f1090, %f933;
	st.global.f32 	[%rd99], %f934;
$L__BB2_173:
	cvt.s64.s32 	%rd100, %r52;
	add.s64 	%rd101, %rd1, %rd100;
	shl.b64 	%rd102, %rd101, 2;
	add.s64 	%rd7, %rd4, %rd102;
	@%p2 bra 	$L__BB2_175;
	ld.global.f32 	%f935, [%rd7+4];
	add.f32 	%f936, %f1089, %f935;
	st.global.f32 	[%rd7+4], %f936;
	bra.uni 	$L__BB2_177;
$L__BB2_175:
	ld.param.u32 	%r461, [_Z21matrixMultiplyKernel2PfS_S_iii_param_4];
	ld.param.u32 	%r386, [_Z21matrixMultiplyKernel2PfS_S_iii_param_3];
	setp.ge.s32 	%p133, %r51, %r386;
	setp.ge.s32 	%p134, %r38, %r461;
	or.pred  	%p135, %p133, %p134;
	@%p135 bra 	$L__BB2_177;
	ld.global.f32 	%f937, [%rd7+4];
	add.f32 	%f938, %f1089, %f937;
	st.global.f32 	[%rd7+4], %f938;
$L__BB2_177:
	@%p2 bra 	$L__BB2_179;
	ld.global.f32 	%f939, [%rd7+8];
	add.f32 	%f940, %f1088, %f939;
	st.global.f32 	[%rd7+8], %f940;
	bra.uni 	$L__BB2_181;
$L__BB2_179:
	ld.param.u32 	%r462, [_Z21matrixMultiplyKernel2PfS_S_iii_param_4];
	ld.param.u32 	%r387, [_Z21matrixMultiplyKernel2PfS_S_iii_param_3];
	setp.ge.s32 	%p136, %r51, %r387;
	setp.ge.s32 	%p137, %r39, %r462;
	or.pred  	%p138, %p136, %p137;
	@%p138 bra 	$L__BB2_181;
	ld.global.f32 	%f941, [%rd7+8];
	add.f32 	%f942, %f1088, %f941;
	st.global.f32 	[%rd7+8], %f942;
$L__BB2_181:
	@%p2 bra 	$L__BB2_183;
	ld.global.f32 	%f943, [%rd7+12];
	add.f32 	%f944, %f1087, %f943;
	st.global.f32 	[%rd7+12], %f944;
	bra.uni 	$L__BB2_185;
$L__BB2_183:
	ld.param.u32 	%r463, [_Z21matrixMultiplyKernel2PfS_S_iii_param_4];
	ld.param.u32 	%r388, [_Z21matrixMultiplyKernel2PfS_S_iii_param_3];
	setp.ge.s32 	%p139, %r51, %r388;
	setp.ge.s32 	%p140, %r40, %r463;
	or.pred  	%p141, %p139, %p140;
	@%p141 bra 	$L__BB2_185;
	ld.global.f32 	%f945, [%rd7+12];
	add.f32 	%f946, %f1087, %f945;
	st.global.f32 	[%rd7+12], %f946;
$L__BB2_185:
	@%p2 bra 	$L__BB2_187;
	ld.global.f32 	%f947, [%rd7+16];
	add.f32 	%f948, %f1086, %f947;
	st.global.f32 	[%rd7+16], %f948;
	bra.uni 	$L__BB2_189;
$L__BB2_187:
	ld.param.u32 	%r464, [_Z21matrixMultiplyKernel2PfS_S_iii_param_4];
	ld.param.u32 	%r389, [_Z21matrixMultiplyKernel2PfS_S_iii_param_3];
	setp.ge.s32 	%p142, %r51, %r389;
	setp.ge.s32 	%p143, %r41, %r464;
	or.pred  	%p144, %p142, %p143;
	@%p144 bra 	$L__BB2_189;
	ld.global.f32 	%f949, [%rd7+16];
	add.f32 	%f950, %f1086, %f949;
	st.global.f32 	[%rd7+16], %f950;
$L__BB2_189:
	@%p2 bra 	$L__BB2_191;
	ld.global.f32 	%f951, [%rd7+20];
	add.f32 	%f952, %f1085, %f951;
	st.global.f32 	[%rd7+20], %f952;
	bra.uni 	$L__BB2_193;
$L__BB2_191:
	ld.param.u32 	%r465, [_Z21matrixMultiplyKernel2PfS_S_iii_param_4];
	ld.param.u32 	%r390, [_Z21matrixMultiplyKernel2PfS_S_iii_param_3];
	setp.ge.s32 	%p145, %r51, %r390;
	setp.ge.s32 	%p146, %r42, %r465;
	or.pred  	%p147, %p145, %p146;
	@%p147 bra 	$L__BB2_193;
	ld.global.f32 	%f953, [%rd7+20];
	add.f32 	%f954, %f1085, %f953;
	st.global.f32 	[%rd7+20], %f954;
$L__BB2_193:
	@%p2 bra 	$L__BB2_195;
	ld.global.f32 	%f955, [%rd7+24];
	add.f32 	%f956, %f1084, %f955;
	st.global.f32 	[%rd7+24], %f956;
	bra.uni 	$L__BB2_197;
$L__BB2_195:
	ld.param.u32 	%r466, [_Z21matrixMultiplyKernel2PfS_S_iii_param_4];
	ld.param.u32 	%r391, [_Z21matrixMultiplyKernel2PfS_S_iii_param_3];
	setp.ge.s32 	%p148, %r51, %r391;
	setp.ge.s32 	%p149, %r43, %r466;
	or.pred  	%p150, %p148, %p149;
	@%p150 bra 	$L__BB2_197;
	ld.global.f32 	%f957, [%rd7+24];
	add.f32 	%f958, %f1084, %f957;
	st.global.f32 	[%rd7+24], %f958;
$L__BB2_197:
	@%p2 bra 	$L__BB2_199;
	ld.global.f32 	%f959, [%rd7+28];
	add.f32 	%f960, %f1083, %f959;
	st.global.f32 	[%rd7+28], %f960;
	bra.uni 	$L__BB2_201;
$L__BB2_199:
	ld.param.u32 	%r467, [_Z21matrixMultiplyKernel2PfS_S_iii_param_4];
	ld.param.u32 	%r392, [_Z21matrixMultiplyKernel2PfS_S_iii_param_3];
	setp.ge.s32 	%p151, %r51, %r392;
	setp.ge.s32 	%p152, %r44, %r467;
	or.pred  	%p153, %p151, %p152;
	@%p153 bra 	$L__BB2_201;
	ld.global.f32 	%f961, [%rd7+28];
	add.f32 	%f962, %f1083, %f961;
	st.global.f32 	[%rd7+28], %f962;
$L__BB2_201:
	ld.param.u32 	%r468, [_Z21matrixMultiplyKernel2PfS_S_iii_param_4];
	add.s32 	%r53, %r24, 5;
	add.s32 	%r54, %r52, %r468;
	@%p2 bra 	$L__BB2_203;
	add.s32 	%r343, %r25, %r54;
	mul.wide.s32 	%rd103, %r343, 4;
	add.s64 	%rd104, %rd4, %rd103;
	ld.global.f32 	%f963, [%rd104];
	add.f32 	%f964, %f1082, %f963;
	st.global.f32 	[%rd104], %f964;
	bra.uni 	$L__BB2_205;
$L__BB2_203:
	ld.param.u32 	%r469, [_Z21matrixMultiplyKernel2PfS_S_iii_param_4];
	ld.param.u32 	%r393, [_Z21matrixMultiplyKernel2PfS_S_iii_param_3];
	setp.ge.s32 	%p154, %r53, %r393;
	setp.ge.s32 	%p155, %r25, %r469;
	or.pred  	%p156, %p154, %p155;
	@%p156 bra 	$L__BB2_205;
	add.s32 	%r344, %r25, %r54;
	mul.wide.s32 	%rd105, %r344, 4;
	add.s64 	%rd106, %rd4, %rd105;
	ld.global.f32 	%f965, [%rd106];
	add.f32 	%f966, %f1082, %f965;
	st.global.f32 	[%rd106], %f966;
$L__BB2_205:
	cvt.s64.s32 	%rd107, %r54;
	add.s64 	%rd108, %rd1, %rd107;
	shl.b64 	%rd109, %rd108, 2;
	add.s64 	%rd8, %rd4, %rd109;
	@%p2 bra 	$L__BB2_207;
	ld.global.f32 	%f967, [%rd8+4];
	add.f32 	%f968, %f1081, %f967;
	st.global.f32 	[%rd8+4], %f968;
	bra.uni 	$L__BB2_209;
$L__BB2_207:
	ld.param.u32 	%r470, [_Z21matrixMultiplyKernel2PfS_S_iii_param_4];
	ld.param.u32 	%r394, [_Z21matrixMultiplyKernel2PfS_S_iii_param_3];
	setp.ge.s32 	%p157, %r53, %r394;
	setp.ge.s32 	%p158, %r38, %r470;
	or.pred  	%p159, %p157, %p158;
	@%p159 bra 	$L__BB2_209;
	ld.global.f32 	%f969, [%rd8+4];
	add.f32 	%f970, %f1081, %f969;
	st.global.f32 	[%rd8+4], %f970;
$L__BB2_209:
	@%p2 bra 	$L__BB2_211;
	ld.global.f32 	%f971, [%rd8+8];
	add.f32 	%f972, %f1080, %f971;
	st.global.f32 	[%rd8+8], %f972;
	bra.uni 	$L__BB2_213;
$L__BB2_211:
	ld.param.u32 	%r471, [_Z21matrixMultiplyKernel2PfS_S_iii_param_4];
	ld.param.u32 	%r395, [_Z21matrixMultiplyKernel2PfS_S_iii_param_3];
	setp.ge.s32 	%p160, %r53, %r395;
	setp.ge.s32 	%p161, %r39, %r471;
	or.pred  	%p162, %p160, %p161;
	@%p162 bra 	$L__BB2_213;
	ld.global.f32 	%f973, [%rd8+8];
	add.f32 	%f974, %f1080, %f973;
	st.global.f32 	[%rd8+8], %f974;
$L__BB2_213:
	@%p2 bra 	$L__BB2_215;
	ld.global.f32 	%f975, [%rd8+12];
	add.f32 	%f976, %f1079, %f975;
	st.global.f32 	[%rd8+12], %f976;
	bra.uni 	$L__BB2_217;
$L__BB2_215:
	ld.param.u32 	%r472, [_Z21matrixMultiplyKernel2PfS_S_iii_param_4];
	ld.param.u32 	%r396, [_Z21matrixMultiplyKernel2PfS_S_iii_param_3];
	setp.ge.s32 	%p163, %r53, %r396;
	setp.ge.s32 	%p164, %r40, %r472;
	or.pred  	%p165, %p163, %p164;
	@%p165 bra 	$L__BB2_217;
	ld.global.f32 	%f977, [%rd8+12];
	add.f32 	%f978, %f1079, %f977;
	st.global.f32 	[%rd8+12], %f978;
$L__BB2_217:
	@%p2 bra 	$L__BB2_219;
	ld.global.f32 	%f979, [%rd8+16];
	add.f32 	%f980, %f1078, %f979;
	st.global.f32 	[%rd8+16], %f980;
	bra.uni 	$L__BB2_221;
$L__BB2_219:
	ld.param.u32 	%r473, [_Z21matrixMultiplyKernel2PfS_S_iii_param_4];
	ld.param.u32 	%r397, [_Z21matrixMultiplyKernel2PfS_S_iii_param_3];
	setp.ge.s32 	%p166, %r53, %r397;
	setp.ge.s32 	%p167, %r41, %r473;
	or.pred  	%p168, %p166, %p167;
	@%p168 bra 	$L__BB2_221;
	ld.global.f32 	%f981, [%rd8+16];
	add.f32 	%f982, %f1078, %f981;
	st.global.f32 	[%rd8+16], %f982;
$L__BB2_221:
	@%p2 bra 	$L__BB2_223;
	ld.global.f32 	%f983, [%rd8+20];
	add.f32 	%f984, %f1077, %f983;
	st.global.f32 	[%rd8+20], %f984;
	bra.uni 	$L__BB2_225;
$L__BB2_223:
	ld.param.u32 	%r474, [_Z21matrixMultiplyKernel2PfS_S_iii_param_4];
	ld.param.u32 	%r398, [_Z21matrixMultiplyKernel2PfS_S_iii_param_3];
	setp.ge.s32 	%p169, %r53, %r398;
	setp.ge.s32 	%p170, %r42, %r474;
	or.pred  	%p171, %p169, %p170;
	@%p171 bra 	$L__BB2_225;
	ld.global.f32 	%f985, [%rd8+20];
	add.f32 	%f986, %f1077, %f985;
	st.global.f32 	[%rd8+20], %f986;
$L__BB2_225:
	@%p2 bra 	$L__BB2_227;
	ld.global.f32 	%f987, [%rd8+24];
	add.f32 	%f988, %f1076, %f987;
	st.global.f32 	[%rd8+24], %f988;
	bra.uni 	$L__BB2_229;
$L__BB2_227:
	ld.param.u32 	%r475, [_Z21matrixMultiplyKernel2PfS_S_iii_param_4];
	ld.param.u32 	%r399, [_Z21matrixMultiplyKernel2PfS_S_iii_param_3];
	setp.ge.s32 	%p172, %r53, %r399;
	setp.ge.s32 	%p173, %r43, %r475;
	or.pred  	%p174, %p172, %p173;
	@%p174 bra 	$L__BB2_229;
	ld.global.f32 	%f989, [%rd8+24];
	add.f32 	%f990, %f1076, %f989;
	st.global.f32 	[%rd8+24], %f990;
$L__BB2_229:
	@%p2 bra 	$L__BB2_231;
	ld.global.f32 	%f991, [%rd8+28];
	add.f32 	%f992, %f1075, %f991;
	st.global.f32 	[%rd8+28], %f992;
	bra.uni 	$L__BB2_233;
$L__BB2_231:
	ld.param.u32 	%r476, [_Z21matrixMultiplyKernel2PfS_S_iii_param_4];
	ld.param.u32 	%r400, [_Z21matrixMultiplyKernel2PfS_S_iii_param_3];
	setp.ge.s32 	%p175, %r53, %r400;
	setp.ge.s32 	%p176, %r44, %r476;
	or.pred  	%p177, %p175, %p176;
	@%p177 bra 	$L__BB2_233;
	ld.global.f32 	%f993, [%rd8+28];
	add.f32 	%f994, %f1075, %f993;
	st.global.f32 	[%rd8+28], %f994;
$L__BB2_233:
	ld.param.u32 	%r477, [_Z21matrixMultiplyKernel2PfS_S_iii_param_4];
	add.s32 	%r55, %r24, 6;
	add.s32 	%r56, %r54, %r477;
	@%p2 bra 	$L__BB2_235;
	add.s32 	%r345, %r25, %r56;
	mul.wide.s32 	%rd110, %r345, 4;
	add.s64 	%rd111, %rd4, %rd110;
	ld.global.f32 	%f995, [%rd111];
	add.f32 	%f996, %f1074, %f995;
	st.global.f32 	[%rd111], %f996;
	bra.uni 	$L__BB2_237;
$L__BB2_235:
	ld.param.u32 	%r478, [_Z21matrixMultiplyKernel2PfS_S_iii_param_4];
	ld.param.u32 	%r401, [_Z21matrixMultiplyKernel2PfS_S_iii_param_3];
	setp.ge.s32 	%p178, %r55, %r401;
	setp.ge.s32 	%p179, %r25, %r478;
	or.pred  	%p180, %p178, %p179;
	@%p180 bra 	$L__BB2_237;
	add.s32 	%r346, %r25, %r56;
	mul.wide.s32 	%rd112, %r346, 4;
	add.s64 	%rd113, %rd4, %rd112;
	ld.global.f32 	%f997, [%rd113];
	add.f32 	%f998, %f1074, %f997;
	st.global.f32 	[%rd113], %f998;
$L__BB2_237:
	cvt.s64.s32 	%rd114, %r56;
	add.s64 	%rd115, %rd1, %rd114;
	shl.b64 	%rd116, %rd115, 2;
	add.s64 	%rd9, %rd4, %rd116;
	@%p2 bra 	$L__BB2_239;
	ld.global.f32 	%f999, [%rd9+4];
	add.f32 	%f1000, %f1073, %f999;
	st.global.f32 	[%rd9+4], %f1000;
	bra.uni 	$L__BB2_241;
$L__BB2_239:
	ld.param.u32 	%r479, [_Z21matrixMultiplyKernel2PfS_S_iii_param_4];
	ld.param.u32 	%r402, [_Z21matrixMultiplyKernel2PfS_S_iii_param_3];
	setp.ge.s32 	%p181, %r55, %r402;
	setp.ge.s32 	%p182, %r38, %r479;
	or.pred  	%p183, %p181, %p182;
	@%p183 bra 	$L__BB2_241;
	ld.global.f32 	%f1001, [%rd9+4];
	add.f32 	%f1002, %f1073, %f1001;
	st.global.f32 	[%rd9+4], %f1002;
$L__BB2_241:
	@%p2 bra 	$L__BB2_243;
	ld.global.f32 	%f1003, [%rd9+8];
	add.f32 	%f1004, %f1072, %f1003;
	st.global.f32 	[%rd9+8], %f1004;
	bra.uni 	$L__BB2_245;
$L__BB2_243:
	ld.param.u32 	%r480, [_Z21matrixMultiplyKernel2PfS_S_iii_param_4];
	ld.param.u32 	%r403, [_Z21matrixMultiplyKernel2PfS_S_iii_param_3];
	setp.ge.s32 	%p184, %r55, %r403;
	setp.ge.s32 	%p185, %r39, %r480;
	or.pred  	%p186, %p184, %p185;
	@%p186 bra 	$L__BB2_245;
	ld.global.f32 	%f1005, [%rd9+8];
	add.f32 	%f1006, %f1072, %f1005;
	st.global.f32 	[%rd9+8], %f1006;
$L__BB2_245:
	@%p2 bra 	$L__BB2_247;
	ld.global.f32 	%f1007, [%rd9+12];
	add.f32 	%f1008, %f1071, %f1007;
	st.global.f32 	[%rd9+12], %f1008;
	bra.uni 	$L__BB2_249;
$L__BB2_247:
	ld.param.u32 	%r481, [_Z21matrixMultiplyKernel2PfS_S_iii_param_4];
	ld.param.u32 	%r404, [_Z21matrixMultiplyKernel2PfS_S_iii_param_3];
	setp.ge.s32 	%p187, %r55, %r404;
	setp.ge.s32 	%p188, %r40, %r481;
	or.pred  	%p189, %p187, %p188;
	@%p189 bra 	$L__BB2_249;
	ld.global.f32 	%f1009, [%rd9+12];
	add.f32 	%f1010, %f1071, %f1009;
	st.global.f32 	[%rd9+12], %f1010;
$L__BB2_249:
	@%p2 bra 	$L__BB2_251;
	ld.global.f32 	%f1011, [%rd9+16];
	add.f32 	%f1012, %f1070, %f1011;
	st.global.f32 	[%rd9+16], %f1012;
	bra.uni 	$L__BB2_253;
$L__BB2_251:
	ld.param.u32 	%r482, [_Z21matrixMultiplyKernel2PfS_S_iii_param_4];
	ld.param.u32 	%r405, [_Z21matrixMultiplyKernel2PfS_S_iii_param_3];
	setp.ge.s32 	%p190, %r55, %r405;
	setp.ge.s32 	%p191, %r41, %r482;
	or.pred  	%p192, %p190, %p191;
	@%p192 bra 	$L__BB2_253;
	ld.global.f32 	%f1013, [%rd9+16];
	add.f32 	%f1014, %f1070, %f1013;
	st.global.f32 	[%rd9+16], %f1014;
$L__BB2_253:
	@%p2 bra 	$L__BB2_255;
	ld.global.f32 	%f1015, [%rd9+20];
	add.f32 	%f1016, %f1069, %f1015;
	st.global.f32 	[%rd9+20], %f1016;
	bra.uni 	$L__BB2_257;
$L__BB2_255:
	ld.param.u32 	%r483, [_Z21matrixMultiplyKernel2PfS_S_iii_param_4];
	ld.param.u32 	%r406, [_Z21matrixMultiplyKernel2PfS_S_iii_param_3];
	setp.ge.s32 	%p193, %r55, %r406;
	setp.ge.s32 	%p194, %r42, %r483;
	or.pred  	%p195, %p193, %p194;
	@%p195 bra 	$L__BB2_257;
	ld.global.f32 	%f1017, [%rd9+20];
	add.f32 	%f1018, %f1069, %f1017;
	st.global.f32 	[%rd9+20], %f1018;
$L__BB2_257:
	@%p2 bra 	$L__BB2_259;
	ld.global.f32 	%f1019, [%rd9+24];
	add.f32 	%f1020, %f1068, %f1019;
	st.global.f32 	[%rd9+24], %f1020;
	bra.uni 	$L__BB2_261;
$L__BB2_259:
	ld.param.u32 	%r484, [_Z21matrixMultiplyKernel2PfS_S_iii_param_4];
	ld.param.u32 	%r407, [_Z21matrixMultiplyKernel2PfS_S_iii_param_3];
	setp.ge.s32 	%p196, %r55, %r407;
	setp.ge.s32 	%p197, %r43, %r484;
	or.pred  	%p198, %p196, %p197;
	@%p198 bra 	$L__BB2_261;
	ld.global.f32 	%f1021, [%rd9+24];
	add.f32 	%f1022, %f1068, %f1021;
	st.global.f32 	[%rd9+24], %f1022;
$L__BB2_261:
	@%p2 bra 	$L__BB2_263;
	ld.global.f32 	%f1023, [%rd9+28];
	add.f32 	%f1024, %f1067, %f1023;
	st.global.f32 	[%rd9+28], %f1024;
	bra.uni 	$L__BB2_265;
$L__BB2_263:
	ld.param.u32 	%r485, [_Z21matrixMultiplyKernel2PfS_S_iii_param_4];
	ld.param.u32 	%r408, [_Z21matrixMultiplyKernel2PfS_S_iii_param_3];
	setp.ge.s32 	%p199, %r55, %r408;
	setp.ge.s32 	%p200, %r44, %r485;
	or.pred  	%p201, %p199, %p200;
	@%p201 bra 	$L__BB2_265;
	ld.global.f32 	%f1025, [%rd9+28];
	add.f32 	%f1026, %f1067, %f1025;
	st.global.f32 	[%rd9+28], %f1026;
$L__BB2_265:
	ld.param.u32 	%r486, [_Z21matrixMultiplyKernel2PfS_S_iii_param_4];
	add.s32 	%r57, %r24, 7;
	add.s32 	%r58, %r56, %r486;
	@%p2 bra 	$L__BB2_267;
	add.s32 	%r347, %r25, %r58;
	mul.wide.s32 	%rd117, %r347, 4;
	add.s64 	%rd118, %rd4, %rd117;
	ld.global.f32 	%f1027, [%rd118];
	add.f32 	%f1028, %f1066, %f1027;
	st.global.f32 	[%rd118], %f1028;
	bra.uni 	$L__BB2_269;
$L__BB2_267:
	ld.param.u32 	%r487, [_Z21matrixMultiplyKernel2PfS_S_iii_param_4];
	ld.param.u32 	%r409, [_Z21matrixMultiplyKernel2PfS_S_iii_param_3];
	setp.ge.s32 	%p202, %r57, %r409;
	setp.ge.s32 	%p203, %r25, %r487;
	or.pred  	%p204, %p202, %p203;
	@%p204 bra 	$L__BB2_269;
	add.s32 	%r348, %r25, %r58;
	mul.wide.s32 	%rd119, %r348, 4;
	add.s64 	%rd120, %rd4, %rd119;
	ld.global.f32 	%f1029, [%rd120];
	add.f32 	%f1030, %f1066, %f1029;
	st.global.f32 	[%rd120], %f1030;
$L__BB2_269:
	cvt.s64.s32 	%rd121, %r58;
	add.s64 	%rd122, %rd1, %rd121;
	shl.b64 	%rd123, %rd122, 2;
	add.s64 	%rd10, %rd4, %rd123;
	@%p2 bra 	$L__BB2_271;
	ld.global.f32 	%f1031, [%rd10+4];
	add.f32 	%f1032, %f1065, %f1031;
	st.global.f32 	[%rd10+4], %f1032;
	bra.uni 	$L__BB2_273;
$L__BB2_271:
	ld.param.u32 	%r488, [_Z21matrixMultiplyKernel2PfS_S_iii_param_4];
	ld.param.u32 	%r410, [_Z21matrixMultiplyKernel2PfS_S_iii_param_3];
	setp.ge.s32 	%p205, %r57, %r410;
	setp.ge.s32 	%p206, %r38, %r488;
	or.pred  	%p207, %p205, %p206;
	@%p207 bra 	$L__BB2_273;
	ld.global.f32 	%f1033, [%rd10+4];
	add.f32 	%f1034, %f1065, %f1033;
	st.global.f32 	[%rd10+4], %f1034;
$L__BB2_273:
	@%p2 bra 	$L__BB2_275;
	ld.global.f32 	%f1035, [%rd10+8];
	add.f32 	%f1036, %f1064, %f1035;
	st.global.f32 	[%rd10+8], %f1036;
	bra.uni 	$L__BB2_277;
$L__BB2_275:
	ld.param.u32 	%r489, [_Z21matrixMultiplyKernel2PfS_S_iii_param_4];
	ld.param.u32 	%r411, [_Z21matrixMultiplyKernel2PfS_S_iii_param_3];
	setp.ge.s32 	%p208, %r57, %r411;
	setp.ge.s32 	%p209, %r39, %r489;
	or.pred  	%p210, %p208, %p209;
	@%p210 bra 	$L__BB2_277;
	ld.global.f32 	%f1037, [%rd10+8];
	add.f32 	%f1038, %f1064, %f1037;
	st.global.f32 	[%rd10+8], %f1038;
$L__BB2_277:
	@%p2 bra 	$L__BB2_279;
	ld.global.f32 	%f1039, [%rd10+12];
	add.f32 	%f1040, %f1063, %f1039;
	st.global.f32 	[%rd10+12], %f1040;
	bra.uni 	$L__BB2_281;
$L__BB2_279:
	ld.param.u32 	%r490, [_Z21matrixMultiplyKernel2PfS_S_iii_param_4];
	ld.param.u32 	%r412, [_Z21matrixMultiplyKernel2PfS_S_iii_param_3];
	setp.ge.s32 	%p211, %r57, %r412;
	setp.ge.s32 	%p212, %r40, %r490;
	or.pred  	%p213, %p211, %p212;
	@%p213 bra 	$L__BB2_281;
	ld.global.f32 	%f1041, [%rd10+12];
	add.f32 	%f1042, %f1063, %f1041;
	st.global.f32 	[%rd10+12], %f1042;
$L__BB2_281:
	@%p2 bra 	$L__BB2_283;
	ld.global.f32 	%f1043, [%rd10+16];
	add.f32 	%f1044, %f1062, %f1043;
	st.global.f32 	[%rd10+16], %f1044;
	bra.uni 	$L__BB2_285;
$L__BB2_283:
	ld.param.u32 	%r491, [_Z21matrixMultiplyKernel2PfS_S_iii_param_4];
	ld.param.u32 	%r413, [_Z21matrixMultiplyKernel2PfS_S_iii_param_3];
	setp.ge.s32 	%p214, %r57, %r413;
	setp.ge.s32 	%p215, %r41, %r491;
	or.pred  	%p216, %p214, %p215;
	@%p216 bra 	$L__BB2_285;
	ld.global.f32 	%f1045, [%rd10+16];
	add.f32 	%f1046, %f1062, %f1045;
	st.global.f32 	[%rd10+16], %f1046;
$L__BB2_285:
	@%p2 bra 	$L__BB2_287;
	ld.global.f32 	%f1047, [%rd10+20];
	add.f32 	%f1048, %f1061, %f1047;
	st.global.f32 	[%rd10+20], %f1048;
	bra.uni 	$L__BB2_289;
$L__BB2_287:
	ld.param.u32 	%r492, [_Z21matrixMultiplyKernel2PfS_S_iii_param_4];
	ld.param.u32 	%r414, [_Z21matrixMultiplyKernel2PfS_S_iii_param_3];
	setp.ge.s32 	%p217, %r57, %r414;
	setp.ge.s32 	%p218, %r42, %r492;
	or.pred  	%p219, %p217, %p218;
	@%p219 bra 	$L__BB2_289;
	ld.global.f32 	%f1049, [%rd10+20];
	add.f32 	%f1050, %f1061, %f1049;
	st.global.f32 	[%rd10+20], %f1050;
$L__BB2_289:
	@%p2 bra 	$L__BB2_291;
	ld.global.f32 	%f1051, [%rd10+24];
	add.f32 	%f1052, %f1060, %f1051;
	st.global.f32 	[%rd10+24], %f1052;
	bra.uni 	$L__BB2_293;
$L__BB2_291:
	ld.param.u32 	%r493, [_Z21matrixMultiplyKernel2PfS_S_iii_param_4];
	ld.param.u32 	%r415, [_Z21matrixMultiplyKernel2PfS_S_iii_param_3];
	setp.ge.s32 	%p220, %r57, %r415;
	setp.ge.s32 	%p221, %r43, %r493;
	or.pred  	%p222, %p220, %p221;
	@%p222 bra 	$L__BB2_293;
	ld.global.f32 	%f1053, [%rd10+24];
	add.f32 	%f1054, %f1060, %f1053;
	st.global.f32 	[%rd10+24], %f1054;
$L__BB2_293:
	@%p2 bra 	$L__BB2_295;
	ld.global.f32 	%f1055, [%rd10+28];
	add.f32 	%f1056, %f1059, %f1055;
	st.global.f32 	[%rd10+28], %f1056;
	bra.uni 	$L__BB2_297;
$L__BB2_295:
	ld.param.u32 	%r494, [_Z21matrixMultiplyKernel2PfS_S_iii_param_4];
	ld.param.u32 	%r416, [_Z21matrixMultiplyKernel2PfS_S_iii_param_3];
	setp.ge.s32 	%p223, %r57, %r416;
	setp.ge.s32 	%p224, %r44, %r494;
	or.pred  	%p225, %p223, %p224;
	@%p225 bra 	$L__BB2_297;
	ld.global.f32 	%f1057, [%rd10+28];
	add.f32 	%f1058, %f1059, %f1057;
	st.global.f32 	[%rd10+28], %f1058;
$L__BB2_297:
	ret;

}
	// .globl	_Z21matrixMultiplyKernel3PfS_S_iii
.visible .entry _Z21matrixMultiplyKernel3PfS_S_iii(
	.param .u64 .ptr .align 1 _Z21matrixMultiplyKernel3PfS_S_iii_param_0,
	.param .u64 .ptr .align 1 _Z21matrixMultiplyKernel3PfS_S_iii_param_1,
	.param .u64 .ptr .align 1 _Z21matrixMultiplyKernel3PfS_S_iii_param_2,
	.param .u32 _Z21matrixMultiplyKernel3PfS_S_iii_param_3,
	.param .u32 _Z21matrixMultiplyKernel3PfS_S_iii_param_4,
	.param .u32 _Z21matrixMultiplyKernel3PfS_S_iii_param_5
)
{
	.reg .pred 	%p<3>;
	.reg .b16 	%rs<9>;
	.reg .b32 	%r<68>;
	.reg .b32 	%f<907>;
	.reg .b64 	%rd<24>;
	// demoted variable
	.shared .align 4 .b8 _ZZ21matrixMultiplyKernel3PfS_S_iiiE3s_a[4096];
	// demoted variable
	.shared .align 4 .b8 _ZZ21matrixMultiplyKernel3PfS_S_iiiE3s_b[4096];
	ld.param.u32 	%r12, [_Z21matrixMultiplyKernel3PfS_S_iii_param_5];
	mov.u32 	%r1, %tid.y;
	mov.u32 	%r2, %tid.x;
	setp.lt.s32 	%p1, %r12, 1;
	mov.f32 	%f843, 0f00000000;
	mov.f32 	%f844, %f843;
	mov.f32 	%f845, %f843;
	mov.f32 	%f846, %f843;
	mov.f32 	%f847, %f843;
	mov.f32 	%f848, %f843;
	mov.f32 	%f849, %f843;
	mov.f32 	%f850, %f843;
	mov.f32 	%f851, %f843;
	mov.f32 	%f852, %f843;
	mov.f32 	%f853, %f843;
	mov.f32 	%f854, %f843;
	mov.f32 	%f855, %f843;
	mov.f32 	%f856, %f843;
	mov.f32 	%f857, %f843;
	mov.f32 	%f858, %f843;
	mov.f32 	%f859, %f843;
	mov.f32 	%f860, %f843;
	mov.f32 	%f861, %f843;
	mov.f32 	%f862, %f843;
	mov.f32 	%f863, %f843;
	mov.f32 	%f864, %f843;
	mov.f32 	%f865, %f843;
	mov.f32 	%f866, %f843;
	mov.f32 	%f867, %f843;
	mov.f32 	%f868, %f843;
	mov.f32 	%f869, %f843;
	mov.f32 	%f870, %f843;
	mov.f32 	%f871, %f843;
	mov.f32 	%f872, %f843;
	mov.f32 	%f873, %f843;
	mov.f32 	%f874, %f843;
	mov.f32 	%f875, %f843;
	mov.f32 	%f876, %f843;
	mov.f32 	%f877, %f843;
	mov.f32 	%f878, %f843;
	mov.f32 	%f879, %f843;
	mov.f32 	%f880, %f843;
	mov.f32 	%f881, %f843;
	mov.f32 	%f882, %f843;
	mov.f32 	%f883, %f843;
	mov.f32 	%f884, %f843;
	mov.f32 	%f885, %f843;
	mov.f32 	%f886, %f843;
	mov.f32 	%f887, %f843;
	mov.f32 	%f888, %f843;
	mov.f32 	%f889, %f843;
	mov.f32 	%f890, %f843;
	mov.f32 	%f891, %f843;
	mov.f32 	%f892, %f843;
	mov.f32 	%f893, %f843;
	mov.f32 	%f894, %f843;
	mov.f32 	%f895, %f843;
	mov.f32 	%f896, %f843;
	mov.f32 	%f897, %f843;
	mov.f32 	%f898, %f843;
	mov.f32 	%f899, %f843;
	mov.f32 	%f900, %f843;
	mov.f32 	%f901, %f843;
	mov.f32 	%f902, %f843;
	mov.f32 	%f903, %f843;
	mov.f32 	%f904, %f843;
	mov.f32 	%f905, %f843;
	mov.f32 	%f906, %f843;
	@%p1 bra 	$L__BB3_3;
	ld.param.u32 	%r63, [_Z21matrixMultiplyKernel3PfS_S_iii_param_5];
	ld.param.u32 	%r60, [_Z21matrixMultiplyKernel3PfS_S_iii_param_4];
	shl.b32 	%r14, %r1, 4;
	add.s32 	%r15, %r14, %r2;
	shr.u32 	%r16, %r15, 5;
	shl.b32 	%r17, %r15, 2;
	and.b32  	%r18, %r17, 124;
	shl.b32 	%r19, %r2, 2;
	and.b32  	%r20, %r19, 4;
	cvt.u16.u32 	%rs1, %r2;
	cvt.u16.u32 	%rs2, %r14;
	add.s16 	%rs3, %rs2, %rs1;
	shr.u16 	%rs4, %rs3, 1;
	cvt.u32.u16 	%r21, %rs4;
	mov.u32 	%r22, %ctaid.y;
	shl.b32 	%r23, %r22, 7;
	add.s32 	%r24, %r23, %r21;
	mov.u32 	%r25, %ctaid.x;
	shl.b32 	%r26, %r25, 7;
	mad.lo.s32 	%r27, %r60, %r16, %r26;
	add.s32 	%r66, %r27, %r18;
	mad.lo.s32 	%r65, %r63, %r24, %r20;
	mov.b32 	%r67, 0;
	mov.f32 	%f843, 0f00000000;
$L__BB3_2:
	ld.param.u32 	%r64, [_Z21matrixMultiplyKernel3PfS_S_iii_param_5];
	ld.param.u32 	%r61, [_Z21matrixMultiplyKernel3PfS_S_iii_param_4];
	ld.param.u64 	%rd22, [_Z21matrixMultiplyKernel3PfS_S_iii_param_1];
	ld.param.u64 	%rd21, [_Z21matrixMultiplyKernel3PfS_S_iii_param_0];
	mul.wide.s32 	%rd4, %r65, 4;
	cvta.to.global.u64 	%rd5, %rd21;
	add.s64 	%rd6, %rd5, %rd4;
	ld.global.v4.f32 	{%f195, %f196, %f197, %f198}, [%rd6];
	mov.u32 	%r28, %tid.y;
	shl.b32 	%r29, %r28, 4;
	mov.u32 	%r30, %tid.x;
	add.s32 	%r31, %r29, %r30;
	cvt.u16.u32 	%rs5, %r30;
	cvt.u16.u32 	%rs6, %r29;
	add.s16 	%rs7, %rs6, %rs5;
	shr.u16 	%rs8, %rs7, 1;
	mul.wide.u16 	%r32, %rs8, 32;
	mov.u32 	%r33, _ZZ21matrixMultiplyKernel3PfS_S_iiiE3s_a;
	add.s32 	%r34, %r33, %r32;
	shl.b32 	%r35, %r30, 4;
	and.b32  	%r36, %r35, 16;
	add.s32 	%r37, %r34, %r36;
	st.shared.v4.f32 	[%r37], {%f195, %f196, %f197, %f198};
	cvta.to.global.u64 	%rd7, %rd22;
	mul.wide.s32 	%rd8, %r66, 4;
	add.s64 	%rd9, %rd7, %rd8;
	ld.global.v4.f32 	{%f199, %f200, %f201, %f202}, [%rd9];
	shl.b32 	%r38, %r31, 4;
	and.b32  	%r39, %r38, 523776;
	mov.u32 	%r40, _ZZ21matrixMultiplyKernel3PfS_S_iiiE3s_b;
	add.s32 	%r41, %r40, %r39;
	and.b32  	%r42, %r38, 496;
	add.s32 	%r43, %r41, %r42;
	st.shared.v4.f32 	[%r43], {%f199, %f200, %f201, %f202};
	bar.sync 	0;
	shl.b32 	%r44, %r28, 8;
	add.s32 	%r45, %r33, %r44;
	ld.shared.f32 	%f203, [%r45];
	ld.shared.f32 	%f204, [%r45+32];
	ld.shared.f32 	%f205, [%r45+64];
	ld.shared.f32 	%f206, [%r45+96];
	ld.shared.f32 	%f207, [%r45+128];
	ld.shared.f32 	%f208, [%r45+160];
	ld.shared.f32 	%f209, [%r45+192];
	ld.shared.f32 	%f210, [%r45+224];
	shl.b32 	%r46, %r30, 5;
	add.s32 	%r47, %r40, %r46;
	ld.shared.v4.f32 	{%f211, %f212, %f213, %f214}, [%r47];
	ld.shared.v4.f32 	{%f215, %f216, %f217, %f218}, [%r47+16];
	fma.rn.f32 	%f219, %f203, %f211, %f890;
	fma.rn.f32 	%f220, %f203, %f212, %f889;
	fma.rn.f32 	%f221, %f203, %f213, %f888;
	fma.rn.f32 	%f222, %f203, %f214, %f887;
	fma.rn.f32 	%f223, %f203, %f215, %f886;
	fma.rn.f32 	%f224, %f203, %f216, %f885;
	fma.rn.f32 	%f225, %f203, %f217, %f884;
	fma.rn.f32 	%f226, %f203, %f218, %f883;
	fma.rn.f32 	%f227, %f204, %f211, %f882;
	fma.rn.f32 	%f228, %f204, %f212, %f881;
	fma.rn.f32 	%f229, %f204, %f213, %f880;
	fma.rn.f32 	%f230, %f204, %f214, %f879;
	fma.rn.f32 	%f231, %f204, %f215, %f878;
	fma.rn.f32 	%f232, %f204, %f216, %f877;
	fma.rn.f32 	%f233, %f204, %f217, %f876;
	fma.rn.f32 	%f234, %f204, %f218, %f875;
	fma.rn.f32 	%f235, %f205, %f211, %f874;
	fma.rn.f32 	%f236, %f205, %f212, %f873;
	fma.rn.f32 	%f237, %f205, %f213, %f872;
	fma.rn.f32 	%f238, %f205, %f214, %f871;
	fma.rn.f32 	%f239, %f205, %f215, %f870;
	fma.rn.f32 	%f240, %f205, %f216, %f869;
	fma.rn.f32 	%f241, %f205, %f217, %f868;
	fma.rn.f32 	%f242, %f205, %f218, %f867;
	fma.rn.f32 	%f243, %f206, %f211, %f866;
	fma.rn.f32 	%f244, %f206, %f212, %f865;
	fma.rn.f32 	%f245, %f206, %f213, %f864;
	fma.rn.f32 	%f246, %f206, %f214, %f863;
	fma.rn.f32 	%f247, %f206, %f215, %f862;
	fma.rn.f32 	%f248, %f206, %f216, %f861;
	fma.rn.f32 	%f249, %f206, %f217, %f860;
	fma.rn.f32 	%f250, %f206, %f218, %f859;
	fma.rn.f32 	%f251, %f207, %f211, %f858;
	fma.rn.f32 	%f252, %f207, %f212, %f857;
	fma.rn.f32 	%f253, %f207, %f213, %f856;
	fma.rn.f32 	%f254, %f207, %f214, %f855;
	fma.rn.f32 	%f255, %f207, %f215, %f854;
	fma.rn.f32 	%f256, %f207, %f216, %f853;
	fma.rn.f32 	%f257, %f207, %f217, %f852;
	fma.rn.f32 	%f258, %f207, %f218, %f851;
	fma.rn.f32 	%f259, %f208, %f211, %f850;
	fma.rn.f32 	%f260, %f208, %f212, %f849;
	fma.rn.f32 	%f261, %f208, %f213, %f848;
	fma.rn.f32 	%f262, %f208, %f214, %f847;
	fma.rn.f32 	%f263, %f208, %f215, %f846;
	fma.rn.f32 	%f264, %f208, %f216, %f845;
	fma.rn.f32 	%f265, %f208, %f217, %f844;
	fma.rn.f32 	%f266, %f208, %f218, %f843;
	fma.rn.f32 	%f267, %f209, %f211, %f891;
	fma.rn.f32 	%f268, %f209, %f212, %f892;
	fma.rn.f32 	%f269, %f209, %f213, %f893;
	fma.rn.f32 	%f270, %f209, %f214, %f894;
	fma.rn.f32 	%f271, %f209, %f215, %f895;
	fma.rn.f32 	%f272, %f209, %f216, %f896;
	fma.rn.f32 	%f273, %f209, %f217, %f897;
	fma.rn.f32 	%f274, %f209, %f218, %f898;
	fma.rn.f32 	%f275, %f210, %f211, %f899;
	fma.rn.f32 	%f276, %f210, %f212, %f900;
	fma.rn.f32 	%f277, %f210, %f213, %f901;
	fma.rn.f32 	%f278, %f210, %f214, %f902;
	fma.rn.f32 	%f279, %f210, %f215, %f903;
	fma.rn.f32 	%f280, %f210, %f216, %f904;
	fma.rn.f32 	%f281, %f210, %f217, %f905;
	fma.rn.f32 	%f282, %f210, %f218, %f906;
	ld.shared.f32 	%f283, [%r45+4];
	ld.shared.f32 	%f284, [%r45+36];
	ld.shared.f32 	%f285, [%r45+68];
	ld.shared.f32 	%f286, [%r45+100];
	ld.shared.f32 	%f287, [%r45+132];
	ld.shared.f32 	%f288, [%r45+164];
	ld.shared.f32 	%f289, [%r45+196];
	ld.shared.f32 	%f290, [%r45+228];
	ld.shared.v4.f32 	{%f291, %f292, %f293, %f294}, [%r47+512];
	ld.shared.v4.f32 	{%f295, %f296, %f297, %f298}, [%r47+528];
	fma.rn.f32 	%f299, %f283, %f291, %f219;
	fma.rn.f32 	%f300, %f283, %f292, %f220;
	fma.rn.f32 	%f301, %f283, %f293, %f221;
	fma.rn.f32 	%f302, %f283, %f294, %f222;
	fma.rn.f32 	%f303, %f283, %f295, %f223;
	fma.rn.f32 	%f304, %f283, %f296, %f224;
	fma.rn.f32 	%f305, %f283, %f297, %f225;
	fma.rn.f32 	%f306, %f283, %f298, %f226;
	fma.rn.f32 	%f307, %f284, %f291, %f227;
	fma.rn.f32 	%f308, %f284, %f292, %f228;
	fma.rn.f32 	%f309, %f284, %f293, %f229;
	fma.rn.f32 	%f310, %f284, %f294, %f230;
	fma.rn.f32 	%f311, %f284, %f295, %f231;
	fma.rn.f32 	%f312, %f284, %f296, %f232;
	fma.rn.f32 	%f313, %f284, %f297, %f233;
	fma.rn.f32 	%f314, %f284, %f298, %f234;
	fma.rn.f32 	%f315, %f285, %f291, %f235;
	fma.rn.f32 	%f316, %f285, %f292, %f236;
	fma.rn.f32 	%f317, %f285, %f293, %f237;
	fma.rn.f32 	%f318, %f285, %f294, %f238;
	fma.rn.f32 	%f319, %f285, %f295, %f239;
	fma.rn.f32 	%f320, %f285, %f296, %f240;
	fma.rn.f32 	%f321, %f285, %f297, %f241;
	fma.rn.f32 	%f322, %f285, %f298, %f242;
	fma.rn.f32 	%f323, %f286, %f291, %f243;
	fma.rn.f32 	%f324, %f286, %f292, %f244;
	fma.rn.f32 	%f325, %f286, %f293, %f245;
	fma.rn.f32 	%f326, %f286, %f294, %f246;
	fma.rn.f32 	%f327, %f286, %f295, %f247;
	fma.rn.f32 	%f328, %f286, %f296, %f248;
	fma.rn.f32 	%f329, %f286, %f297, %f249;
	fma.rn.f32 	%f330, %f286, %f298, %f250;
	fma.rn.f32 	%f331, %f287, %f291, %f251;
	fma.rn.f32 	%f332, %f287, %f292, %f252;
	fma.rn.f32 	%f333, %f287, %f293, %f253;
	fma.rn.f32 	%f334, %f287, %f294, %f254;
	fma.rn.f32 	%f335, %f287, %f295, %f255;
	fma.rn.f32 	%f336, %f287, %f296, %f256;
	fma.rn.f32 	%f337, %f287, %f297, %f257;
	fma.rn.f32 	%f338, %f287, %f298, %f258;
	fma.rn.f32 	%f339, %f288, %f291, %f259;
	fma.rn.f32 	%f340, %f288, %f292, %f260;
	fma.rn.f32 	%f341, %f288, %f293, %f261;
	fma.rn.f32 	%f342, %f288, %f294, %f262;
	fma.rn.f32 	%f343, %f288, %f295, %f263;
	fma.rn.f32 	%f344, %f288, %f296, %f264;
	fma.rn.f32 	%f345, %f288, %f297, %f265;
	fma.rn.f32 	%f346, %f288, %f298, %f266;
	fma.rn.f32 	%f347, %f289, %f291, %f267;
	fma.rn.f32 	%f348, %f289, %f292, %f268;
	fma.rn.f32 	%f349, %f289, %f293, %f269;
	fma.rn.f32 	%f350, %f289, %f294, %f270;
	fma.rn.f32 	%f351, %f289, %f295, %f271;
	fma.rn.f32 	%f352, %f289, %f296, %f272;
	fma.rn.f32 	%f353, %f289, %f297, %f273;
	fma.rn.f32 	%f354, %f289, %f298, %f274;
	fma.rn.f32 	%f355, %f290, %f291, %f275;
	fma.rn.f32 	%f356, %f290, %f292, %f276;
	fma.rn.f32 	%f357, %f290, %f293, %f277;
	fma.rn.f32 	%f358, %f290, %f294, %f278;
	fma.rn.f32 	%f359, %f290, %f295, %f279;
	fma.rn.f32 	%f360, %f290, %f296, %f280;
	fma.rn.f32 	%f361, %f290, %f297, %f281;
	fma.rn.f32 	%f362, %f290, %f298, %f282;
	ld.shared.f32 	%f363, [%r45+8];
	ld.shared.f32 	%f364, [%r45+40];
	ld.shared.f32 	%f365, [%r45+72];
	ld.shared.f32 	%f366, [%r45+104];
	ld.shared.f32 	%f367, [%r45+136];
	ld.shared.f32 	%f368, [%r45+168];
	ld.shared.f32 	%f369, [%r45+200];
	ld.shared.f32 	%f370, [%r45+232];
	ld.shared.v4.f32 	{%f371, %f372, %f373, %f374}, [%r47+1024];
	ld.shared.v4.f32 	{%f375, %f376, %f377, %f378}, [%r47+1040];
	fma.rn.f32 	%f379, %f363, %f371, %f299;
	fma.rn.f32 	%f380, %f363, %f372, %f300;
	fma.rn.f32 	%f381, %f363, %f373, %f301;
	fma.rn.f32 	%f382, %f363, %f374, %f302;
	fma.rn.f32 	%f383, %f363, %f375, %f303;
	fma.rn.f32 	%f384, %f363, %f376, %f304;
	fma.rn.f32 	%f385, %f363, %f377, %f305;
	fma.rn.f32 	%f386, %f363, %f378, %f306;
	fma.rn.f32 	%f387, %f364, %f371, %f307;
	fma.rn.f32 	%f388, %f364, %f372, %f308;
	fma.rn.f32 	%f389, %f364, %f373, %f309;
	fma.rn.f32 	%f390, %f364, %f374, %f310;
	fma.rn.f32 	%f391, %f364, %f375, %f311;
	fma.rn.f32 	%f392, %f364, %f376, %f312;
	fma.rn.f32 	%f393, %f364, %f377, %f313;
	fma.rn.f32 	%f394, %f364, %f378, %f314;
	fma.rn.f32 	%f395, %f365, %f371, %f315;
	fma.rn.f32 	%f396, %f365, %f372, %f316;
	fma.rn.f32 	%f397, %f365, %f373, %f317;
	fma.rn.f32 	%f398, %f365, %f374, %f318;
	fma.rn.f32 	%f399, %f365, %f375, %f319;
	fma.rn.f32 	%f400, %f365, %f376, %f320;
	fma.rn.f32 	%f401, %f365, %f377, %f321;
	fma.rn.f32 	%f402, %f365, %f378, %f322;
	fma.rn.f32 	%f403, %f366, %f371, %f323;
	fma.rn.f32 	%f404, %f366, %f372, %f324;
	fma.rn.f32 	%f405, %f366, %f373, %f325;
	fma.rn.f32 	%f406, %f366, %f374, %f326;
	fma.rn.f32 	%f407, %f366, %f375, %f327;
	fma.rn.f32 	%f408, %f366, %f376, %f328;
	fma.rn.f32 	%f409, %f366, %f377, %f329;
	fma.rn.f32 	%f410, %f366, %f378, %f330;
	fma.rn.f32 	%f411, %f367, %f371, %f331;
	fma.rn.f32 	%f412, %f367, %f372, %f332;
	fma.rn.f32 	%f413, %f367, %f373, %f333;
	fma.rn.f32 	%f414, %f367, %f374, %f334;
	fma.rn.f32 	%f415, %f367, %f375, %f335;
	fma.rn.f32 	%f416, %f367, %f376, %f336;
	fma.rn.f32 	%f417, %f367, %f377, %f337;
	fma.rn.f32 	%f418, %f367, %f378, %f338;
	fma.rn.f32 	%f419, %f368, %f371, %f339;
	fma.rn.f32 	%f420, %f368, %f372, %f340;
	fma.rn.f32 	%f421, %f368, %f373, %f341;
	fma.rn.f32 	%f422, %f368, %f374, %f342;
	fma.rn.f32 	%f423, %f368, %f375, %f343;
	fma.rn.f32 	%f424, %f368, %f376, %f344;
	fma.rn.f32 	%f425, %f368, %f377, %f345;
	fma.rn.f32 	%f426, %f368, %f378, %f346;
	fma.rn.f32 	%f427, %f369, %f371, %f347;
	fma.rn.f32 	%f428, %f369, %f372, %f348;
	fma.rn.f32 	%f429, %f369, %f373, %f349;
	fma.rn.f32 	%f430, %f369, %f374, %f350;
	fma.rn.f32 	%f431, %f369, %f375, %f351;
	fma.rn.f32 	%f432, %f369, %f376, %f352;
	fma.rn.f32 	%f433, %f369, %f377, %f353;
	fma.rn.f32 	%f434, %f369, %f378, %f354;
	fma.rn.f32 	%f435, %f370, %f371, %f355;
	fma.rn.f32 	%f436, %f370, %f372, %f356;
	fma.rn.f32 	%f437, %f370, %f373, %f357;
	fma.rn.f32 	%f438, %f370, %f374, %f358;
	fma.rn.f32 	%f439, %f370, %f375, %f359;
	fma.rn.f32 	%f440, %f370, %f376, %f360;
	fma.rn.f32 	%f441, %f370, %f377, %f361;
	fma.rn.f32 	%f442, %f370, %f378, %f362;
	ld.shared.f32 	%f443, [%r45+12];
	ld.shared.f32 	%f444, [%r45+44];
	ld.shared.f32 	%f445, [%r45+76];
	ld.shared.f32 	%f446, [%r45+108];
	ld.shared.f32 	%f447, [%r45+140];
	ld.shared.f32 	%f448, [%r45+172];
	ld.shared.f32 	%f449, [%r45+204];
	ld.shared.f32 	%f450, [%r45+236];
	ld.shared.v4.f32 	{%f451, %f452, %f453, %f454}, [%r47+1536];
	ld.shared.v4.f32 	{%f455, %f456, %f457, %f458}, [%r47+1552];
	fma.rn.f32 	%f459, %f443, %f451, %f379;
	fma.rn.f32 	%f460, %f443, %f452, %f380;
	fma.rn.f32 	%f461, %f443, %f453, %f381;
	fma.rn.f32 	%f462, %f443, %f454, %f382;
	fma.rn.f32 	%f463, %f443, %f455, %f383;
	fma.rn.f32 	%f464, %f443, %f456, %f384;
	fma.rn.f32 	%f465, %f443, %f457, %f385;
	fma.rn.f32 	%f466, %f443, %f458, %f386;
	fma.rn.f32 	%f467, %f444, %f451, %f387;
	fma.rn.f32 	%f468, %f444, %f452, %f388;
	fma.rn.f32 	%f469, %f444, %f453, %f389;
	fma.rn.f32 	%f470, %f444, %f454, %f390;
	fma.rn.f32 	%f471, %f444, %f455, %f391;
	fma.rn.f32 	%f472, %f444, %f456, %f392;
	fma.rn.f32 	%f473, %f444, %f457, %f393;
	fma.rn.f32 	%f474, %f444, %f458, %f394;
	fma.rn.f32 	%f475, %f445, %f451, %f395;
	fma.rn.f32 	%f476, %f445, %f452, %f396;
	fma.rn.f32 	%f477, %f445, %f453, %f397;
	fma.rn.f32 	%f478, %f445, %f454, %f398;
	fma.rn.f32 	%f479, %f445, %f455, %f399;
	fma.rn.f32 	%f480, %f445, %f456, %f400;
	fma.rn.f32 	%f481, %f445, %f457, %f401;
	fma.rn.f32 	%f482, %f445, %f458, %f402;
	fma.rn.f32 	%f483, %f446, %f451, %f403;
	fma.rn.f32 	%f484, %f446, %f452, %f404;
	fma.rn.f32 	%f485, %f446, %f453, %f405;
	fma.rn.f32 	%f486, %f446, %f454, %f406;
	fma.rn.f32 	%f487, %f446, %f455, %f407;
	fma.rn.f32 	%f488, %f446, %f456, %f408;
	fma.rn.f32 	%f489, %f446, %f457, %f409;
	fma.rn.f32 	%f490, %f446, %f458, %f410;
	fma.rn.f32 	%f491, %f447, %f451, %f411;
	fma.rn.f32 	%f492, %f447, %f452, %f412;
	fma.rn.f32 	%f493, %f447, %f453, %f413;
	fma.rn.f32 	%f494, %f447, %f454, %f414;
	fma.rn.f32 	%f495, %f447, %f455, %f415;
	fma.rn.f32 	%f496, %f447, %f456, %f416;
	fma.rn.f32 	%f497, %f447, %f457, %f417;
	fma.rn.f32 	%f498, %f447, %f458, %f418;
	fma.rn.f32 	%f499, %f448, %f451, %f419;
	fma.rn.f32 	%f500, %f448, %f452, %f420;
	fma.rn.f32 	%f501, %f448, %f453, %f421;
	fma.rn.f32 	%f502, %f448, %f454, %f422;
	fma.rn.f32 	%f503, %f448, %f455, %f423;
	fma.rn.f32 	%f504, %f448, %f456, %f424;
	fma.rn.f32 	%f505, %f448, %f457, %f425;
	fma.rn.f32 	%f506, %f448, %f458, %f426;
	fma.rn.f32 	%f507, %f449, %f451, %f427;
	fma.rn.f32 	%f508, %f449, %f452, %f428;
	fma.rn.f32 	%f509, %f449, %f453, %f429;
	fma.rn.f32 	%f510, %f449, %f454, %f430;
	fma.rn.f32 	%f511, %f449, %f455, %f431;
	fma.rn.f32 	%f512, %f449, %f456, %f432;
	fma.rn.f32 	%f513, %f449, %f457, %f433;
	fma.rn.f32 	%f514, %f449, %f458, %f434;
	fma.rn.f32 	%f515, %f450, %f451, %f435;
	fma.rn.f32 	%f516, %f450, %f452, %f436;
	fma.rn.f32 	%f517, %f450, %f453, %f437;
	fma.rn.f32 	%f518, %f450, %f454, %f438;
	fma.rn.f32 	%f519, %f450, %f455, %f439;
	fma.rn.f32 	%f520, %f450, %f456, %f440;
	fma.rn.f32 	%f521, %f450, %f457, %f441;
	fma.rn.f32 	%f522, %f450, %f458, %f442;
	ld.shared.f32 	%f523, [%r45+16];
	ld.shared.f32 	%f524, [%r45+48];
	ld.shared.f32 	%f525, [%r45+80];
	ld.shared.f32 	%f526, [%r45+112];
	ld.shared.f32 	%f527, [%r45+144];
	ld.shared.f32 	%f528, [%r45+176];
	ld.shared.f32 	%f529, [%r45+208];
	ld.shared.f32 	%f530, [%r45+240];
	ld.shared.v4.f32 	{%f531, %f532, %f533, %f534}, [%r47+2048];
	ld.shared.v4.f32 	{%f535, %f536, %f537, %f538}, [%r47+2064];
	fma.rn.f32 	%f539, %f523, %f531, %f459;
	fma.rn.f32 	%f540, %f523, %f532, %f460;
	fma.rn.f32 	%f541, %f523, %f533, %f461;
	fma.rn.f32 	%f542, %f523, %f534, %f462;
	fma.rn.f32 	%f543, %f523, %f535, %f463;
	fma.rn.f32 	%f544, %f523, %f536, %f464;
	fma.rn.f32 	%f545, %f523, %f537, %f465;
	fma.rn.f32 	%f546, %f523, %f538, %f466;
	fma.rn.f32 	%f547, %f524, %f531, %f467;
	fma.rn.f32 	%f548, %f524, %f532, %f468;
	fma.rn.f32 	%f549, %f524, %f533, %f469;
	fma.rn.f32 	%f550, %f524, %f534, %f470;
	fma.rn.f32 	%f551, %f524, %f535, %f471;
	fma.rn.f32 	%f552, %f524, %f536, %f472;
	fma.rn.f32 	%f553, %f524, %f537, %f473;
	fma.rn.f32 	%f554, %f524, %f538, %f474;
	fma.rn.f32 	%f555, %f525, %f531, %f475;
	fma.rn.f32 	%f556, %f525, %f532, %f476;
	fma.rn.f32 	%f557, %f525, %f533, %f477;
	fma.rn.f32 	%f558, %f525, %f534, %f478;
	fma.rn.f32 	%f559, %f525, %f535, %f479;
	fma.rn.f32 	%f560, %f525, %f536, %f480;
	fma.rn.f32 	%f561, %f525, %f537, %f481;
	fma.rn.f32 	%f562, %f525, %f538, %f482;
	fma.rn.f32 	%f563, %f526, %f531, %f483;
	fma.rn.f32 	%f564, %f526, %f532, %f484;
	fma.rn.f32 	%f565, %f526, %f533, %f485;
	fma.rn.f32 	%f566, %f526, %f534, %f486;
	fma.rn.f32 	%f567, %f526, %f535, %f487;
	fma.rn.f32 	%f568, %f526, %f536, %f488;
	fma.rn.f32 	%f569, %f526, %f537, %f489;
	fma.rn.f32 	%f570, %f526, %f538, %f490;
	fma.rn.f32 	%f571, %f527, %f531, %f491;
	fma.rn.f32 	%f572, %f527, %f532, %f492;
	fma.rn.f32 	%f573, %f527, %f533, %f493;
	fma.rn.f32 	%f574, %f527, %f534, %f494;
	fma.rn.f32 	%f575, %f527, %f535, %f495;
	fma.rn.f32 	%f576, %f527, %f536, %f496;
	fma.rn.f32 	%f577, %f527, %f537, %f497;
	fma.rn.f32 	%f578, %f527, %f538, %f498;
	fma.rn.f32 	%f579, %f528, %f531, %f499;
	fma.rn.f32 	%f580, %f528, %f532, %f500;
	fma.rn.f32 	%f581, %f528, %f533, %f501;
	fma.rn.f32 	%f582, %f528, %f534, %f502;
	fma.rn.f32 	%f583, %f528, %f535, %f503;
	fma.rn.f32 	%f584, %f528, %f536, %f504;
	fma.rn.f32 	%f585, %f528, %f537, %f505;
	fma.rn.f32 	%f586, %f528, %f538, %f506;
	fma.rn.f32 	%f587, %f529, %f531, %f507;
	fma.rn.f32 	%f588, %f529, %f532, %f508;
	fma.rn.f32 	%f589, %f529, %f533, %f509;
	fma.rn.f32 	%f590, %f529, %f534, %f510;
	fma.rn.f32 	%f591, %f529, %f535, %f511;
	fma.rn.f32 	%f592, %f529, %f536, %f512;
	fma.rn.f32 	%f593, %f529, %f537, %f513;
	fma.rn.f32 	%f594, %f529, %f538, %f514;
	fma.rn.f32 	%f595, %f530, %f531, %f515;
	fma.rn.f32 	%f596, %f530, %f532, %f516;
	fma.rn.f32 	%f597, %f530, %f533, %f517;
	fma.rn.f32 	%f598, %f530, %f534, %f518;
	fma.rn.f32 	%f599, %f530, %f535, %f519;
	fma.rn.f32 	%f600, %f530, %f536, %f520;
	fma.rn.f32 	%f601, %f530, %f537, %f521;
	fma.rn.f32 	%f602, %f530, %f538, %f522;
	ld.shared.f32 	%f603, [%r45+20];
	ld.shared.f32 	%f604, [%r45+52];
	ld.shared.f32 	%f605, [%r45+84];
	ld.shared.f32 	%f606, [%r45+116];
	ld.shared.f32 	%f607, [%r45+148];
	ld.shared.f32 	%f608, [%r45+180];
	ld.shared.f32 	%f609, [%r45+212];
	ld.shared.f32 	%f610, [%r45+244];
	ld.shared.v4.f32 	{%f611, %f612, %f613, %f614}, [%r47+2560];
	ld.shared.v4.f32 	{%f615, %f616, %f617, %f618}, [%r47+2576];
	fma.rn.f32 	%f619, %f603, %f611, %f539;
	fma.rn.f32 	%f620, %f603, %f612, %f540;
	fma.rn.f32 	%f621, %f603, %f613, %f541;
	fma.rn.f32 	%f622, %f603, %f614, %f542;
	fma.rn.f32 	%f623, %f603, %f615, %f543;
	fma.rn.f32 	%f624, %f603, %f616, %f544;
	fma.rn.f32 	%f625, %f603, %f617, %f545;
	fma.rn.f32 	%f626, %f603, %f618, %f546;
	fma.rn.f32 	%f627, %f604, %f611, %f547;
	fma.rn.f32 	%f628, %f604, %f612, %f548;
	fma.rn.f32 	%f629, %f604, %f613, %f549;
	fma.rn.f32 	%f630, %f604, %f614, %f550;
	fma.rn.f32 	%f631, %f604, %f615, %f551;
	fma.rn.f32 	%f632, %f604, %f616, %f552;
	fma.rn.f32 	%f633, %f604, %f617, %f553;
	fma.rn.f32 	%f634, %f604, %f618, %f554;
	fma.rn.f32 	%f635, %f605, %f611, %f555;
	fma.rn.f32 	%f636, %f605, %f612, %f556;
	fma.rn.f32 	%f637, %f605, %f613, %f557;
	fma.rn.f32 	%f638, %f605, %f614, %f558;
	fma.rn.f32 	%f639, %f605, %f615, %f559;
	fma.rn.f32 	%f640, %f605, %f616, %f560;
	fma.rn.f32 	%f641, %f605, %f617, %f561;
	fma.rn.f32 	%f642, %f605, %f618, %f562;
	fma.rn.f32 	%f643, %f606, %f611, %f563;
	fma.rn.f32 	%f644, %f606, %f612, %f564;
	fma.rn.f32 	%f645, %f606, %f613, %f565;
	fma.rn.f32 	%f646, %f606, %f614, %f566;
	fma.rn.f32 	%f647, %f606, %f615, %f567;
	fma.rn.f32 	%f648, %f606, %f616, %f568;
	fma.rn.f32 	%f649, %f606, %f617, %f569;
	fma.rn.f32 	%f650, %f606, %f618, %f570;
	fma.rn.f32 	%f651, %f607, %f611, %f571;
	fma.rn.f32 	%f652, %f607, %f612, %f572;
	fma.rn.f32 	%f653, %f607, %f613, %f573;
	fma.rn.f32 	%f654, %f607, %f614, %f574;
	fma.rn.f32 	%f655, %f607, %f615, %f575;
	fma.rn.f32 	%f656, %f607, %f616, %f576;
	fma.rn.f32 	%f657, %f607, %f617, %f577;
	fma.rn.f32 	%f658, %f607, %f618, %f578;
	fma.rn.f32 	%f659, %f608, %f611, %f579;
	fma.rn.f32 	%f660, %f608, %f612, %f580;
	fma.rn.f32 	%f661, %f608, %f613, %f581;
	fma.rn.f32 	%f662, %f608, %f614, %f582;
	fma.rn.f32 	%f663, %f608, %f615, %f583;
	fma.rn.f32 	%f664, %f608, %f616, %f584;
	fma.rn.f32 	%f665, %f608, %f617, %f585;
	fma.rn.f32 	%f666, %f608, %f618, %f586;
	fma.rn.f32 	%f667, %f609, %f611, %f587;
	fma.rn.f32 	%f668, %f609, %f612, %f588;
	fma.rn.f32 	%f669, %f609, %f613, %f589;
	fma.rn.f32 	%f670, %f609, %f614, %f590;
	fma.rn.f32 	%f671, %f609, %f615, %f591;
	fma.rn.f32 	%f672, %f609, %f616, %f592;
	fma.rn.f32 	%f673, %f609, %f617, %f593;
	fma.rn.f32 	%f674, %f609, %f618, %f594;
	fma.rn.f32 	%f675, %f610, %f611, %f595;
	fma.rn.f32 	%f676, %f610, %f612, %f596;
	fma.rn.f32 	%f677, %f610, %f613, %f597;
	fma.rn.f32 	%f678, %f610, %f614, %f598;
	fma.rn.f32 	%f679, %f610, %f615, %f599;
	fma.rn.f32 	%f680, %f610, %f616, %f600;
	fma.rn.f32 	%f681, %f610, %f617, %f601;
	fma.rn.f32 	%f682, %f610, %f618, %f602;
	ld.shared.f32 	%f683, [%r45+24];
	ld.shared.f32 	%f684, [%r45+56];
	ld.shared.f32 	%f685, [%r45+88];
	ld.shared.f32 	%f686, [%r45+120];
	ld.shared.f32 	%f687, [%r45+152];
	ld.shared.f32 	%f688, [%r45+184];
	ld.shared.f32 	%f689, [%r45+216];
	ld.shared.f32 	%f690, [%r45+248];
	ld.shared.v4.f32 	{%f691, %f692, %f693, %f694}, [%r47+3072];
	ld.shared.v4.f32 	{%f695, %f696, %f697, %f698}, [%r47+3088];
	fma.rn.f32 	%f699, %f683, %f691, %f619;
	fma.rn.f32 	%f700, %f683, %f692, %f620;
	fma.rn.f32 	%f701, %f683, %f693, %f621;
	fma.rn.f32 	%f702, %f683, %f694, %f622;
	fma.rn.f32 	%f703, %f683, %f695, %f623;
	fma.rn.f32 	%f704, %f683, %f696, %f624;
	fma.rn.f32 	%f705, %f683, %f697, %f625;
	fma.rn.f32 	%f706, %f683, %f698, %f626;
	fma.rn.f32 	%f707, %f684, %f691, %f627;
	fma.rn.f32 	%f708, %f684, %f692, %f628;
	fma.rn.f32 	%f709, %f684, %f693, %f629;
	fma.rn.f32 	%f710, %f684, %f694, %f630;
	fma.rn.f32 	%f711, %f684, %f695, %f631;
	fma.rn.f32 	%f712, %f684, %f696, %f632;
	fma.rn.f32 	%f713, %f684, %f697, %f633;
	fma.rn.f32 	%f714, %f684, %f698, %f634;
	fma.rn.f32 	%f715, %f685, %f691, %f635;
	fma.rn.f32 	%f716, %f685, %f692, %f636;
	fma.rn.f32 	%f717, %f685, %f693, %f637;
	fma.rn.f32 	%f718, %f685, %f694, %f638;
	fma.rn.f32 	%f719, %f685, %f695, %f639;
	fma.rn.f32 	%f720, %f685, %f696, %f640;
	fma.rn.f32 	%f721, %f685, %f697, %f641;
	fma.rn.f32 	%f722, %f685, %f698, %f642;
	fma.rn.f32 	%f723, %f686, %f691, %f643;
	fma.rn.f32 	%f724, %f686, %f692, %f644;
	fma.rn.f32 	%f725, %f686, %f693, %f645;
	fma.rn.f32 	%f726, %f686, %f694, %f646;
	fma.rn.f32 	%f727, %f686, %f695, %f647;
	fma.rn.f32 	%f728, %f686, %f696, %f648;
	fma.rn.f32 	%f729, %f686, %f697, %f649;
	fma.rn.f32 	%f730, %f686, %f698, %f650;
	fma.rn.f32 	%f731, %f687, %f691, %f651;
	fma.rn.f32 	%f732, %f687, %f692, %f652;
	fma.rn.f32 	%f733, %f687, %f693, %f653;
	fma.rn.f32 	%f734, %f687, %f694, %f654;
	fma.rn.f32 	%f735, %f687, %f695, %f655;
	fma.rn.f32 	%f736, %f687, %f696, %f656;
	fma.rn.f32 	%f737, %f687, %f697, %f657;
	fma.rn.f32 	%f738, %f687, %f698, %f658;
	fma.rn.f32 	%f739, %f688, %f691, %f659;
	fma.rn.f32 	%f740, %f688, %f692, %f660;
	fma.rn.f32 	%f741, %f688, %f693, %f661;
	fma.rn.f32 	%f742, %f688, %f694, %f662;
	fma.rn.f32 	%f743, %f688, %f695, %f663;
	fma.rn.f32 	%f744, %f688, %f696, %f664;
	fma.rn.f32 	%f745, %f688, %f697, %f665;
	fma.rn.f32 	%f746, %f688, %f698, %f666;
	fma.rn.f32 	%f747, %f689, %f691, %f667;
	fma.rn.f32 	%f748, %f689, %f692, %f668;
	fma.rn.f32 	%f749, %f689, %f693, %f669;
	fma.rn.f32 	%f750, %f689, %f694, %f670;
	fma.rn.f32 	%f751, %f689, %f695, %f671;
	fma.rn.f32 	%f752, %f689, %f696, %f672;
	fma.rn.f32 	%f753, %f689, %f697, %f673;
	fma.rn.f32 	%f754, %f689, %f698, %f674;
	fma.rn.f32 	%f755, %f690, %f691, %f675;
	fma.rn.f32 	%f756, %f690, %f692, %f676;
	fma.rn.f32 	%f757, %f690, %f693, %f677;
	fma.rn.f32 	%f758, %f690, %f694, %f678;
	fma.rn.f32 	%f759, %f690, %f695, %f679;
	fma.rn.f32 	%f760, %f690, %f696, %f680;
	fma.rn.f32 	%f761, %f690, %f697, %f681;
	fma.rn.f32 	%f762, %f690, %f698, %f682;
	ld.shared.f32 	%f763, [%r45+28];
	ld.shared.f32 	%f764, [%r45+60];
	ld.shared.f32 	%f765, [%r45+92];
	ld.shared.f32 	%f766, [%r45+124];
	ld.shared.f32 	%f767, [%r45+156];
	ld.shared.f32 	%f768, [%r45+188];
	ld.shared.f32 	%f769, [%r45+220];
	ld.shared.f32 	%f770, [%r45+252];
	ld.shared.v4.f32 	{%f771, %f772, %f773, %f774}, [%r47+3584];
	ld.shared.v4.f32 	{%f775, %f776, %f777, %f778}, [%r47+3600];
	fma.rn.f32 	%f890, %f763, %f771, %f699;
	fma.rn.f32 	%f889, %f763, %f772, %f700;
	fma.rn.f32 	%f888, %f763, %f773, %f701;
	fma.rn.f32 	%f887, %f763, %f774, %f702;
	fma.rn.f32 	%f886, %f763, %f775, %f703;
	fma.rn.f32 	%f885, %f763, %f776, %f704;
	fma.rn.f32 	%f884, %f763, %f777, %f705;
	fma.rn.f32 	%f883, %f763, %f778, %f706;
	fma.rn.f32 	%f882, %f764, %f771, %f707;
	fma.rn.f32 	%f881, %f764, %f772, %f708;
	fma.rn.f32 	%f880, %f764, %f773, %f709;
	fma.rn.f32 	%f879, %f764, %f774, %f710;
	fma.rn.f32 	%f878, %f764, %f775, %f711;
	fma.rn.f32 	%f877, %f764, %f776, %f712;
	fma.rn.f32 	%f876, %f764, %f777, %f713;
	fma.rn.f32 	%f875, %f764, %f778, %f714;
	fma.rn.f32 	%f874, %f765, %f771, %f715;
	fma.rn.f32 	%f873, %f765, %f772, %f716;
	fma.rn.f32 	%f872, %f765, %f773, %f717;
	fma.rn.f32 	%f871, %f765, %f774, %f718;
	fma.rn.f32 	%f870, %f765, %f775, %f719;
	fma.rn.f32 	%f869, %f765, %f776, %f720;
	fma.rn.f32 	%f868, %f765, %f777, %f721;
	fma.rn.f32 	%f867, %f765, %f778, %f722;
	fma.rn.f32 	%f866, %f766, %f771, %f723;
	fma.rn.f32 	%f865, %f766, %f772, %f724;
	fma.rn.f32 	%f864, %f766, %f773, %f725;
	fma.rn.f32 	%f863, %f766, %f774, %f726;
	fma.rn.f32 	%f862, %f766, %f775, %f727;
	fma.rn.f32 	%f861, %f766, %f776, %f728;
	fma.rn.f32 	%f860, %f766, %f777, %f729;
	fma.rn.f32 	%f859, %f766, %f778, %f730;
	fma.rn.f32 	%f858, %f767, %f771, %f731;
	fma.rn.f32 	%f857, %f767, %f772, %f732;
	fma.rn.f32 	%f856, %f767, %f773, %f733;
	fma.rn.f32 	%f855, %f767, %f774, %f734;
	fma.rn.f32 	%f854, %f767, %f775, %f735;
	fma.rn.f32 	%f853, %f767, %f776, %f736;
	fma.rn.f32 	%f852, %f767, %f777, %f737;
	fma.rn.f32 	%f851, %f767, %f778, %f738;
	fma.rn.f32 	%f850, %f768, %f771, %f739;
	fma.rn.f32 	%f849, %f768, %f772, %f740;
	fma.rn.f32 	%f848, %f768, %f773, %f741;
	fma.rn.f32 	%f847, %f768, %f774, %f742;
	fma.rn.f32 	%f846, %f768, %f775, %f743;
	fma.rn.f32 	%f845, %f768, %f776, %f744;
	fma.rn.f32 	%f844, %f768, %f777, %f745;
	fma.rn.f32 	%f843, %f768, %f778, %f746;
	fma.rn.f32 	%f891, %f769, %f771, %f747;
	fma.rn.f32 	%f892, %f769, %f772, %f748;
	fma.rn.f32 	%f893, %f769, %f773, %f749;
	fma.rn.f32 	%f894, %f769, %f774, %f750;
	fma.rn.f32 	%f895, %f769, %f775, %f751;
	fma.rn.f32 	%f896, %f769, %f776, %f752;
	fma.rn.f32 	%f897, %f769, %f777, %f753;
	fma.rn.f32 	%f898, %f769, %f778, %f754;
	fma.rn.f32 	%f899, %f770, %f771, %f755;
	fma.rn.f32 	%f900, %f770, %f772, %f756;
	fma.rn.f32 	%f901, %f770, %f773, %f757;
	fma.rn.f32 	%f902, %f770, %f774, %f758;
	fma.rn.f32 	%f903, %f770, %f775, %f759;
	fma.rn.f32 	%f904, %f770, %f776, %f760;
	fma.rn.f32 	%f905, %f770, %f777, %f761;
	fma.rn.f32 	%f906, %f770, %f778, %f762;
	add.s32 	%r67, %r67, 8;
	shl.b32 	%r48, %r61, 3;
	add.s32 	%r66, %r66, %r48;
	add.s32 	%r65, %r65, 8;
	setp.lt.s32 	%p2, %r67, %r64;
	@%p2 bra 	$L__BB3_2;
$L__BB3_3:
	ld.param.u32 	%r62, [_Z21matrixMultiplyKernel3PfS_S_iii_param_4];
	ld.param.u64 	%rd23, [_Z21matrixMultiplyKernel3PfS_S_iii_param_2];
	cvta.to.global.u64 	%rd10, %rd23;
	mov.u32 	%r49, %ctaid.y;
	shl.b32 	%r50, %r49, 7;
	mov.u32 	%r51, %tid.y;
	shl.b32 	%r52, %r51, 3;
	add.s32 	%r53, %r50, %r52;
	mov.u32 	%r54, %ctaid.x;
	shl.b32 	%r55, %r54, 7;
	mov.u32 	%r56, %tid.x;
	shl.b32 	%r57, %r56, 3;
	add.s32 	%r58, %r55, %r57;
	mad.lo.s32 	%r59, %r53, %r62, %r58;
	mul.wide.s32 	%rd11, %r59, 4;
	add.s64 	%rd12, %rd10, %rd11;
	st.global.v4.f32 	[%rd12], {%f890, %f889, %f888, %f887};
	st.global.v4.f32 	[%rd12+16], {%f886, %f885, %f884, %f883};
	mul.wide.s32 	%rd13, %r62, 4;
	add.s64 	%rd14, %rd12, %rd13;
	st.global.v4.f32 	[%rd14], {%f882, %f881, %f880, %f879};
	st.global.v4.f32 	[%rd14+16], {%f878, %f877, %f876, %f875};
	add.s64 	%rd15, %rd14, %rd13;
	st.global.v4.f32 	[%rd15], {%f874, %f873, %f872, %f871};
	st.global.v4.f32 	[%rd15+16], {%f870, %f869, %f868, %f867};
	add.s64 	%rd16, %rd15, %rd13;
	st.global.v4.f32 	[%rd16], {%f866, %f865, %f864, %f863};
	st.global.v4.f32 	[%rd16+16], {%f862, %f861, %f860, %f859};
	add.s64 	%rd17, %rd16, %rd13;
	st.global.v4.f32 	[%rd17], {%f858, %f857, %f856, %f855};
	st.global.v4.f32 	[%rd17+16], {%f854, %f853, %f852, %f851};
	add.s64 	%rd18, %rd17, %rd13;
	st.global.v4.f32 	[%rd18], {%f850, %f849, %f848, %f847};
	st.global.v4.f32 	[%rd18+16], {%f846, %f845, %f844, %f843};
	add.s64 	%rd19, %rd18, %rd13;
	st.global.v4.f32 	[%rd19], {%f891, %f892, %f893, %f894};
	st.global.v4.f32 	[%rd19+16], {%f895, %f896, %f897, %f898};
	add.s64 	%rd20, %rd19, %rd13;
	st.global.v4.f32 	[%rd20], {%f899, %f900, %f901, %f902};
	st.global.v4.f32 	[%rd20+16], {%f903, %f904, %f905, %f906};
	ret;

}
	// .globl	_Z21matrixMultiplyKernel4PfS_S_iii
.visible .entry _Z21matrixMultiplyKernel4PfS_S_iii(
	.param .u64 .ptr .align 1 _Z21matrixMultiplyKernel4PfS_S_iii_param_0,
	.param .u64 .ptr .align 1 _Z21matrixMultiplyKernel4PfS_S_iii_param_1,
	.param .u64 .ptr .align 1 _Z21matrixMultiplyKernel4PfS_S_iii_param_2,
	.param .u32 _Z21matrixMultiplyKernel4PfS_S_iii_param_3,
	.param .u32 _Z21matrixMultiplyKernel4PfS_S_iii_param_4,
	.param .u32 _Z21matrixMultiplyKernel4PfS_S_iii_param_5
)
{
	.reg .pred 	%p<4>;
	.reg .b16 	%rs<9>;
	.reg .b32 	%r<110>;
	.reg .b32 	%f<867>;
	.reg .b64 	%rd<30>;
	// demoted variable
	.shared .align 4 .b8 _ZZ21matrixMultiplyKernel4PfS_S_iiiE3s_a[8192];
	// demoted variable
	.shared .align 4 .b8 _ZZ21matrixMultiplyKernel4PfS_S_iiiE3s_b[8192];
	ld.param.u64 	%rd6, [_Z21matrixMultiplyKernel4PfS_S_iii_param_0];
	ld.param.u64 	%rd4, [_Z21matrixMultiplyKernel4PfS_S_iii_param_1];
	ld.param.u32 	%r11, [_Z21matrixMultiplyKernel4PfS_S_iii_param_4];
	ld.param.u32 	%r12, [_Z21matrixMultiplyKernel4PfS_S_iii_param_5];
	cvta.to.global.u64 	%rd7, %rd6;
	cvta.to.global.u64 	%rd8, %rd4;
	mov.u32 	%r15, %tid.y;
	shl.b32 	%r16, %r15, 4;
	mov.u32 	%r17, %tid.x;
	add.s32 	%r18, %r16, %r17;
	cvt.u16.u32 	%rs1, %r17;
	cvt.u16.u32 	%rs2, %r16;
	add.s16 	%rs3, %rs2, %rs1;
	shr.u16 	%rs4, %rs3, 1;
	cvt.u32.u16 	%r19, %rs4;
	shl.b32 	%r20, %r17, 2;
	and.b32  	%r21, %r20, 4;
	shr.u32 	%r22, %r18, 5;
	shl.b32 	%r23, %r18, 2;
	and.b32  	%r24, %r23, 124;
	mov.u32 	%r25, %ctaid.y;
	shl.b32 	%r26, %r25, 7;
	add.s32 	%r27, %r26, %r19;
	mad.lo.s32 	%r28, %r12, %r27, %r21;
	mul.wide.s32 	%rd9, %r28, 4;
	add.s64 	%rd10, %rd7, %rd9;
	ld.global.v4.f32 	{%f862, %f861, %f860, %f859}, [%rd10];
	shl.b32 	%r29, %r17, 11;
	and.b32  	%r30, %r29, 2048;
	mov.u32 	%r31, _ZZ21matrixMultiplyKernel4PfS_S_iiiE3s_a;
	add.s32 	%r32, %r31, %r30;
	mul.wide.u16 	%r33, %rs4, 4;
	add.s32 	%r34, %r32, %r33;
	st.shared.f32 	[%r34], %f862;
	st.shared.f32 	[%r34+512], %f861;
	st.shared.f32 	[%r34+1024], %f860;
	st.shared.f32 	[%r34+1536], %f859;
	mov.u32 	%r35, %ctaid.x;
	shl.b32 	%r36, %r35, 7;
	or.b32  	%r37, %r24, %r36;
	shl.b32 	%r38, %r22, 9;
	mov.u32 	%r39, _ZZ21matrixMultiplyKernel4PfS_S_iiiE3s_b;
	add.s32 	%r40, %r39, %r38;
	shl.b32 	%r41, %r18, 4;
	and.b32  	%r42, %r41, 496;
	add.s32 	%r43, %r40, %r42;
	mad.lo.s32 	%r44, %r11, %r22, %r37;
	mul.wide.s32 	%rd11, %r44, 4;
	add.s64 	%rd12, %rd8, %rd11;
	ld.global.v4.f32 	{%f287, %f288, %f289, %f290}, [%rd12];
	st.shared.v4.f32 	[%r43], {%f287, %f288, %f289, %f290};
	bar.sync 	0;
	shl.b32 	%r45, %r15, 5;
	add.s32 	%r46, %r31, %r45;
	ld.shared.v4.f32 	{%f842, %f841, %f840, %f839}, [%r46];
	ld.shared.v4.f32 	{%f838, %f837, %f836, %f835}, [%r46+16];
	shl.b32 	%r47, %r17, 5;
	add.s32 	%r48, %r39, %r47;
	ld.shared.v4.f32 	{%f850, %f849, %f848, %f847}, [%r48];
	ld.shared.v4.f32 	{%f846, %f845, %f844, %f843}, [%r48+16];
	add.s64 	%rd29, %rd10, 32;
	add.s32 	%r49, %r22, 8;
	mad.lo.s32 	%r50, %r11, %r49, %r36;
	add.s32 	%r106, %r50, %r24;
	mov.b32 	%r108, 1;
	mov.b32 	%r107, 0;
	mov.f32 	%f771, 0f00000000;
	mov.f32 	%f772, %f771;
	mov.f32 	%f773, %f771;
	mov.f32 	%f774, %f771;
	mov.f32 	%f775, %f771;
	mov.f32 	%f776, %f771;
	mov.f32 	%f777, %f771;
	mov.f32 	%f778, %f771;
	mov.f32 	%f779, %f771;
	mov.f32 	%f780, %f771;
	mov.f32 	%f781, %f771;
	mov.f32 	%f782, %f771;
	mov.f32 	%f783, %f771;
	mov.f32 	%f784, %f771;
	mov.f32 	%f785, %f771;
	mov.f32 	%f786, %f771;
	mov.f32 	%f787, %f771;
	mov.f32 	%f788, %f771;
	mov.f32 	%f789, %f771;
	mov.f32 	%f790, %f771;
	mov.f32 	%f791, %f771;
	mov.f32 	%f792, %f771;
	mov.f32 	%f793, %f771;
	mov.f32 	%f794, %f771;
	mov.f32 	%f795, %f771;
	mov.f32 	%f796, %f771;
	mov.f32 	%f797, %f771;
	mov.f32 	%f798, %f771;
	mov.f32 	%f799, %f771;
	mov.f32 	%f800, %f771;
	mov.f32 	%f801, %f771;
	mov.f32 	%f802, %f771;
	mov.f32 	%f803, %f771;
	mov.f32 	%f804, %f771;
	mov.f32 	%f805, %f771;
	mov.f32 	%f806, %f771;
	mov.f32 	%f807, %f771;
	mov.f32 	%f808, %f771;
	mov.f32 	%f809, %f771;
	mov.f32 	%f810, %f771;
	mov.f32 	%f811, %f771;
	mov.f32 	%f812, %f771;
	mov.f32 	%f813, %f771;
	mov.f32 	%f814, %f771;
	mov.f32 	%f815, %f771;
	mov.f32 	%f816, %f771;
	mov.f32 	%f817, %f771;
	mov.f32 	%f818, %f771;
	mov.f32 	%f819, %f771;
	mov.f32 	%f820, %f771;
	mov.f32 	%f821, %f771;
	mov.f32 	%f822, %f771;
	mov.f32 	%f823, %f771;
	mov.f32 	%f824, %f771;
	mov.f32 	%f825, %f771;
	mov.f32 	%f826, %f771;
	mov.f32 	%f827, %f771;
	mov.f32 	%f828, %f771;
	mov.f32 	%f829, %f771;
	mov.f32 	%f830, %f771;
	mov.f32 	%f831, %f771;
	mov.f32 	%f832, %f771;
	mov.f32 	%f833, %f771;
	mov.f32 	%f834, %f771;
$L__BB4_1:
	ld.param.u32 	%r103, [_Z21matrixMultiplyKernel4PfS_S_iii_param_5];
	add.s32 	%r107, %r107, 8;
	setp.ge.s32 	%p1, %r107, %r103;
	@%p1 bra 	$L__BB4_3;
	ld.param.u64 	%rd27, [_Z21matrixMultiplyKernel4PfS_S_iii_param_1];
	ld.global.v4.f32 	{%f862, %f861, %f860, %f859}, [%rd29];
	cvta.to.global.u64 	%rd13, %rd27;
	mul.wide.s32 	%rd14, %r106, 4;
	add.s64 	%rd15, %rd13, %rd14;
	ld.global.v4.f32 	{%f866, %f865, %f864, %f863}, [%rd15];
$L__BB4_3:
	ld.param.u32 	%r104, [_Z21matrixMultiplyKernel4PfS_S_iii_param_5];
	setp.ge.s32 	%p2, %r107, %r104;
	shl.b32 	%r51, %r108, 12;
	xor.b32  	%r52, %r51, 4096;
	mov.u32 	%r53, _ZZ21matrixMultiplyKernel4PfS_S_iiiE3s_a;
	add.s32 	%r54, %r53, %r52;
	mov.u32 	%r55, _ZZ21matrixMultiplyKernel4PfS_S_iiiE3s_b;
	add.s32 	%r56, %r55, %r52;
	mov.u32 	%r57, %tid.y;
	shl.b32 	%r58, %r57, 5;
	add.s32 	%r59, %r54, %r58;
	ld.shared.v4.f32 	{%f291, %f292, %f293, %f294}, [%r59+512];
	ld.shared.v4.f32 	{%f295, %f296, %f297, %f298}, [%r59+528];
	mov.u32 	%r60, %tid.x;
	shl.b32 	%r61, %r60, 5;
	add.s32 	%r62, %r56, %r61;
	ld.shared.v4.f32 	{%f299, %f300, %f301, %f302}, [%r62+512];
	ld.shared.v4.f32 	{%f303, %f304, %f305, %f306}, [%r62+528];
	fma.rn.f32 	%f307, %f842, %f850, %f834;
	fma.rn.f32 	%f308, %f842, %f849, %f833;
	fma.rn.f32 	%f309, %f842, %f848, %f832;
	fma.rn.f32 	%f310, %f842, %f847, %f831;
	fma.rn.f32 	%f311, %f842, %f846, %f830;
	fma.rn.f32 	%f312, %f842, %f845, %f829;
	fma.rn.f32 	%f313, %f842, %f844, %f828;
	fma.rn.f32 	%f314, %f842, %f843, %f827;
	fma.rn.f32 	%f315, %f841, %f850, %f826;
	fma.rn.f32 	%f316, %f841, %f849, %f825;
	fma.rn.f32 	%f317, %f841, %f848, %f824;
	fma.rn.f32 	%f318, %f841, %f847, %f823;
	fma.rn.f32 	%f319, %f841, %f846, %f822;
	fma.rn.f32 	%f320, %f841, %f845, %f821;
	fma.rn.f32 	%f321, %f841, %f844, %f820;
	fma.rn.f32 	%f322, %f841, %f843, %f819;
	fma.rn.f32 	%f323, %f840, %f850, %f818;
	fma.rn.f32 	%f324, %f840, %f849, %f817;
	fma.rn.f32 	%f325, %f840, %f848, %f816;
	fma.rn.f32 	%f326, %f840, %f847, %f815;
	fma.rn.f32 	%f327, %f840, %f846, %f814;
	fma.rn.f32 	%f328, %f840, %f845, %f813;
	fma.rn.f32 	%f329, %f840, %f844, %f812;
	fma.rn.f32 	%f330, %f840, %f843, %f811;
	fma.rn.f32 	%f331, %f839, %f850, %f810;
	fma.rn.f32 	%f332, %f839, %f849, %f809;
	fma.rn.f32 	%f333, %f839, %f848, %f808;
	fma.rn.f32 	%f334, %f839, %f847, %f807;
	fma.rn.f32 	%f335, %f839, %f846, %f806;
	fma.rn.f32 	%f336, %f839, %f845, %f805;
	fma.rn.f32 	%f337, %f839, %f844, %f804;
	fma.rn.f32 	%f338, %f839, %f843, %f803;
	fma.rn.f32 	%f339, %f838, %f850, %f802;
	fma.rn.f32 	%f340, %f838, %f849, %f801;
	fma.rn.f32 	%f341, %f838, %f848, %f800;
	fma.rn.f32 	%f342, %f838, %f847, %f799;
	fma.rn.f32 	%f343, %f838, %f846, %f798;
	fma.rn.f32 	%f344, %f838, %f845, %f797;
	fma.rn.f32 	%f345, %f838, %f844, %f796;
	fma.rn.f32 	%f346, %f838, %f843, %f795;
	fma.rn.f32 	%f347, %f837, %f850, %f794;
	fma.rn.f32 	%f348, %f837, %f849, %f793;
	fma.rn.f32 	%f349, %f837, %f848, %f792;
	fma.rn.f32 	%f350, %f837, %f847, %f791;
	fma.rn.f32 	%f351, %f837, %f846, %f790;
	fma.rn.f32 	%f352, %f837, %f845, %f789;
	fma.rn.f32 	%f353, %f837, %f844, %f788;
	fma.rn.f32 	%f354, %f837, %f843, %f787;
	fma.rn.f32 	%f355, %f836, %f850, %f786;
	fma.rn.f32 	%f356, %f836, %f849, %f785;
	fma.rn.f32 	%f357, %f836, %f848, %f784;
	fma.rn.f32 	%f358, %f836, %f847, %f783;
	fma.rn.f32 	%f359, %f836, %f846, %f782;
	fma.rn.f32 	%f360, %f836, %f845, %f781;
	fma.rn.f32 	%f361, %f836, %f844, %f780;
	fma.rn.f32 	%f362, %f836, %f843, %f779;
	fma.rn.f32 	%f363, %f835, %f850, %f778;
	fma.rn.f32 	%f364, %f835, %f849, %f777;
	fma.rn.f32 	%f365, %f835, %f848, %f776;
	fma.rn.f32 	%f366, %f835, %f847, %f775;
	fma.rn.f32 	%f367, %f835, %f846, %f774;
	fma.rn.f32 	%f368, %f835, %f845, %f773;
	fma.rn.f32 	%f369, %f835, %f844, %f772;
	fma.rn.f32 	%f370, %f835, %f843, %f771;
	ld.shared.v4.f32 	{%f371, %f372, %f373, %f374}, [%r59+1024];
	ld.shared.v4.f32 	{%f375, %f376, %f377, %f378}, [%r59+1040];
	ld.shared.v4.f32 	{%f379, %f380, %f381, %f382}, [%r62+1024];
	ld.shared.v4.f32 	{%f383, %f384, %f385, %f386}, [%r62+1040];
	fma.rn.f32 	%f387, %f291, %f299, %f307;
	fma.rn.f32 	%f388, %f291, %f300, %f308;
	fma.rn.f32 	%f389, %f291, %f301, %f309;
	fma.rn.f32 	%f390, %f291, %f302, %f310;
	fma.rn.f32 	%f391, %f291, %f303, %f311;
	fma.rn.f32 	%f392, %f291, %f304, %f312;
	fma.rn.f32 	%f393, %f291, %f305, %f313;
	fma.rn.f32 	%f394, %f291, %f306, %f314;
	fma.rn.f32 	%f395, %f292, %f299, %f315;
	fma.rn.f32 	%f396, %f292, %f300, %f316;
	fma.rn.f32 	%f397, %f292, %f301, %f317;
	fma.rn.f32 	%f398, %f292, %f302, %f318;
	fma.rn.f32 	%f399, %f292, %f303, %f319;
	fma.rn.f32 	%f400, %f292, %f304, %f320;
	fma.rn.f32 	%f401, %f292, %f305, %f321;
	fma.rn.f32 	%f402, %f292, %f306, %f322;
	fma.rn.f32 	%f403, %f293, %f299, %f323;
	fma.rn.f32 	%f404, %f293, %f300, %f324;
	fma.rn.f32 	%f405, %f293, %f301, %f325;
	fma.rn.f32 	%f406, %f293, %f302, %f326;
	fma.rn.f32 	%f407, %f293, %f303, %f327;
	fma.rn.f32 	%f408, %f293, %f304, %f328;
	fma.rn.f32 	%f409, %f293, %f305, %f329;
	fma.rn.f32 	%f410, %f293, %f306, %f330;
	fma.rn.f32 	%f411, %f294, %f299, %f331;
	fma.rn.f32 	%f412, %f294, %f300, %f332;
	fma.rn.f32 	%f413, %f294, %f301, %f333;
	fma.rn.f32 	%f414, %f294, %f302, %f334;
	fma.rn.f32 	%f415, %f294, %f303, %f335;
	fma.rn.f32 	%f416, %f294, %f304, %f336;
	fma.rn.f32 	%f417, %f294, %f305, %f337;
	fma.rn.f32 	%f418, %f294, %f306, %f338;
	fma.rn.f32 	%f419, %f295, %f299, %f339;
	fma.rn.f32 	%f420, %f295, %f300, %f340;
	fma.rn.f32 	%f421, %f295, %f301, %f341;
	fma.rn.f32 	%f422, %f295, %f302, %f342;
	fma.rn.f32 	%f423, %f295, %f303, %f343;
	fma.rn.f32 	%f424, %f295, %f304, %f344;
	fma.rn.f32 	%f425, %f295, %f305, %f345;
	fma.rn.f32 	%f426, %f295, %f306, %f346;
	fma.rn.f32 	%f427, %f296, %f299, %f347;
	fma.rn.f32 	%f428, %f296, %f300, %f348;
	fma.rn.f32 	%f429, %f296, %f301, %f349;
	fma.rn.f32 	%f430, %f296, %f302, %f350;
	fma.rn.f32 	%f431, %f296, %f303, %f351;
	fma.rn.f32 	%f432, %f296, %f304, %f352;
	fma.rn.f32 	%f433, %f296, %f305, %f353;
	fma.rn.f32 	%f434, %f296, %f306, %f354;
	fma.rn.f32 	%f435, %f297, %f299, %f355;
	fma.rn.f32 	%f436, %f297, %f300, %f356;
	fma.rn.f32 	%f437, %f297, %f301, %f357;
	fma.rn.f32 	%f438, %f297, %f302, %f358;
	fma.rn.f32 	%f439, %f297, %f303, %f359;
	fma.rn.f32 	%f440, %f297, %f304, %f360;
	fma.rn.f32 	%f441, %f297, %f305, %f361;
	fma.rn.f32 	%f442, %f297, %f306, %f362;
	fma.rn.f32 	%f443, %f298, %f299, %f363;
	fma.rn.f32 	%f444, %f298, %f300, %f364;
	fma.rn.f32 	%f445, %f298, %f301, %f365;
	fma.rn.f32 	%f446, %f298, %f302, %f366;
	fma.rn.f32 	%f447, %f298, %f303, %f367;
	fma.rn.f32 	%f448, %f298, %f304, %f368;
	fma.rn.f32 	%f449, %f298, %f305, %f369;
	fma.rn.f32 	%f450, %f298, %f306, %f370;
	ld.shared.v4.f32 	{%f451, %f452, %f453, %f454}, [%r59+1536];
	ld.shared.v4.f32 	{%f455, %f456, %f457, %f458}, [%r59+1552];
	ld.shared.v4.f32 	{%f459, %f460, %f461, %f462}, [%r62+1536];
	ld.shared.v4.f32 	{%f463, %f464, %f465, %f466}, [%r62+1552];
	fma.rn.f32 	%f467, %f371, %f379, %f387;
	fma.rn.f32 	%f468, %f371, %f380, %f388;
	fma.rn.f32 	%f469, %f371, %f381, %f389;
	fma.rn.f32 	%f470, %f371, %f382, %f390;
	fma.rn.f32 	%f471, %f371, %f383, %f391;
	fma.rn.f32 	%f472, %f371, %f384, %f392;
	fma.rn.f32 	%f473, %f371, %f385, %f393;
	fma.rn.f32 	%f474, %f371, %f386, %f394;
	fma.rn.f32 	%f475, %f372, %f379, %f395;
	fma.rn.f32 	%f476, %f372, %f380, %f396;
	fma.rn.f32 	%f477, %f372, %f381, %f397;
	fma.rn.f32 	%f478, %f372, %f382, %f398;
	fma.rn.f32 	%f479, %f372, %f383, %f399;
	fma.rn.f32 	%f480, %f372, %f384, %f400;
	fma.rn.f32 	%f481, %f372, %f385, %f401;
	fma.rn.f32 	%f482, %f372, %f386, %f402;
	fma.rn.f32 	%f483, %f373, %f379, %f403;
	fma.rn.f32 	%f484, %f373, %f380, %f404;
	fma.rn.f32 	%f485, %f373, %f381, %f405;
	fma.rn.f32 	%f486, %f373, %f382, %f406;
	fma.rn.f32 	%f487, %f373, %f383, %f407;
	fma.rn.f32 	%f488, %f373, %f384, %f408;
	fma.rn.f32 	%f489, %f373, %f385, %f409;
	fma.rn.f32 	%f490, %f373, %f386, %f410;
	fma.rn.f32 	%f491, %f374, %f379, %f411;
	fma.rn.f32 	%f492, %f374, %f380, %f412;
	fma.rn.f32 	%f493, %f374, %f381, %f413;
	fma.rn.f32 	%f494, %f374, %f382, %f414;
	fma.rn.f32 	%f495, %f374, %f383, %f415;
	fma.rn.f32 	%f496, %f374, %f384, %f416;
	fma.rn.f32 	%f497, %f374, %f385, %f417;
	fma.rn.f32 	%f498, %f374, %f386, %f418;
	fma.rn.f32 	%f499, %f375, %f379, %f419;
	fma.rn.f32 	%f500, %f375, %f380, %f420;
	fma.rn.f32 	%f501, %f375, %f381, %f421;
	fma.rn.f32 	%f502, %f375, %f382, %f422;
	fma.rn.f32 	%f503, %f375, %f383, %f423;
	fma.rn.f32 	%f504, %f375, %f384, %f424;
	fma.rn.f32 	%f505, %f375, %f385, %f425;
	fma.rn.f32 	%f506, %f375, %f386, %f426;
	fma.rn.f32 	%f507, %f376, %f379, %f427;
	fma.rn.f32 	%f508, %f376, %f380, %f428;
	fma.rn.f32 	%f509, %f376, %f381, %f429;
	fma.rn.f32 	%f510, %f376, %f382, %f430;
	fma.rn.f32 	%f511, %f376, %f383, %f431;
	fma.rn.f32 	%f512, %f376, %f384, %f432;
	fma.rn.f32 	%f513, %f376, %f385, %f433;
	fma.rn.f32 	%f514, %f376, %f386, %f434;
	fma.rn.f32 	%f515, %f377, %f379, %f435;
	fma.rn.f32 	%f516, %f377, %f380, %f436;
	fma.rn.f32 	%f517, %f377, %f381, %f437;
	fma.rn.f32 	%f518, %f377, %f382, %f438;
	fma.rn.f32 	%f519, %f377, %f383, %f439;
	fma.rn.f32 	%f520, %f377, %f384, %f440;
	fma.rn.f32 	%f521, %f377, %f385, %f441;
	fma.rn.f32 	%f522, %f377, %f386, %f442;
	fma.rn.f32 	%f523, %f378, %f379, %f443;
	fma.rn.f32 	%f524, %f378, %f380, %f444;
	fma.rn.f32 	%f525, %f378, %f381, %f445;
	fma.rn.f32 	%f526, %f378, %f382, %f446;
	fma.rn.f32 	%f527, %f378, %f383, %f447;
	fma.rn.f32 	%f528, %f378, %f384, %f448;
	fma.rn.f32 	%f529, %f378, %f385, %f449;
	fma.rn.f32 	%f530, %f378, %f386, %f450;
	ld.shared.v4.f32 	{%f531, %f532, %f533, %f534}, [%r59+2048];
	ld.shared.v4.f32 	{%f535, %f536, %f537, %f538}, [%r59+2064];
	ld.shared.v4.f32 	{%f539, %f540, %f541, %f542}, [%r62+2048];
	ld.shared.v4.f32 	{%f543, %f544, %f545, %f546}, [%r62+2064];
	fma.rn.f32 	%f547, %f451, %f459, %f467;
	fma.rn.f32 	%f548, %f451, %f460, %f468;
	fma.rn.f32 	%f549, %f451, %f461, %f469;
	fma.rn.f32 	%f550, %f451, %f462, %f470;
	fma.rn.f32 	%f551, %f451, %f463, %f471;
	fma.rn.f32 	%f552, %f451, %f464, %f472;
	fma.rn.f32 	%f553, %f451, %f465, %f473;
	fma.rn.f32 	%f554, %f451, %f466, %f474;
	fma.rn.f32 	%f555, %f452, %f459, %f475;
	fma.rn.f32 	%f556, %f452, %f460, %f476;
	fma.rn.f32 	%f557, %f452, %f461, %f477;
	fma.rn.f32 	%f558, %f452, %f462, %f478;
	fma.rn.f32 	%f559, %f452, %f463, %f479;
	fma.rn.f32 	%f560, %f452, %f464, %f480;
	fma.rn.f32 	%f561, %f452, %f465, %f481;
	fma.rn.f32 	%f562, %f452, %f466, %f482;
	fma.rn.f32 	%f563, %f453, %f459, %f483;
	fma.rn.f32 	%f564, %f453, %f460, %f484;
	fma.rn.f32 	%f565, %f453, %f461, %f485;
	fma.rn.f32 	%f566, %f453, %f462, %f486;
	fma.rn.f32 	%f567, %f453, %f463, %f487;
	fma.rn.f32 	%f568, %f453, %f464, %f488;
	fma.rn.f32 	%f569, %f453, %f465, %f489;
	fma.rn.f32 	%f570, %f453, %f466, %f490;
	fma.rn.f32 	%f571, %f454, %f459, %f491;
	fma.rn.f32 	%f572, %f454, %f460, %f492;
	fma.rn.f32 	%f573, %f454, %f461, %f493;
	fma.rn.f32 	%f574, %f454, %f462, %f494;
	fma.rn.f32 	%f575, %f454, %f463, %f495;
	fma.rn.f32 	%f576, %f454, %f464, %f496;
	fma.rn.f32 	%f577, %f454, %f465, %f497;
	fma.rn.f32 	%f578, %f454, %f466, %f498;
	fma.rn.f32 	%f579, %f455, %f459, %f499;
	fma.rn.f32 	%f580, %f455, %f460, %f500;
	fma.rn.f32 	%f581, %f455, %f461, %f501;
	fma.rn.f32 	%f582, %f455, %f462, %f502;
	fma.rn.f32 	%f583, %f455, %f463, %f503;
	fma.rn.f32 	%f584, %f455, %f464, %f504;
	fma.rn.f32 	%f585, %f455, %f465, %f505;
	fma.rn.f32 	%f586, %f455, %f466, %f506;
	fma.rn.f32 	%f587, %f456, %f459, %f507;
	fma.rn.f32 	%f588, %f456, %f460, %f508;
	fma.rn.f32 	%f589, %f456, %f461, %f509;
	fma.rn.f32 	%f590, %f456, %f462, %f510;
	fma.rn.f32 	%f591, %f456, %f463, %f511;
	fma.rn.f32 	%f592, %f456, %f464, %f512;
	fma.rn.f32 	%f593, %f456, %f465, %f513;
	fma.rn.f32 	%f594, %f456, %f466, %f514;
	fma.rn.f32 	%f595, %f457, %f459, %f515;
	fma.rn.f32 	%f596, %f457, %f460, %f516;
	fma.rn.f32 	%f597, %f457, %f461, %f517;
	fma.rn.f32 	%f598, %f457, %f462, %f518;
	fma.rn.f32 	%f599, %f457, %f463, %f519;
	fma.rn.f32 	%f600, %f457, %f464, %f520;
	fma.rn.f32 	%f601, %f457, %f465, %f521;
	fma.rn.f32 	%f602, %f457, %f466, %f522;
	fma.rn.f32 	%f603, %f458, %f459, %f523;
	fma.rn.f32 	%f604, %f458, %f460, %f524;
	fma.rn.f32 	%f605, %f458, %f461, %f525;
	fma.rn.f32 	%f606, %f458, %f462, %f526;
	fma.rn.f32 	%f607, %f458, %f463, %f527;
	fma.rn.f32 	%f608, %f458, %f464, %f528;
	fma.rn.f32 	%f609, %f458, %f465, %f529;
	fma.rn.f32 	%f610, %f458, %f466, %f530;
	ld.shared.v4.f32 	{%f611, %f612, %f613, %f614}, [%r59+2560];
	ld.shared.v4.f32 	{%f615, %f616, %f617, %f618}, [%r59+2576];
	ld.shared.v4.f32 	{%f619, %f620, %f621, %f622}, [%r62+2560];
	ld.shared.v4.f32 	{%f623, %f624, %f625, %f626}, [%r62+2576];
	fma.rn.f32 	%f627, %f531, %f539, %f547;
	fma.rn.f32 	%f628, %f531, %f540, %f548;
	fma.rn.f32 	%f629, %f531, %f541, %f549;
	fma.rn.f32 	%f630, %f531, %f542, %f550;
	fma.rn.f32 	%f631, %f531, %f543, %f551;
	fma.rn.f32 	%f632, %f531, %f544, %f552;
	fma.rn.f32 	%f633, %f531, %f545, %f553;
	fma.rn.f32 	%f634, %f531, %f546, %f554;
	fma.rn.f32 	%f635, %f532, %f539, %f555;
	fma.rn.f32 	%f636, %f532, %f540, %f556;
	fma.rn.f32 	%f637, %f532, %f541, %f557;
	fma.rn.f32 	%f638, %f532, %f542, %f558;
	fma.rn.f32 	%f639, %f532, %f543, %f559;
	fma.rn.f32 	%f640, %f532, %f544, %f560;
	fma.rn.f32 	%f641, %f532, %f545, %f561;
	fma.rn.f32 	%f642, %f532, %f546, %f562;
	fma.rn.f32 	%f643, %f533, %f539, %f563;
	fma.rn.f32 	%f644, %f533, %f540, %f564;
	fma.rn.f32 	%f645, %f533, %f541, %f565;
	fma.rn.f32 	%f646, %f533, %f542, %f566;
	fma.rn.f32 	%f647, %f533, %f543, %f567;
	fma.rn.f32 	%f648, %f533, %f544, %f568;
	fma.rn.f32 	%f649, %f533, %f545, %f569;
	fma.rn.f32 	%f650, %f533, %f546, %f570;
	fma.rn.f32 	%f651, %f534, %f539, %f571;
	fma.rn.f32 	%f652, %f534, %f540, %f572;
	fma.rn.f32 	%f653, %f534, %f541, %f573;
	fma.rn.f32 	%f654, %f534, %f542, %f574;
	fma.rn.f32 	%f655, %f534, %f543, %f575;
	fma.rn.f32 	%f656, %f534, %f544, %f576;
	fma.rn.f32 	%f657, %f534, %f545, %f577;
	fma.rn.f32 	%f658, %f534, %f546, %f578;
	fma.rn.f32 	%f659, %f535, %f539, %f579;
	fma.rn.f32 	%f660, %f535, %f540, %f580;
	fma.rn.f32 	%f661, %f535, %f541, %f581;
	fma.rn.f32 	%f662, %f535, %f542, %f582;
	fma.rn.f32 	%f663, %f535, %f543, %f583;
	fma.rn.f32 	%f664, %f535, %f544, %f584;
	fma.rn.f32 	%f665, %f535, %f545, %f585;
	fma.rn.f32 	%f666, %f535, %f546, %f586;
	fma.rn.f32 	%f667, %f536, %f539, %f587;
	fma.rn.f32 	%f668, %f536, %f540, %f588;
	fma.rn.f32 	%f669, %f536, %f541, %f589;
	fma.rn.f32 	%f670, %f536, %f542, %f590;
	fma.rn.f32 	%f671, %f536, %f543, %f591;
	fma.rn.f32 	%f672, %f536, %f544, %f592;
	fma.rn.f32 	%f673, %f536, %f545, %f593;
	fma.rn.f32 	%f674, %f536, %f546, %f594;
	fma.rn.f32 	%f675, %f537, %f539, %f595;
	fma.rn.f32 	%f676, %f537, %f540, %f596;
	fma.rn.f32 	%f677, %f537, %f541, %f597;
	fma.rn.f32 	%f678, %f537, %f542, %f598;
	fma.rn.f32 	%f679, %f537, %f543, %f599;
	fma.rn.f32 	%f680, %f537, %f544, %f600;
	fma.rn.f32 	%f681, %f537, %f545, %f601;
	fma.rn.f32 	%f682, %f537, %f546, %f602;
	fma.rn.f32 	%f683, %f538, %f539, %f603;
	fma.rn.f32 	%f684, %f538, %f540, %f604;
	fma.rn.f32 	%f685, %f538, %f541, %f605;
	fma.rn.f32 	%f686, %f538, %f542, %f606;
	fma.rn.f32 	%f687, %f538, %f543, %f607;
	fma.rn.f32 	%f688, %f538, %f544, %f608;
	fma.rn.f32 	%f689, %f538, %f545, %f609;
	fma.rn.f32 	%f690, %f538, %f546, %f610;
	ld.shared.v4.f32 	{%f691, %f692, %f693, %f694}, [%r59+3072];
	ld.shared.v4.f32 	{%f695, %f696, %f697, %f698}, [%r59+3088];
	ld.shared.v4.f32 	{%f699, %f700, %f701, %f702}, [%r62+3072];
	ld.shared.v4.f32 	{%f703, %f704, %f705, %f706}, [%r62+3088];
	fma.rn.f32 	%f707, %f611, %f619, %f627;
	fma.rn.f32 	%f708, %f611, %f620, %f628;
	fma.rn.f32 	%f709, %f611, %f621, %f629;
	fma.rn.f32 	%f710, %f611, %f622, %f630;
	fma.rn.f32 	%f711, %f611, %f623, %f631;
	fma.rn.f32 	%f712, %f611, %f624, %f632;
	fma.rn.f32 	%f713, %f611, %f625, %f633;
	fma.rn.f32 	%f714, %f611, %f626, %f634;
	fma.rn.f32 	%f715, %f612, %f619, %f635;
	fma.rn.f32 	%f716, %f612, %f620, %f636;
	fma.rn.f32 	%f717, %f612, %f621, %f637;
	fma.rn.f32 	%f718, %f612, %f622, %f638;
	fma.rn.f32 	%f719, %f612, %f623, %f639;
	fma.rn.f32 	%f720, %f612, %f624, %f640;
	fma.rn.f32 	%f721, %f612, %f625, %f641;
	fma.rn.f32 	%f722, %f612, %f626, %f642;
	fma.rn.f32 	%f723, %f613, %f619, %f643;
	fma.rn.f32 	%f724, %f613, %f620, %f644;
	fma.rn.f32 	%f725, %f613, %f621, %f645;
	fma.rn.f32 	%f726, %f613, %f622, %f646;
	fma.rn.f32 	%f727, %f613, %f623, %f647;
	fma.rn.f32 	%f728, %f613, %f624, %f648;
	fma.rn.f32 	%f729, %f613, %f625, %f649;
	fma.rn.f32 	%f730, %f613, %f626, %f650;
	fma.rn.f32 	%f731, %f614, %f619, %f651;
	fma.rn.f32 	%f732, %f614, %f620, %f652;
	fma.rn.f32 	%f733, %f614, %f621, %f653;
	fma.rn.f32 	%f734, %f614, %f622, %f654;
	fma.rn.f32 	%f735, %f614, %f623, %f655;
	fma.rn.f32 	%f736, %f614, %f624, %f656;
	fma.rn.f32 	%f737, %f614, %f625, %f657;
	fma.rn.f32 	%f738, %f614, %f626, %f658;
	fma.rn.f32 	%f739, %f615, %f619, %f659;
	fma.rn.f32 	%f740, %f615, %f620, %f660;
	fma.rn.f32 	%f741, %f615, %f621, %f661;
	fma.rn.f32 	%f742, %f615, %f622, %f662;
	fma.rn.f32 	%f743, %f615, %f623, %f663;
	fma.rn.f32 	%f744, %f615, %f624, %f664;
	fma.rn.f32 	%f745, %f615, %f625, %f665;
	fma.rn.f32 	%f746, %f615, %f626, %f666;
	fma.rn.f32 	%f747, %f616, %f619, %f667;
	fma.rn.f32 	%f748, %f616, %f620, %f668;
	fma.rn.f32 	%f749, %f616, %f621, %f669;
	fma.rn.f32 	%f750, %f616, %f622, %f670;
	fma.rn.f32 	%f751, %f616, %f623, %f671;
	fma.rn.f32 	%f752, %f616, %f624, %f672;
	fma.rn.f32 	%f753, %f616, %f625, %f673;
	fma.rn.f32 	%f754, %f616, %f626, %f674;
	fma.rn.f32 	%f755, %f617, %f619, %f675;
	fma.rn.f32 	%f756, %f617, %f620, %f676;
	fma.rn.f32 	%f757, %f617, %f621, %f677;
	fma.rn.f32 	%f758, %f617, %f622, %f678;
	fma.rn.f32 	%f759, %f617, %f623, %f679;
	fma.rn.f32 	%f760, %f617, %f624, %f680;
	fma.rn.f32 	%f761, %f617, %f625, %f681;
	fma.rn.f32 	%f762, %f617, %f626, %f682;
	fma.rn.f32 	%f763, %f618, %f619, %f683;
	fma.rn.f32 	%f764, %f618, %f620, %f684;
	fma.rn.f32 	%f765, %f618, %f621, %f685;
	fma.rn.f32 	%f766, %f618, %f622, %f686;
	fma.rn.f32 	%f767, %f618, %f623, %f687;
	fma.rn.f32 	%f768, %f618, %f624, %f688;
	fma.rn.f32 	%f769, %f618, %f625, %f689;
	fma.rn.f32 	%f770, %f618, %f626, %f690;
	ld.shared.v4.f32 	{%f128, %f127, %f126, %f125}, [%r59+3584];
	ld.shared.v4.f32 	{%f132, %f131, %f130, %f129}, [%r59+3600];
	ld.shared.v4.f32 	{%f136, %f135, %f134, %f133}, [%r62+3584];
	ld.shared.v4.f32 	{%f140, %f139, %f138, %f137}, [%r62+3600];
	fma.rn.f32 	%f141, %f691, %f699, %f707;
	fma.rn.f32 	%f142, %f691, %f700, %f708;
	fma.rn.f32 	%f143, %f691, %f701, %f709;
	fma.rn.f32 	%f144, %f691, %f702, %f710;
	fma.rn.f32 	%f145, %f691, %f703, %f711;
	fma.rn.f32 	%f146, %f691, %f704, %f712;
	fma.rn.f32 	%f147, %f691, %f705, %f713;
	fma.rn.f32 	%f148, %f691, %f706, %f714;
	fma.rn.f32 	%f149, %f692, %f699, %f715;
	fma.rn.f32 	%f150, %f692, %f700, %f716;
	fma.rn.f32 	%f151, %f692, %f701, %f717;
	fma.rn.f32 	%f152, %f692, %f702, %f718;
	fma.rn.f32 	%f153, %f692, %f703, %f719;
	fma.rn.f32 	%f154, %f692, %f704, %f720;
	fma.rn.f32 	%f155, %f692, %f705, %f721;
	fma.rn.f32 	%f156, %f692, %f706, %f722;
	fma.rn.f32 	%f157, %f693, %f699, %f723;
	fma.rn.f32 	%f158, %f693, %f700, %f724;
	fma.rn.f32 	%f159, %f693, %f701, %f725;
	fma.rn.f32 	%f160, %f693, %f702, %f726;
	fma.rn.f32 	%f161, %f693, %f703, %f727;
	fma.rn.f32 	%f162, %f693, %f704, %f728;
	fma.rn.f32 	%f163, %f693, %f705, %f729;
	fma.rn.f32 	%f164, %f693, %f706, %f730;
	fma.rn.f32 	%f165, %f694, %f699, %f731;
	fma.rn.f32 	%f166, %f694, %f700, %f732;
	fma.rn.f32 	%f167, %f694, %f701, %f733;
	fma.rn.f32 	%f168, %f694, %f702, %f734;
	fma.rn.f32 	%f169, %f694, %f703, %f735;
	fma.rn.f32 	%f170, %f694, %f704, %f736;
	fma.rn.f32 	%f171, %f694, %f705, %f737;
	fma.rn.f32 	%f172, %f694, %f706, %f738;
	fma.rn.f32 	%f173, %f695, %f699, %f739;
	fma.rn.f32 	%f174, %f695, %f700, %f740;
	fma.rn.f32 	%f175, %f695, %f701, %f741;
	fma.rn.f32 	%f176, %f695, %f702, %f742;
	fma.rn.f32 	%f177, %f695, %f703, %f743;
	fma.rn.f32 	%f178, %f695, %f704, %f744;
	fma.rn.f32 	%f179, %f695, %f705, %f745;
	fma.rn.f32 	%f180, %f695, %f706, %f746;
	fma.rn.f32 	%f181, %f696, %f699, %f747;
	fma.rn.f32 	%f182, %f696, %f700, %f748;
	fma.rn.f32 	%f183, %f696, %f701, %f749;
	fma.rn.f32 	%f184, %f696, %f702, %f750;
	fma.rn.f32 	%f185, %f696, %f703, %f751;
	fma.rn.f32 	%f186, %f696, %f704, %f752;
	fma.rn.f32 	%f187, %f696, %f705, %f753;
	fma.rn.f32 	%f188, %f696, %f706, %f754;
	fma.rn.f32 	%f189, %f697, %f699, %f755;
	fma.rn.f32 	%f190, %f697, %f700, %f756;
	fma.rn.f32 	%f191, %f697, %f701, %f757;
	fma.rn.f32 	%f192, %f697, %f702, %f758;
	fma.rn.f32 	%f193, %f697, %f703, %f759;
	fma.rn.f32 	%f194, %f697, %f704, %f760;
	fma.rn.f32 	%f195, %f697, %f705, %f761;
	fma.rn.f32 	%f196, %f697, %f706, %f762;
	fma.rn.f32 	%f197, %f698, %f699, %f763;
	fma.rn.f32 	%f198, %f698, %f700, %f764;
	fma.rn.f32 	%f199, %f698, %f701, %f765;
	fma.rn.f32 	%f200, %f698, %f702, %f766;
	fma.rn.f32 	%f201, %f698, %f703, %f767;
	fma.rn.f32 	%f202, %f698, %f704, %f768;
	fma.rn.f32 	%f203, %f698, %f705, %f769;
	fma.rn.f32 	%f204, %f698, %f706, %f770;
	mov.u32 	%r109, %r108;
	@%p2 bra 	$L__BB4_5;
	xor.b32  	%r109, %r108, 1;
	shl.b32 	%r63, %r108, 12;
	mov.u32 	%r64, _ZZ21matrixMultiplyKernel4PfS_S_iiiE3s_a;
	add.s32 	%r65, %r64, %r63;
	mov.u32 	%r66, %tid.x;
	shl.b32 	%r67, %r66, 11;
	and.b32  	%r68, %r67, 2048;
	add.s32 	%r69, %r65, %r68;
	mov.u32 	%r70, %tid.y;
	shl.b32 	%r71, %r70, 4;
	add.s32 	%r72, %r71, %r66;
	cvt.u16.u32 	%rs5, %r66;
	cvt.u16.u32 	%rs6, %r71;
	add.s16 	%rs7, %rs6, %rs5;
	shr.u16 	%rs8, %rs7, 1;
	mul.wide.u16 	%r73, %rs8, 4;
	add.s32 	%r74, %r69, %r73;
	st.shared.f32 	[%r74], %f862;
	st.shared.f32 	[%r74+512], %f861;
	st.shared.f32 	[%r74+1024], %f860;
	st.shared.f32 	[%r74+1536], %f859;
	shl.b32 	%r75, %r72, 4;
	and.b32  	%r76, %r75, 523776;
	mov.u32 	%r77, _ZZ21matrixMultiplyKernel4PfS_S_iiiE3s_b;
	add.s32 	%r78, %r77, %r76;
	and.b32  	%r79, %r75, 496;
	add.s32 	%r80, %r78, %r79;
	add.s32 	%r81, %r80, %r63;
	st.shared.v4.f32 	[%r81], {%f866, %f865, %f864, %f863};
	bar.sync 	0;
$L__BB4_5:
	ld.param.u32 	%r105, [_Z21matrixMultiplyKernel4PfS_S_iii_param_5];
	ld.param.u32 	%r101, [_Z21matrixMultiplyKernel4PfS_S_iii_param_4];
	setp.lt.s32 	%p3, %r107, %r105;
	shl.b32 	%r82, %r108, 12;
	mov.u32 	%r83, _ZZ21matrixMultiplyKernel4PfS_S_iiiE3s_a;
	add.s32 	%r84, %r83, %r82;
	mov.u32 	%r85, %tid.y;
	shl.b32 	%r8, %r85, 3;
	shl.b32 	%r86, %r85, 5;
	add.s32 	%r87, %r84, %r86;
	ld.shared.v4.f32 	{%f842, %f841, %f840, %f839}, [%r87];
	ld.shared.v4.f32 	{%f838, %f837, %f836, %f835}, [%r87+16];
	mov.u32 	%r88, _ZZ21matrixMultiplyKernel4PfS_S_iiiE3s_b;
	add.s32 	%r89, %r88, %r82;
	mov.u32 	%r90, %tid.x;
	shl.b32 	%r9, %r90, 3;
	shl.b32 	%r91, %r90, 5;
	add.s32 	%r92, %r89, %r91;
	ld.shared.v4.f32 	{%f850, %f849, %f848, %f847}, [%r92];
	ld.shared.v4.f32 	{%f846, %f845, %f844, %f843}, [%r92+16];
	fma.rn.f32 	%f834, %f128, %f136, %f141;
	fma.rn.f32 	%f833, %f128, %f135, %f142;
	fma.rn.f32 	%f832, %f128, %f134, %f143;
	fma.rn.f32 	%f831, %f128, %f133, %f144;
	fma.rn.f32 	%f830, %f128, %f140, %f145;
	fma.rn.f32 	%f829, %f128, %f139, %f146;
	fma.rn.f32 	%f828, %f128, %f138, %f147;
	fma.rn.f32 	%f827, %f128, %f137, %f148;
	fma.rn.f32 	%f826, %f127, %f136, %f149;
	fma.rn.f32 	%f825, %f127, %f135, %f150;
	fma.rn.f32 	%f824, %f127, %f134, %f151;
	fma.rn.f32 	%f823, %f127, %f133, %f152;
	fma.rn.f32 	%f822, %f127, %f140, %f153;
	fma.rn.f32 	%f821, %f127, %f139, %f154;
	fma.rn.f32 	%f820, %f127, %f138, %f155;
	fma.rn.f32 	%f819, %f127, %f137, %f156;
	fma.rn.f32 	%f818, %f126, %f136, %f157;
	fma.rn.f32 	%f817, %f126, %f135, %f158;
	fma.rn.f32 	%f816, %f126, %f134, %f159;
	fma.rn.f32 	%f815, %f126, %f133, %f160;
	fma.rn.f32 	%f814, %f126, %f140, %f161;
	fma.rn.f32 	%f813, %f126, %f139, %f162;
	fma.rn.f32 	%f812, %f126, %f138, %f163;
	fma.rn.f32 	%f811, %f126, %f137, %f164;
	fma.rn.f32 	%f810, %f125, %f136, %f165;
	fma.rn.f32 	%f809, %f125, %f135, %f166;
	fma.rn.f32 	%f808, %f125, %f134, %f167;
	fma.rn.f32 	%f807, %f125, %f133, %f168;
	fma.rn.f32 	%f806, %f125, %f140, %f169;
	fma.rn.f32 	%f805, %f125, %f139, %f170;
	fma.rn.f32 	%f804, %f125, %f138, %f171;
	fma.rn.f32 	%f803, %f125, %f137, %f172;
	fma.rn.f32 	%f802, %f132, %f136, %f173;
	fma.rn.f32 	%f801, %f132, %f135, %f174;
	fma.rn.f32 	%f800, %f132, %f134, %f175;
	fma.rn.f32 	%f799, %f132, %f133, %f176;
	fma.rn.f32 	%f798, %f132, %f140, %f177;
	fma.rn.f32 	%f797, %f132, %f139, %f178;
	fma.rn.f32 	%f796, %f132, %f138, %f179;
	fma.rn.f32 	%f795, %f132, %f137, %f180;
	fma.rn.f32 	%f794, %f131, %f136, %f181;
	fma.rn.f32 	%f793, %f131, %f135, %f182;
	fma.rn.f32 	%f792, %f131, %f134, %f183;
	fma.rn.f32 	%f791, %f131, %f133, %f184;
	fma.rn.f32 	%f790, %f131, %f140, %f185;
	fma.rn.f32 	%f789, %f131, %f139, %f186;
	fma.rn.f32 	%f788, %f131, %f138, %f187;
	fma.rn.f32 	%f787, %f131, %f137, %f188;
	fma.rn.f32 	%f786, %f130, %f136, %f189;
	fma.rn.f32 	%f785, %f130, %f135, %f190;
	fma.rn.f32 	%f784, %f130, %f134, %f191;
	fma.rn.f32 	%f783, %f130, %f133, %f192;
	fma.rn.f32 	%f782, %f130, %f140, %f193;
	fma.rn.f32 	%f781, %f130, %f139, %f194;
	fma.rn.f32 	%f780, %f130, %f138, %f195;
	fma.rn.f32 	%f779, %f130, %f137, %f196;
	fma.rn.f32 	%f778, %f129, %f136, %f197;
	fma.rn.f32 	%f777, %f129, %f135, %f198;
	fma.rn.f32 	%f776, %f129, %f134, %f199;
	fma.rn.f32 	%f775, %f129, %f133, %f200;
	fma.rn.f32 	%f774, %f129, %f140, %f201;
	fma.rn.f32 	%f773, %f129, %f139, %f202;
	fma.rn.f32 	%f772, %f129, %f138, %f203;
	fma.rn.f32 	%f771, %f129, %f137, %f204;
	add.s64 	%rd29, %rd29, 32;
	shl.b32 	%r93, %r101, 3;
	add.s32 	%r106, %r106, %r93;
	mov.u32 	%r108, %r109;
	@%p3 bra 	$L__BB4_1;
	ld.param.u32 	%r102, [_Z21matrixMultiplyKernel4PfS_S_iii_param_4];
	ld.param.u64 	%rd28, [_Z21matrixMultiplyKernel4PfS_S_iii_param_2];
	cvta.to.global.u64 	%rd16, %rd28;
	mov.u32 	%r94, %ctaid.y;
	shl.b32 	%r95, %r94, 7;
	add.s32 	%r96, %r95, %r8;
	mov.u32 	%r97, %ctaid.x;
	shl.b32 	%r98, %r97, 7;
	add.s32 	%r99, %r98, %r9;
	mad.lo.s32 	%r100, %r96, %r102, %r99;
	mul.wide.s32 	%rd17, %r100, 4;
	add.s64 	%rd18, %rd16, %rd17;
	st.global.v4.f32 	[%rd18], {%f834, %f833, %f832, %f831};
	st.global.v4.f32 	[%rd18+16], {%f830, %f829, %f828, %f827};
	mul.wide.s32 	%rd19, %r102, 4;
	add.s64 	%rd20, %rd18, %rd19;
	st.global.v4.f32 	[%rd20], {%f826, %f825, %f824, %f823};
	st.global.v4.f32 	[%rd20+16], {%f822, %f821, %f820, %f819};
	add.s64 	%rd21, %rd20, %rd19;
	st.global.v4.f32 	[%rd21], {%f818, %f817, %f816, %f815};
	st.global.v4.f32 	[%rd21+16], {%f814, %f813, %f812, %f811};
	add.s64 	%rd22, %rd21, %rd19;
	st.global.v4.f32 	[%rd22], {%f810, %f809, %f808, %f807};
	st.global.v4.f32 	[%rd22+16], {%f806, %f805, %f804, %f803};
	add.s64 	%rd23, %rd22, %rd19;
	st.global.v4.f32 	[%rd23], {%f802, %f801, %f800, %f799};
	st.global.v4.f32 	[%rd23+16], {%f798, %f797, %f796, %f795};
	add.s64 	%rd24, %rd23, %rd19;
	st.global.v4.f32 	[%rd24], {%f794, %f793, %f792, %f791};
	st.global.v4.f32 	[%rd24+16], {%f790, %f789, %f788, %f787};
	add.s64 	%rd25, %rd24, %rd19;
	st.global.v4.f32 	[%rd25], {%f786, %f785, %f784, %f783};
	st.global.v4.f32 	[%rd25+16], {%f782, %f781, %f780, %f779};
	add.s64 	%rd26, %rd25, %rd19;
	st.global.v4.f32 	[%rd26], {%f778, %f777, %f776, %f775};
	st.global.v4.f32 	[%rd26+16], {%f774, %f773, %f772, %f771};
	ret;

}


// ===== COMPILED SASS (sm_100) =====

	.target	sm_100

	.elftype	@"ET_EXEC"


//--------------------- .note.nv.tkinfo           --------------------------
	.section	.note.nv.tkinfo,"",@"SHT_NOTE"
	.sectionflags	@"SHF_NOTE_NV_TKINFO"
	.tkinfo
        /*0018*/ 	.word	0x00000002
        /*0030*/ 	.string	""
        /*0030*/ 	.string	"ptxas"
        /*0030*/ 	.string	"Cuda compilation tools, release 13.0, V13.0.88"
        /*0030*/ 	.string	"Build cuda_13.0.r13.0/compiler.36424714_0"
        /*0030*/ 	.string	"-arch sm_100 -m 64 "



//--------------------- .note.nv.cuinfo           --------------------------
	.section	.note.nv.cuinfo,"",@"SHT_NOTE"
	.sectionflags	@"SHF_NOTE_NV_CUINFO"
        /*0018*/ 	.short	0x0002
        /*001a*/ 	.short	0x0064
        /*001c*/ 	.short	0x0082
	.zero		2


//--------------------- .nv.info                  --------------------------
	.section	.nv.info,"",@"SHT_CUDA_INFO"
	.align	4


	//----- nvinfo : EIATTR_REGCOUNT
	.align		4
        /*0000*/ 	.byte	0x04, 0x2f
        /*0002*/ 	.short	(.L_1 - .L_0)
	.align		4
.L_0:
        /*0004*/ 	.word	index@(_Z21matrixMultiplyKernel0PfS_S_iii)
        /*0008*/ 	.word	0x00000020


	//----- nvinfo : EIATTR_FRAME_SIZE
	.align		4
.L_1:
        /*000c*/ 	.byte	0x04, 0x11
        /*000e*/ 	.short	(.L_3 - .L_2)
	.align		4
.L_2:
        /*0010*/ 	.word	index@(_Z21matrixMultiplyKernel0PfS_S_iii)
        /*0014*/ 	.word	0x00000000


	//----- nvinfo : EIATTR_REGCOUNT
	.align		4
.L_3:
        /*0018*/ 	.byte	0x04, 0x2f
        /*001a*/ 	.short	(.L_5 - .L_4)
	.align		4
.L_4:
        /*001c*/ 	.word	index@(_Z21matrixMultiplyKernel1PfS_S_iii)
        /*0020*/ 	.word	0x00000020


	//----- nvinfo : EIATTR_FRAME_SIZE
	.align		4
.L_5:
        /*0024*/ 	.byte	0x04, 0x11
        /*0026*/ 	.short	(.L_7 - .L_6)
	.align		4
.L_6:
        /*0028*/ 	.word	index@(_Z21matrixMultiplyKernel1PfS_S_iii)
        /*002c*/ 	.word	0x00000000


	//----- nvinfo : EIATTR_REGCOUNT
	.align		4
.L_7:
        /*0030*/ 	.byte	0x04, 0x2f
        /*0032*/ 	.short	(.L_9 - .L_8)
	.align		4
.L_8:
        /*0034*/ 	.word	index@(_Z21matrixMultiplyKernel2PfS_S_iii)
        /*0038*/ 	.word	0x00000080


	//----- nvinfo : EIATTR_FRAME_SIZE
	.align		4
.L_9:
        /*003c*/ 	.byte	0x04, 0x11
        /*003e*/ 	.short	(.L_11 - .L_10)
	.align		4
.L_10:
        /*0040*/ 	.word	index@(_Z21matrixMultiplyKernel2PfS_S_iii)
        /*0044*/ 	.word	0x00000000


	//----- nvinfo : EIATTR_REGCOUNT
	.align		4
.L_11:
        /*0048*/ 	.byte	0x04, 0x2f
        /*004a*/ 	.short	(.L_13 - .L_12)
	.align		4
.L_12:
        /*004c*/ 	.word	index@(_Z21matrixMultiplyKernel3PfS_S_iii)
        /*0050*/ 	.word	0x0000007f


	//----- nvinfo : EIATTR_FRAME_SIZE
	.align		4
.L_13:
        /*0054*/ 	.byte	0x04, 0x11
        /*0056*/ 	.short	(.L_15 - .L_14)
	.align		4
.L_14:
        /*0058*/ 	.word	index@(_Z21matrixMultiplyKernel3PfS_S_iii)
        /*005c*/ 	.word	0x00000000


	//----- nvinfo : EIATTR_REGCOUNT
	.align		4
.L_15:
        /*0060*/ 	.byte	0x04, 0x2f
        /*0062*/ 	.short	(.L_17 - .L_16)
	.align		4
.L_16:
        /*0064*/ 	.word	index@(_Z21matrixMultiplyKernel4PfS_S_iii)
        /*0068*/ 	.word	0x0000007a


	//----- nvinfo : EIATTR_FRAME_SIZE
	.align		4
.L_17:
        /*006c*/ 	.byte	0x04, 0x11
        /*006e*/ 	.short	(.L_19 - .L_18)
	.align		4
.L_18:
        /*0070*/ 	.word	index@(_Z21matrixMultiplyKernel4PfS_S_iii)
        /*0074*/ 	.word	0x00000000


	//----- nvinfo : EIATTR_MIN_STACK_SIZE
	.align		4
.L_19:
        /*0078*/ 	.byte	0x04, 0x12
        /*007a*/ 	.short	(.L_21 - .L_20)
	.align		4
.L_20:
        /*007c*/ 	.word	index@(_Z21matrixMultiplyKernel4PfS_S_iii)
        /*0080*/ 	.word	0x00000000


	//----- nvinfo : EIATTR_MIN_STACK_SIZE
	.align		4
.L_21:
        /*0084*/ 	.byte	0x04, 0x12
        /*0086*/ 	.short	(.L_23 - .L_22)
	.align		4
.L_22:
        /*0088*/ 	.word	index@(_Z21matrixMultiplyKernel3PfS_S_iii)
        /*008c*/ 	.word	0x00000000


	//----- nvinfo : EIATTR_MIN_STACK_SIZE
	.align		4
.L_23:
        /*0090*/ 	.byte	0x04, 0x12
        /*0092*/ 	.short	(.L_25 - .L_24)
	.align		4
.L_24:
        /*0094*/ 	.word	index@(_Z21matrixMultiplyKernel2PfS_S_iii)
        /*0098*/ 	.word	0x00000000


	//----- nvinfo : EIATTR_MIN_STACK_SIZE
	.align		4
.L_25:
        /*009c*/ 	.byte	0x04, 0x12
        /*009e*/ 	.short	(.L_27 - .L_26)
	.align		4
.L_26:
        /*00a0*/ 	.word	index@(_Z21matrixMultiplyKernel1PfS_S_iii)
        /*00a4*/ 	.word	0x00000000


	//----- nvinfo : EIATTR_MIN_STACK_SIZE
	.align		4
.L_27:
        /*00a8*/ 	.byte	0x04, 0x12
        /*00aa*/ 	.short	(.L_29 - .L_28)
	.align		4
.L_28:
        /*00ac*/ 	.word	index@(_Z21matrixMultiplyKernel0PfS_S_iii)
        /*00b0*/ 	.word	0x00000000
.L_29:


//--------------------- .nv.compat                --------------------------
	.section	.nv.compat,"",@"SHT_CUDA_COMPAT_INFO"
	.align	4
        /*0000*/ 	.byte	0x02, 0x09, 0x00, 0x00, 0x02, 0x02, 0x01, 0x00, 0x02, 0x05, 0x05, 0x00, 0x03, 0x07, 0x01, 0x01
        /*0010*/ 	.byte	0x02, 0x03, 0x00, 0x00, 0x02, 0x06, 0x01, 0x00, 0x04, 0x0b, 0x08, 0x00, 0x09, 0x00, 0x00, 0x00
        /*0020*/ 	.byte	0x00, 0x00, 0x00, 0x00


//--------------------- .nv.info._Z21matrixMultiplyKernel4PfS_S_iii --------------------------
	.section	.nv.info._Z21matrixMultiplyKernel4PfS_S_iii,"",@"SHT_CUDA_INFO"
	.sectionflags	@""
	.align	4


	//----- nvinfo : EIATTR_CUDA_API_VERSION
	.align		4
        /*0000*/ 	.byte	0x04, 0x37
        /*0002*/ 	.short	(.L_31 - .L_30)
.L_30:
        /*0004*/ 	.word	0x00000082


	//----- nvinfo : EIATTR_KPARAM_INFO
	.align		4
.L_31:
        /*0008*/ 	.byte	0x04, 0x17
        /*000a*/ 	.short	(.L_33 - .L_32)
.L_32:
        /*000c*/ 	.word	0x00000000
        /*0010*/ 	.short	0x0005
        /*0012*/ 	.short	0x0020
        /*0014*/ 	.byte	0x00, 0xf0, 0x11, 0x00


	//----- nvinfo : EIATTR_KPARAM_INFO
	.align		4
.L_33:
        /*0018*/ 	.byte	0x04, 0x17
        /*001a*/ 	.short	(.L_35 - .L_34)
.L_34:
        /*001c*/ 	.word	0x00000000
        /*0020*/ 	.short	0x0004
        /*0022*/ 	.short	0x001c
        /*0024*/ 	.byte	0x00, 0xf0, 0x11, 0x00


	//----- nvinfo : EIATTR_KPARAM_INFO
	.align		4
.L_35:
        /*0028*/ 	.byte	0x04, 0x17
        /*002a*/ 	.short	(.L_37 - .L_36)
.L_36:
        /*002c*/ 	.word	0x00000000
        /*0030*/ 	.short	0x0003
        /*0032*/ 	.short	0x0018
        /*0034*/ 	.byte	0x00, 0xf0, 0x11, 0x00


	//----- nvinfo : EIATTR_KPARAM_INFO
	.align		4
.L_37:
        /*0038*/ 	.byte	0x04, 0x17
        /*003a*/ 	.short	(.L_39 - .L_38)
.L_38:
        /*003c*/ 	.word	0x00000000
        /*0040*/ 	.short	0x0002
        /*0042*/ 	.short	0x0010
        /*0044*/ 	.byte	0x00, 0xf5, 0x21, 0x00


	//----- nvinfo : EIATTR_KPARAM_INFO
	.align		4
.L_39:
        /*0048*/ 	.byte	0x04, 0x17
        /*004a*/ 	.short	(.L_41 - .L_40)
.L_40:
        /*004c*/ 	.word	0x00000000
        /*0050*/ 	.short	0x0001
        /*0052*/ 	.short	0x0008
        /*0054*/ 	.byte	0x00, 0xf5, 0x21, 0x00


	//----- nvinfo : EIATTR_KPARAM_INFO
	.align		4
.L_41:
        /*0058*/ 	.byte	0x04, 0x17
        /*005a*/ 	.short	(.L_43 - .L_42)
.L_42:
        /*005c*/ 	.word	0x00000000
        /*0060*/ 	.short	0x0000
        /*0062*/ 	.short	0x0000
        /*0064*/ 	.byte	0x00, 0xf5, 0x21, 0x00


	//----- nvinfo : EIATTR_SPARSE_MMA_MASK
	.align		4
.L_43:
        /*0068*/ 	.byte	0x03, 0x50
        /*006a*/ 	.short	0x0000


	//----- nvinfo : EIATTR_MAXREG_COUNT
	.align		4
        /*006c*/ 	.byte	0x03, 0x1b
        /*006e*/ 	.short	0x00ff


	//----- nvinfo : EIATTR_NUM_BARRIERS
	.align		4
        /*0070*/ 	.byte	0x02, 0x4c
        /*0072*/ 	.byte	0x01
	.zero		1


	//----- nvinfo : EIATTR_MERCURY_ISA_VERSION
	.align		4
        /*0074*/ 	.byte	0x03, 0x5f
        /*0076*/ 	.short	0x0101


	//----- nvinfo : EIATTR_VRC_CTA_INIT_COUNT
	.align		4
        /*0078*/ 	.byte	0x02, 0x4a
	.zero		1
	.zero		1


	//----- nvinfo : EIATTR_EXIT_INSTR_OFFSETS
	.align		4
        /*007c*/ 	.byte	0x04, 0x1c
        /*007e*/ 	.short	(.L_45 - .L_44)


	//   ....[0]....
.L_44:
        /*0080*/ 	.word	0x00002d30


	//----- nvinfo : EIATTR_CBANK_PARAM_SIZE
	.align		4
.L_45:
        /*0084*/ 	.byte	0x03, 0x19
        /*0086*/ 	.short	0x0024


	//----- nvinfo : EIATTR_PARAM_CBANK
	.align		4
        /*0088*/ 	.byte	0x04, 0x0a
        /*008a*/ 	.short	(.L_47 - .L_46)
	.align		4
.L_46:
        /*008c*/ 	.word	index@(.nv.constant0._Z21matrixMultiplyKernel4PfS_S_iii)
        /*0090*/ 	.short	0x0380
        /*0092*/ 	.short	0x0024


	//----- nvinfo : EIATTR_SW_WAR
	.align		4
.L_47:
        /*0094*/ 	.byte	0x04, 0x36
        /*0096*/ 	.short	(.L_49 - .L_48)
.L_48:
        /*0098*/ 	.word	0x00000008
.L_49:


//--------------------- .nv.info._Z21matrixMultiplyKernel3PfS_S_iii --------------------------
	.section	.nv.info._Z21matrixMultiplyKernel3PfS_S_iii,"",@"SHT_CUDA_INFO"
	.sectionflags	@""
	.align	4


	//----- nvinfo : EIATTR_CUDA_API_VERSION
	.align		4
        /*0000*/ 	.byte	0x04, 0x37
        /*0002*/ 	.short	(.L_51 - .L_50)
.L_50:
        /*0004*/ 	.word	0x00000082


	//----- nvinfo : EIATTR_KPARAM_INFO
	.align		4
.L_51:
        /*0008*/ 	.byte	0x04, 0x17
        /*000a*/ 	.short	(.L_53 - .L_52)
.L_52:
        /*000c*/ 	.word	0x00000000
        /*0010*/ 	.short	0x0005
        /*0012*/ 	.short	0x0020
        /*0014*/ 	.byte	0x00, 0xf0, 0x11, 0x00


	//----- nvinfo : EIATTR_KPARAM_INFO
	.align		4
.L_53:
        /*0018*/ 	.byte	0x04, 0x17
        /*001a*/ 	.short	(.L_55 - .L_54)
.L_54:
        /*001c*/ 	.word	0x00000000
        /*0020*/ 	.short	0x0004
        /*0022*/ 	.short	0x001c
        /*0024*/ 	.byte	0x00, 0xf0, 0x11, 0x00


	//----- nvinfo : EIATTR_KPARAM_INFO
	.align		4
.L_55:
        /*0028*/ 	.byte	0x04, 0x17
        /*002a*/ 	.short	(.L_57 - .L_56)
.L_56:
        /*002c*/ 	.word	0x00000000
        /*0030*/ 	.short	0x0003
        /*0032*/ 	.short	0x0018
        /*0034*/ 	.byte	0x00, 0xf0, 0x11, 0x00


	//----- nvinfo : EIATTR_KPARAM_INFO
	.align		4
.L_57:
        /*0038*/ 	.byte	0x04, 0x17
        /*003a*/ 	.short	(.L_59 - .L_58)
.L_58:
        /*003c*/ 	.word	0x00000000
        /*0040*/ 	.short	0x0002
        /*0042*/ 	.short	0x0010
        /*0044*/ 	.byte	0x00, 0xf5, 0x21, 0x00


	//----- nvinfo : EIATTR_KPARAM_INFO
	.align		4
.L_59:
        /*0048*/ 	.byte	0x04, 0x17
        /*004a*/ 	.short	(.L_61 - .L_60)
.L_60:
        /*004c*/ 	.word	0x00000000
        /*0050*/ 	.short	0x0001
        /*0052*/ 	.short	0x0008
        /*0054*/ 	.byte	0x00, 0xf5, 0x21, 0x00


	//----- nvinfo : EIATTR_KPARAM_INFO
	.align		4
.L_61:
        /*0058*/ 	.byte	0x04, 0x17
        /*005a*/ 	.short	(.L_63 - .L_62)
.L_62:
        /*005c*/ 	.word	0x00000000
        /*0060*/ 	.short	0x0000
        /*0062*/ 	.short	0x0000
        /*0064*/ 	.byte	0x00, 0xf5, 0x21, 0x00


	//----- nvinfo : EIATTR_SPARSE_MMA_MASK
	.align		4
.L_63:
        /*0068*/ 	.byte	0x03, 0x50
        /*006a*/ 	.short	0x0000


	//----- nvinfo : EIATTR_MAXREG_COUNT
	.align		4
        /*006c*/ 	.byte	0x03, 0x1b
        /*006e*/ 	.short	0x00ff


	//----- nvinfo : EIATTR_NUM_BARRIERS
	.align		4
        /*0070*/ 	.byte	0x02, 0x4c
        /*0072*/ 	.byte	0x01
	.zero		1


	//----- nvinfo : EIATTR_MERCURY_ISA_VERSION
	.align		4
        /*0074*/ 	.byte	0x03, 0x5f
        /*0076*/ 	.short	0x0101


	//----- nvinfo : EIATTR_VRC_CTA_INIT_COUNT
	.align		4
        /*0078*/ 	.byte	0x02, 0x4a
	.zero		1
	.zero		1


	//----- nvinfo : EIATTR_EXIT_INSTR_OFFSETS
	.align		4
        /*007c*/ 	.byte	0x04, 0x1c
        /*007e*/ 	.short	(.L_65 - .L_64)


	//   ....[0]....
.L_64:
        /*0080*/ 	.word	0x00002980


	//----- nvinfo : EIATTR_CBANK_PARAM_SIZE
	.align		4
.L_65:
        /*0084*/ 	.byte	0x03, 0x19
        /*0086*/ 	.short	0x0024


	//----- nvinfo : EIATTR_PARAM_CBANK
	.align		4
        /*0088*/ 	.byte	0x04, 0x0a
        /*008a*/ 	.short	(.L_67 - .L_66)
	.align		4
.L_66:
        /*008c*/ 	.word	index@(.nv.constant0._Z21matrixMultiplyKernel3PfS_S_iii)
        /*0090*/ 	.short	0x0380
        /*0092*/ 	.short	0x0024


	//----- nvinfo : EIATTR_SW_WAR
	.align		4
.L_67:
        /*0094*/ 	.byte	0x04, 0x36
        /*0096*/ 	.short	(.L_69 - .L_68)
.L_68:
        /*0098*/ 	.word	0x00000008
.L_69:


//--------------------- .nv.info._Z21matrixMultiplyKernel2PfS_S_iii --------------------------
	.section	.nv.info._Z21matrixMultiplyKernel2PfS_S_iii,"",@"SHT_CUDA_INFO"
	.sectionflags	@""
	.align	4


	//----- nvinfo : EIATTR_CUDA_API_VERSION
	.align		4
        /*0000*/ 	.byte	0x04, 0x37
        /*0002*/ 	.short	(.L_71 - .L_70)
.L_70:
        /*0004*/ 	.word	0x00000082


	//----- nvinfo : EIATTR_KPARAM_INFO
	.align		4
.L_71:
        /*0008*/ 	.byte	0x04, 0x17
        /*000a*/ 	.short	(.L_73 - .L_72)
.L_72:
        /*000c*/ 	.word	0x00000000
        /*0010*/ 	.short	0x0005
        /*0012*/ 	.short	0x0020
        /*0014*/ 	.byte	0x00, 0xf0, 0x11, 0x00


	//----- nvinfo : EIATTR_KPARAM_INFO
	.align		4
.L_73:
        /*0018*/ 	.byte	0x04, 0x17
        /*001a*/ 	.short	(.L_75 - .L_74)
.L_74:
        /*001c*/ 	.word	0x00000000
        /*0020*/ 	.short	0x0004
        /*0022*/ 	.short	0x001c
        /*0024*/ 	.byte	0x00, 0xf0, 0x11, 0x00


	//----- nvinfo : EIATTR_KPARAM_INFO
	.align		4
.L_75:
        /*0028*/ 	.byte	0x04, 0x17
        /*002a*/ 	.short	(.L_77 - .L_76)
.L_76:
        /*002c*/ 	.word	0x00000000
        /*0030*/ 	.short	0x0003
        /*0032*/ 	.short	0x0018
        /*0034*/ 	.byte	0x00, 0xf0, 0x11, 0x00


	//----- nvinfo : EIATTR_KPARAM_INFO
	.align		4
.L_77:
        /*0038*/ 	.byte	0x04, 0x17
        /*003a*/ 	.short	(.L_79 - .L_78)
.L_78:
        /*003c*/ 	.word	0x00000000
        /*0040*/ 	.short	0x0002
        /*0042*/ 	.short	0x0010
        /*0044*/ 	.byte	0x00, 0xf5, 0x21, 0x00


	//----- nvinfo : EIATTR_KPARAM_INFO
	.align		4
.L_79:
        /*0048*/ 	.byte	0x04, 0x17
        /*004a*/ 	.short	(.L_81 - .L_80)
.L_80:
        /*004c*/ 	.word	0x00000000
        /*0050*/ 	.short	0x0001
        /*0052*/ 	.short	0x0008
        /*0054*/ 	.byte	0x00, 0xf5, 0x21, 0x00


	//----- nvinfo : EIATTR_KPARAM_INFO
	.align		4
.L_81:
        /*0058*/ 	.byte	0x04, 0x17
        /*005a*/ 	.short	(.L_83 - .L_82)
.L_82:
        /*005c*/ 	.word	0x00000000
        /*0060*/ 	.short	0x0000
        /*0062*/ 	.short	0x0000
        /*0064*/ 	.byte	0x00, 0xf5, 0x21, 0x00


	//----- nvinfo : EIATTR_SPARSE_MMA_MASK
	.align		4
.L_83:
        /*0068*/ 	.byte	0x03, 0x50
        /*006a*/ 	.short	0x0000


	//----- nvinfo : EIATTR_MAXREG_COUNT
	.align		4
        /*006c*/ 	.byte	0x03, 0x1b
        /*006e*/ 	.short	0x00ff


	//----- nvinfo : EIATTR_NUM_BARRIERS
	.align		4
        /*0070*/ 	.byte	0x02, 0x4c
        /*0072*/ 	.byte	0x01
	.zero		1


	//----- nvinfo : EIATTR_MERCURY_ISA_VERSION
	.align		4
        /*0074*/ 	.byte	0x03, 0x5f
        /*0076*/ 	.short	0x0101


	//----- nvinfo : EIATTR_VRC_CTA_INIT_COUNT
	.align		4
        /*0078*/ 	.byte	0x02, 0x4a
	.zero		1
	.zero		1


	//----- nvinfo : EIATTR_EXIT_INSTR_OFFSETS
	.align		4
        /*007c*/ 	.byte	0x04, 0x1c
        /*007e*/ 	.short	(.L_85 - .L_84)


	//   ....[0]....
.L_84:
        /*0080*/ 	.word	0x000071e0


	//   ....[1]....
        /*0084*/ 	.word	0x00007220


	//   ....[2]....
        /*0088*/ 	.word	0x00007260


	//----- nvinfo : EIATTR_CRS_STACK_SIZE
	.align		4
.L_85:
        /*008c*/ 	.byte	0x04, 0x1e
        /*008e*/ 	.short	(.L_87 - .L_86)
.L_86:
        /*0090*/ 	.word	0x00000000


	//----- nvinfo : EIATTR_CBANK_PARAM_SIZE
	.align		4
.L_87:
        /*0094*/ 	.byte	0x03, 0x19
        /*0096*/ 	.short	0x0024


	//----- nvinfo : EIATTR_PARAM_CBANK
	.align		4
        /*0098*/ 	.byte	0x04, 0x0a
        /*009a*/ 	.short	(.L_89 - .L_88)
	.align		4
.L_88:
        /*009c*/ 	.word	index@(.nv.constant0._Z21matrixMultiplyKernel2PfS_S_iii)
        /*00a0*/ 	.short	0x0380
        /*00a2*/ 	.short	0x0024


	//----- nvinfo : EIATTR_SW_WAR
	.align		4
.L_89:
        /*00a4*/ 	.byte	0x04, 0x36
        /*00a6*/ 	.short	(.L_91 - .L_90)
.L_90:
        /*00a8*/ 	.word	0x00000008
.L_91:


//--------------------- .nv.info._Z21matrixMultiplyKernel1PfS_S_iii --------------------------
	.section	.nv.info._Z21matrixMultiplyKernel1PfS_S_iii,"",@"SHT_CUDA_INFO"
	.sectionflags	@""
	.align	4


	//----- nvinfo : EIATTR_CUDA_API_VERSION
	.align		4
        /*0000*/ 	.byte	0x04, 0x37
        /*0002*/ 	.short	(.L_93 - .L_92)
.L_92:
        /*0004*/ 	.word	0x00000082


	//----- nvinfo : EIATTR_KPARAM_INFO
	.align		4
.L_93:
        /*0008*/ 	.byte	0x04, 0x17
        /*000a*/ 	.short	(.L_95 - .L_94)
.L_94:
        /*000c*/ 	.word	0x00000000
        /*0010*/ 	.short	0x0005
        /*0012*/ 	.short	0x0020
        /*0014*/ 	.byte	0x00, 0xf0, 0x11, 0x00


	//----- nvinfo : EIATTR_KPARAM_INFO
	.align		4
.L_95:
        /*0018*/ 	.byte	0x04, 0x17
        /*001a*/ 	.short	(.L_97 - .L_96)
.L_96:
        /*001c*/ 	.word	0x00000000
        /*0020*/ 	.short	0x0004
        /*0022*/ 	.short	0x001c
        /*0024*/ 	.byte	0x00, 0xf0, 0x11, 0x00


	//----- nvinfo : EIATTR_KPARAM_INFO
	.align		4
.L_97:
        /*0028*/ 	.byte	0x04, 0x17
        /*002a*/ 	.short	(.L_99 - .L_98)
.L_98:
        /*002c*/ 	.word	0x00000000
        /*0030*/ 	.short	0x0003
        /*0032*/ 	.short	0x0018
        /*0034*/ 	.byte	0x00, 0xf0, 0x11, 0x00


	//----- nvinfo : EIATTR_KPARAM_INFO
	.align		4
.L_99:
        /*0038*/ 	.byte	0x04, 0x17
        /*003a*/ 	.short	(.L_101 - .L_100)
.L_100:
        /*003c*/ 	.word	0x00000000
        /*0040*/ 	.short	0x0002
        /*0042*/ 	.short	0x0010
        /*0044*/ 	.byte	0x00, 0xf5, 0x21, 0x00


	//----- nvinfo : EIATTR_KPARAM_INFO
	.align		4
.L_101:
        /*0048*/ 	.byte	0x04, 0x17
        /*004a*/ 	.short	(.L_103 - .L_102)
.L_102:
        /*004c*/ 	.word	0x00000000
        /*0050*/ 	.short	0x0001
        /*0052*/ 	.short	0x0008
        /*0054*/ 	.byte	0x00, 0xf5, 0x21, 0x00


	//----- nvinfo : EIATTR_KPARAM_INFO
	.align		4
.L_103:
        /*0058*/ 	.byte	0x04, 0x17
        /*005a*/ 	.short	(.L_105 - .L_104)
.L_104:
        /*005c*/ 	.word	0x00000000
        /*0060*/ 	.short	0x0000
        /*0062*/ 	.short	0x0000
        /*0064*/ 	.byte	0x00, 0xf5, 0x21, 0x00


	//----- nvinfo : EIATTR_SPARSE_MMA_MASK
	.align		4
.L_105:
        /*0068*/ 	.byte	0x03, 0x50
        /*006a*/ 	.short	0x0000


	//----- nvinfo : EIATTR_MAXREG_COUNT
	.align		4
        /*006c*/ 	.byte	0x03, 0x1b
        /*006e*/ 	.short	0x00ff


	//----- nvinfo : EIATTR_NUM_BARRIERS
	.align		4
        /*0070*/ 	.byte	0x02, 0x4c
        /*0072*/ 	.byte	0x01
	.zero		1


	//----- nvinfo : EIATTR_MERCURY_ISA_VERSION
	.align		4
        /*0074*/ 	.byte	0x03, 0x5f
        /*0076*/ 	.short	0x0101


	//----- nvinfo : EIATTR_VRC_CTA_INIT_COUNT
	.align		4
        /*0078*/ 	.byte	0x02, 0x4a
	.zero		1
	.zero		1


	//----- nvinfo : EIATTR_EXIT_INSTR_OFFSETS
	.align		4
        /*007c*/ 	.byte	0x04, 0x1c
        /*007e*/ 	.short	(.L_107 - .L_106)


	//   ....[0]....
.L_106:
        /*0080*/ 	.word	0x00001910


	//   ....[1]....
        /*0084*/ 	.word	0x00001960


	//----- nvinfo : EIATTR_CBANK_PARAM_SIZE
	.align		4
.L_107:
        /*0088*/ 	.byte	0x03, 0x19
        /*008a*/ 	.short	0x0024


	//----- nvinfo : EIATTR_PARAM_CBANK
	.align		4
        /*008c*/ 	.byte	0x04, 0x0a
        /*008e*/ 	.short	(.L_109 - .L_108)
	.align		4
.L_108:
        /*0090*/ 	.word	index@(.nv.constant0._Z21matrixMultiplyKernel1PfS_S_iii)
        /*0094*/ 	.short	0x0380
        /*0096*/ 	.short	0x0024


	//----- nvinfo : EIATTR_SW_WAR
	.align		4
.L_109:
        /*0098*/ 	.byte	0x04, 0x36
        /*009a*/ 	.short	(.L_111 - .L_110)
.L_110:
        /*009c*/ 	.word	0x00000008
.L_111:


//--------------------- .nv.info._Z21matrixMultiplyKernel0PfS_S_iii --------------------------
	.section	.nv.info._Z21matrixMultiplyKernel0PfS_S_iii,"",@"SHT_CUDA_INFO"
	.sectionflags	@""
	.align	4


	//----- nvinfo : EIATTR_CUDA_API_VERSION
	.align		4
        /*0000*/ 	.byte	0x04, 0x37
        /*0002*/ 	.short	(.L_113 - .L_112)
.L_112:
        /*0004*/ 	.word	0x00000082


	//----- nvinfo : EIATTR_KPARAM_INFO
	.align		4
.L_113:
        /*0008*/ 	.byte	0x04, 0x17
        /*000a*/ 	.short	(.L_115 - .L_114)
.L_114:
        /*000c*/ 	.word	0x00000000
        /*0010*/ 	.short	0x0005
        /*0012*/ 	.short	0x0020
        /*0014*/ 	.byte	0x00, 0xf0, 0x11, 0x00


	//----- nvinfo : EIATTR_KPARAM_INFO
	.align		4
.L_115:
        /*0018*/ 	.byte	0x04, 0x17
        /*001a*/ 	.short	(.L_117 - .L_116)
.L_116:
        /*001c*/ 	.word	0x00000000
        /*0020*/ 	.short	0x0004
        /*0022*/ 	.short	0x001c
        /*0024*/ 	.byte	0x00, 0xf0, 0x11, 0x00


	//----- nvinfo : EIATTR_KPARAM_INFO
	.align		4
.L_117:
        /*0028*/ 	.byte	0x04, 0x17
        /*002a*/ 	.short	(.L_119 - .L_118)
.L_118:
        /*002c*/ 	.word	0x00000000
        /*0030*/ 	.short	0x0003
        /*0032*/ 	.short	0x0018
        /*0034*/ 	.byte	0x00, 0xf0, 0x11, 0x00


	//----- nvinfo : EIATTR_KPARAM_INFO
	.align		4
.L_119:
        /*0038*/ 	.byte	0x04, 0x17
        /*003a*/ 	.short	(.L_121 - .L_120)
.L_120:
        /*003c*/ 	.word	0x00000000
        /*0040*/ 	.short	0x0002
        /*0042*/ 	.short	0x0010
        /*0044*/ 	.byte	0x00, 0xf5, 0x21, 0x00


	//----- nvinfo : EIATTR_KPARAM_INFO
	.align		4
.L_121:
        /*0048*/ 	.byte	0x04, 0x17
        /*004a*/ 	.short	(.L_123 - .L_122)
.L_122:
        /*004c*/ 	.word	0x00000000
        /*0050*/ 	.short	0x0001
        /*0052*/ 	.short	0x0008
        /*0054*/ 	.byte	0x00, 0xf5, 0x21, 0x00


	//----- nvinfo : EIATTR_KPARAM_INFO
	.align		4
.L_123:
        /*0058*/ 	.byte	0x04, 0x17
        /*005a*/ 	.short	(.L_125 - .L_124)
.L_124:
        /*005c*/ 	.word	0x00000000
        /*0060*/ 	.short	0x0000
        /*0062*/ 	.short	0x0000
        /*0064*/ 	.byte	0x00, 0xf5, 0x21, 0x00


	//----- nvinfo : EIATTR_SPARSE_MMA_MASK
	.align		4
.L_125:
        /*0068*/ 	.byte	0x03, 0x50
        /*006a*/ 	.short	0x0000


	//----- nvinfo : EIATTR_MAXREG_COUNT
	.align		4
        /*006c*/ 	.byte	0x03, 0x1b
        /*006e*/ 	.short	0x00ff


	//----- nvinfo : EIATTR_MERCURY_ISA_VERSION
	.align		4
        /*0070*/ 	.byte	0x03, 0x5f
        /*0072*/ 	.short	0x0101


	//----- nvinfo : EIATTR_VRC_CTA_INIT_COUNT
	.align		4
        /*0074*/ 	.byte	0x02, 0x4a
	.zero		1
	.zero		1


	//----- nvinfo : EIATTR_EXIT_INSTR_OFFSETS
	.align		4
        /*0078*/ 	.byte	0x04, 0x1c
        /*007a*/ 	.short	(.L_127 - .L_126)


	//   ....[0]....
.L_126:
        /*007c*/ 	.word	0x000000c0


	//   ....[1]....
        /*0080*/ 	.word	0x000008e0


	//----- nvinfo : EIATTR_CBANK_PARAM_SIZE
	.align		4
.L_127:
        /*0084*/ 	.byte	0x03, 0x19
        /*0086*/ 	.short	0x0024


	//----- nvinfo : EIATTR_PARAM_CBANK
	.align		4
        /*0088*/ 	.byte	0x04, 0x0a
        /*008a*/ 	.short	(.L_129 - .L_128)
	.align		4
.L_128:
        /*008c*/ 	.word	index@(.nv.constant0._Z21matrixMultiplyKernel0PfS_S_iii)
        /*0090*/ 	.short	0x0380
        /*0092*/ 	.short	0x0024


	//----- nvinfo : EIATTR_SW_WAR
	.align		4
.L_129:
        /*0094*/ 	.byte	0x04, 0x36
        /*0096*/ 	.short	(.L_131 - .L_130)
.L_130:
        /*0098*/ 	.word	0x00000008
.L_131:


//--------------------- .nv.callgraph             --------------------------
	.section	.nv.callgraph,"",@"SHT_CUDA_CALLGRAPH"
	.align	4
	.sectionentsize	8
	.align		4
        /*0000*/ 	.word	0x00000000
	.align		4
        /*0004*/ 	.word	0xffffffff
	.align		4
        /*0008*/ 	.word	0x00000000
	.align		4
        /*000c*/ 	.word	0xfffffffe
	.align		4
        /*0010*/ 	.word	0x00000000
	.align		4
        /*0014*/ 	.word	0xfffffffd
	.align		4
        /*0018*/ 	.word	0x00000000
	.align		4
        /*001c*/ 	.word	0xfffffffc


//--------------------- .text._Z21matrixMultiplyKernel4PfS_S_iii --------------------------
	.section	.text._Z21matrixMultiplyKernel4PfS_S_iii,"ax",@progbits
	.align	128
        .global         _Z21matrixMultiplyKernel4PfS_S_iii
        .type           _Z21matrixMultiplyKernel4PfS_S_iii,@function
        .size           _Z21matrixMultiplyKernel4PfS_S_iii,(.L_x_235 - _Z21matrixMultiplyKernel4PfS_S_iii)
        .other          _Z21matrixMultiplyKernel4PfS_S_iii,@"STO_CUDA_ENTRY STV_DEFAULT"
_Z21matrixMultiplyKernel4PfS_S_iii:
.text._Z21matrixMultiplyKernel4PfS_S_iii:
[----:B------:R-:W-:Y:S01]  /*0000*/  LDC R1, c[0x0][0x37c] ;  /* 0x0000df00ff017b82 */ /* 0x000fe20000000800 */
[----:B------:R-:W0:Y:S07]  /*0010*/  S2R R11, SR_TID.Y ;  /* 0x00000000000b7919 */ /* 0x000e2e0000002200 */
[----:B------:R-:W1:Y:S01]  /*0020*/  S2UR UR5, SR_CTAID.X ;  /* 0x00000000000579c3 */ /* 0x000e620000002500 */
[----:B------:R-:W2:Y:S01]  /*0030*/  LDCU UR4, c[0x0][0x3a0] ;  /* 0x00007400ff0477ac */ /* 0x000ea20008000800 */
[----:B------:R-:W0:Y:S01]  /*0040*/  S2R R16, SR_TID.X ;  /* 0x0000000000107919 */ /* 0x000e220000002100 */
[----:B------:R-:W3:Y:S01]  /*0050*/  LDCU.64 UR8, c[0x0][0x358] ;  /* 0x00006b00ff0877ac */ /* 0x000ee20008000a00 */
[----:B------:R-:W4:Y:S04]  /*0060*/  S2R R9, SR_CTAID.Y ;  /* 0x0000000000097919 */ /* 0x000f280000002600 */
[----:B------:R-:W5:Y:S08]  /*0070*/  LDC.64 R2, c[0x0][0x380] ;  /* 0x0000e000ff027b82 */ /* 0x000f700000000a00 */
[----:B------:R-:W3:Y:S08]  /*0080*/  LDC R17, c[0x0][0x39c] ;  /* 0x0000e700ff117b82 */ /* 0x000ef00000000800 */
[----:B------:R-:W3:Y:S01]  /*0090*/  LDC.64 R4, c[0x0][0x388] ;  /* 0x0000e200ff047b82 */ /* 0x000ee20000000a00 */
[----:B-1----:R-:W-:Y:S01]  /*00a0*/  USHF.L.U32 UR5, UR5, 0x7, URZ ;  /* 0x0000000705057899 */ /* 0x002fe200080006ff */
[----:B0-----:R-:W-:-:S02]  /*00b0*/  LEA R0, R11, R16, 0x4 ;  /* 0x000000100b007211 */ /* 0x001fc400078e20ff */
[----:B------:R-:W-:Y:S02]  /*00c0*/  SHF.L.U32 R7, R16, 0x2, RZ ;  /* 0x0000000210077819 */ /* 0x000fe400000006ff */
[C---:B------:R-:W-:Y:S02]  /*00d0*/  LOP3.LUT R6, R0.reuse, 0xffff, RZ, 0xc0, !PT ;  /* 0x0000ffff00067812 */ /* 0x040fe400078ec0ff */
[----:B------:R-:W-:Y:S02]  /*00e0*/  SHF.L.U32 R8, R0, 0x2, RZ ;  /* 0x0000000200087819 */ /* 0x000fe400000006ff */
[----:B------:R-:W-:Y:S02]  /*00f0*/  SHF.R.U32.HI R6, RZ, 0x1, R6 ;  /* 0x00000001ff067819 */ /* 0x000fe40000011606 */
[----:B------:R-:W-:Y:S02]  /*0100*/  LOP3.LUT R7, R7, 0x4, RZ, 0xc0, !PT ;  /* 0x0000000407077812 */ /* 0x000fe400078ec0ff */
[----:B------:R-:W-:-:S02]  /*0110*/  LOP3.LUT R6, R6, 0xffff, RZ, 0xc0, !PT ;  /* 0x0000ffff06067812 */ /* 0x000fc400078ec0ff */
[----:B------:R-:W-:Y:S02]  /*0120*/  LOP3.LUT R8, R8, 0x7c, RZ, 0xc0, !PT ;  /* 0x0000007c08087812 */ /* 0x000fe400078ec0ff */
[----:B----4-:R-:W-:-:S05]  /*0130*/  LEA R10, R9, R6, 0x7 ;  /* 0x00000006090a7211 */ /* 0x010fca00078e38ff */
[----:B--2---:R-:W-:Y:S01]  /*0140*/  IMAD R9, R10, UR4, R7 ;  /* 0x000000040a097c24 */ /* 0x004fe2000f8e0207 */
[----:B------:R-:W-:Y:S02]  /*0150*/  SHF.R.U32.HI R7, RZ, 0x5, R0 ;  /* 0x00000005ff077819 */ /* 0x000fe40000011600 */
[----:B------:R-:W-:Y:S01]  /*0160*/  LOP3.LUT R10, R8, UR5, RZ, 0xfc, !PT ;  /* 0x00000005080a7c12 */ /* 0x000fe2000f8efcff */
[----:B-----5:R-:W-:-:S04]  /*0170*/  IMAD.WIDE R2, R9, 0x4, R2 ;  /* 0x0000000409027825 */ /* 0x020fc800078e0202 */
[----:B---3--:R-:W-:Y:S01]  /*0180*/  IMAD R9, R7, R17, R10 ;  /* 0x0000001107097224 */ /* 0x008fe200078e020a */
[----:B------:R0:W2:Y:S03]  /*0190*/  LDG.E.128 R92, desc[UR8][R2.64] ;  /* 0x00000008025c7981 */ /* 0x0000a6000c1e1d00 */
[----:B------:R-:W-:-:S05]  /*01a0*/  IMAD.WIDE R4, R9, 0x4, R4 ;  /* 0x0000000409047825 */ /* 0x000fca00078e0204 */
[----:B------:R1:W3:Y:S01]  /*01b0*/  LDG.E.128 R12, desc[UR8][R4.64] ;  /* 0x00000008040c7981 */ /* 0x0002e2000c1e1d00 */
[----:B------:R-:W4:Y:S01]  /*01c0*/  S2UR UR7, SR_CgaCtaId ;  /* 0x00000000000779c3 */ /* 0x000f220000008800 */
[----:B------:R-:W-:Y:S01]  /*01d0*/  UMOV UR4, 0x400 ;  /* 0x0000040000047882 */ /* 0x000fe20000000000 */
[----:B------:R-:W-:Y:S01]  /*01e0*/  SHF.L.U32 R9, R16, 0xb, RZ ;  /* 0x0000000b10097819 */ /* 0x000fe200000006ff */
[----:B------:R-:W-:Y:S01]  /*01f0*/  UIADD3 UR6, UPT, UPT, UR4, 0x2000, URZ ;  /* 0x0000200004067890 */ /* 0x000fe2000fffe0ff */
[----:B------:R-:W-:Y:S02]  /*0200*/  SHF.L.U32 R0, R0, 0x4, RZ ;  /* 0x0000000400007819 */ /* 0x000fe400000006ff */
[----:B------:R-:W-:Y:S02]  /*0210*/  LOP3.LUT R9, R9, 0x800, RZ, 0xc0, !PT ;  /* 0x0000080009097812 */ /* 0x000fe400078ec0ff */
[----:B------:R-:W-:Y:S02]  /*0220*/  IADD3 R10, PT, PT, R7, 0x8, RZ ;  /* 0x00000008070a7810 */ /* 0x000fe40007ffe0ff */
[----:B------:R-:W-:Y:S01]  /*0230*/  LOP3.LUT R0, R0, 0x1f0, RZ, 0xc0, !PT ;  /* 0x000001f000007812 */ /* 0x000fe200078ec0ff */
[----:B----4-:R-:W-:-:S02]  /*0240*/  ULEA UR4, UR7, UR4, 0x18 ;  /* 0x0000000407047291 */ /* 0x010fc4000f8ec0ff */
[----:B------:R-:W-:-:S04]  /*0250*/  ULEA UR6, UR7, UR6, 0x18 ;  /* 0x0000000607067291 */ /* 0x000fc8000f8ec0ff */
[----:B------:R-:W-:Y:S02]  /*0260*/  IADD3 R9, PT, PT, R9, UR4, RZ ;  /* 0x0000000409097c10 */ /* 0x000fe4000fffe0ff */
[----:B------:R-:W-:Y:S02]  /*0270*/  LEA R7, R7, UR6, 0x9 ;  /* 0x0000000607077c11 */ /* 0x000fe4000f8e48ff */
[----:B------:R-:W-:Y:S02]  /*0280*/  LEA R9, R6, R9, 0x2 ;  /* 0x0000000906097211 */ /* 0x000fe400078e10ff */
[----:B------:R-:W-:Y:S02]  /*0290*/  IADD3 R0, PT, PT, R7, R0, RZ ;  /* 0x0000000007007210 */ /* 0x000fe40007ffe0ff */
[----:B------:R-:W-:Y:S02]  /*02a0*/  IADD3 R6, P0, PT, R2, 0x20, RZ ;  /* 0x0000002002067810 */ /* 0x000fe40007f1e0ff */
[----:B0-----:R-:W-:Y:S01]  /*02b0*/  LEA R2, R16, UR6, 0x5 ;  /* 0x0000000610027c11 */ /* 0x001fe2000f8e28ff */
[----:B-1----:R-:W-:Y:S01]  /*02c0*/  IMAD R5, R10, R17, UR5 ;  /* 0x000000050a057e24 */ /* 0x002fe2000f8e0211 */
[----:B------:R-:W-:Y:S01]  /*02d0*/  IADD3.X R4, PT, PT, RZ, R3, RZ, P0, !PT ;  /* 0x00000003ff047210 */ /* 0x000fe200007fe4ff */
[----:B------:R-:W-:Y:S01]  /*02e0*/  HFMA2 R3, -RZ, RZ, 0, 5.9604644775390625e-08 ;  /* 0x00000001ff037431 */ /* 0x000fe200000001ff */
[----:B------:R-:W-:-:S02]  /*02f0*/  CS2R R98, SRZ ;  /* 0x0000000000627805 */ /* 0x000fc4000001ff00 */
[----:B------:R-:W-:Y:S02]  /*0300*/  CS2R R96, SRZ ;  /* 0x0000000000607805 */ /* 0x000fe4000001ff00 */
[----:B------:R-:W-:Y:S02]  /*0310*/  IADD3 R5, PT, PT, R8, R5, RZ ;  /* 0x0000000508057210 */ /* 0x000fe40007ffe0ff */
[----:B------:R-:W-:Y:S02]  /*0320*/  CS2R R90, SRZ ;  /* 0x00000000005a7805 */ /* 0x000fe4000001ff00 */
[----:B------:R-:W-:Y:S02]  /*0330*/  CS2R R88, SRZ ;  /* 0x0000000000587805 */ /* 0x000fe4000001ff00 */
[----:B------:R-:W-:Y:S02]  /*0340*/  CS2R R86, SRZ ;  /* 0x0000000000567805 */ /* 0x000fe4000001ff00 */
[----:B------:R-:W-:-:S02]  /*0350*/  CS2R R84, SRZ ;  /* 0x0000000000547805 */ /* 0x000fc4000001ff00 */
[----:B------:R-:W-:Y:S02]  /*0360*/  CS2R R82, SRZ ;  /* 0x0000000000527805 */ /* 0x000fe4000001ff00 */
[----:B------:R-:W-:Y:S02]  /*0370*/  CS2R R80, SRZ ;  /* 0x0000000000507805 */ /* 0x000fe4000001ff00 */
        /* <DEDUP_REMOVED lines=23> */
[----:B------:R-:W-:Y:S01]  /*04f0*/  CS2R R16, SRZ ;  /* 0x0000000000107805 */ /* 0x000fe2000001ff00 */
[----:B--2---:R-:W-:Y:S04]  /*0500*/  STS [R9], R92 ;  /* 0x0000005c09007388 */ /* 0x004fe80000000800 */
[----:B------:R-:W-:Y:S04]  /*0510*/  STS [R9+0x200], R93 ;  /* 0x0002005d09007388 */ /* 0x000fe80000000800 */
[----:B------:R-:W-:Y:S04]  /*0520*/  STS [R9+0x400], R94 ;  /* 0x0004005e09007388 */ /* 0x000fe80000000800 */
[----:B------:R-:W-:Y:S04]  /*0530*/  STS [R9+0x600], R95 ;  /* 0x0006005f09007388 */ /* 0x000fe80000000800 */
[----:B---3--:R0:W-:Y:S01]  /*0540*/  STS.128 [R0], R12 ;  /* 0x0000000c00007388 */ /* 0x0081e20000000c00 */
[----:B------:R-:W-:Y:S01]  /*0550*/  BAR.SYNC.DEFER_BLOCKING 0x0 ;  /* 0x0000000000007b1d */ /* 0x000fe20000010000 */
[----:B0-----:R-:W-:-:S05]  /*0560*/  LEA R0, R11, UR4, 0x5 ;  /* 0x000000040b007c11 */ /* 0x001fca000f8e28ff */
[----:B------:R0:W1:Y:S04]  /*0570*/  LDS.128 R60, [R0] ;  /* 0x00000000003c7984 */ /* 0x0000680000000c00 */
[----:B------:R0:W2:Y:S04]  /*0580*/  LDS.128 R56, [R0+0x10] ;  /* 0x0000100000387984 */ /* 0x0000a80000000c00 */
[----:B------:R0:W3:Y:S04]  /*0590*/  LDS.128 R52, [R2] ;  /* 0x0000000002347984 */ /* 0x0000e80000000c00 */
[----:B------:R0:W4:Y:S01]  /*05a0*/  LDS.128 R48, [R2+0x10] ;  /* 0x0000100002307984 */ /* 0x0001220000000c00 */
[----:B------:R-:W-:-:S05]  /*05b0*/  UMOV UR4, URZ ;  /* 0x000000ff00047c82 */ /* 0x000fca0008000000 */
.L_x_1:
[----:B------:R-:W2:Y:S01]  /*05c0*/  S2R R11, SR_CgaCtaId ;  /* 0x00000000000b7919 */ /* 0x000ea20000008800 */
[-C--:B01--4-:R-:W-:Y:S01]  /*05d0*/  FFMA R113, R48, R60.reuse, R20 ;  /* 0x0000003c30717223 */ /* 0x093fe20000000014 */
[----:B------:R-:W-:Y:S01]  /*05e0*/  MOV R20, 0x400 ;  /* 0x0000040000147802 */ /* 0x000fe20000000f00 */
[-C--:B---3--:R-:W-:Y:S01]  /*05f0*/  FFMA R116, R52, R60.reuse, R16 ;  /* 0x0000003c34747223 */ /* 0x088fe20000000010 */
[----:B0-----:R-:W0:Y:S01]  /*0600*/  S2R R2, SR_TID.Y ;  /* 0x0000000000027919 */ /* 0x001e220000002200 */
[----:B------:R-:W-:Y:S01]  /*0610*/  SHF.L.U32 R8, R3, 0xc, RZ ;  /* 0x0000000c03087819 */ /* 0x000fe200000006ff */
[-C--:B------:R-:W-:Y:S01]  /*0620*/  FFMA R112, R49, R60.reuse, R21 ;  /* 0x0000003c31707223 */ /* 0x080fe20000000015 */
[----:B------:R-:W-:Y:S01]  /*0630*/  IADD3 R16, PT, PT, R20, 0x2000, RZ ;  /* 0x0000200014107810 */ /* 0x000fe20007ffe0ff */
[----:B------:R-:W1:Y:S01]  /*0640*/  S2R R0, SR_TID.X ;  /* 0x0000000000007919 */ /* 0x000e620000002100 */
[----:B------:R-:W-:Y:S01]  /*0650*/  LOP3.LUT R8, R8, 0x1000, RZ, 0x3c, !PT ;  /* 0x0000100008087812 */ /* 0x000fe200078e3cff */
[-C--:B------:R-:W-:Y:S01]  /*0660*/  FFMA R102, R53, R60.reuse, R17 ;  /* 0x0000003c35667223 */ /* 0x080fe20000000011 */
        /* <DEDUP_REMOVED lines=10> */
[C---:B------:R-:W-:Y:S01]  /*0710*/  FFMA R107, R51.reuse, R61, R31 ;  /* 0x0000003d336b7223 */ /* 0x040fe2000000001f */
[----:B------:R-:W-:Y:S01]  /*0720*/  FFMA R111, R51, R60, R23 ;  /* 0x0000003c336f7223 */ /* 0x000fe20000000017 */
[-C--:B------:R-:W-:Y:S01]  /*0730*/  FFMA R119, R52, R62.reuse, R32 ;  /* 0x0000003e34777223 */ /* 0x080fe20000000020 */
[-C--:B------:R-:W-:Y:S01]  /*0740*/  FFMA R10, R55, R62.reuse, R35 ;  /* 0x0000003e370a7223 */ /* 0x080fe20000000023 */
[-C--:B------:R-:W-:Y:S01]  /*0750*/  FFMA R100, R48, R62.reuse, R36 ;  /* 0x0000003e30647223 */ /* 0x080fe20000000024 */
[-C--:B------:R-:W-:Y:S01]  /*0760*/  FFMA R36, R52, R63.reuse, R40 ;  /* 0x0000003f34247223 */ /* 0x080fe20000000028 */
[-C--:B------:R-:W-:Y:S01]  /*0770*/  FFMA R35, R53, R63.reuse, R41 ;  /* 0x0000003f35237223 */ /* 0x080fe20000000029 */
[-C--:B------:R-:W-:Y:S01]  /*0780*/  FFMA R32, R54, R63.reuse, R42 ;  /* 0x0000003f36207223 */ /* 0x080fe2000000002a */
[----:B------:R-:W-:Y:S01]  /*0790*/  FFMA R23, R55, R63, R43 ;  /* 0x0000003f37177223 */ /* 0x000fe2000000002b */
[----:B------:R-:W-:Y:S01]  /*07a0*/  FFMA R60, R49, R62, R37 ;  /* 0x0000003e313c7223 */ /* 0x000fe20000000025 */
[C---:B--2---:R-:W-:Y:S01]  /*07b0*/  FFMA R64, R52.reuse, R56, R64 ;  /* 0x0000003834407223 */ /* 0x044fe20000000040 */
[C---:B------:R-:W-:Y:S01]  /*07c0*/  LEA R20, R11.reuse, R20, 0x18 ;  /* 0x000000140b147211 */ /* 0x040fe200078ec0ff */
[----:B------:R-:W-:Y:S01]  /*07d0*/  FFMA R72, R52, R57, R72 ;  /* 0x0000003934487223 */ /* 0x000fe20000000048 */
[----:B------:R-:W-:Y:S01]  /*07e0*/  LEA R21, R11, R16, 0x18 ;  /* 0x000000100b157211 */ /* 0x000fe200078ec0ff */
[----:B------:R-:W-:Y:S01]  /*07f0*/  FFMA R11, R50, R62, R38 ;  /* 0x0000003e320b7223 */ /* 0x000fe20000000026 */
[----:B------:R-:W-:Y:S01]  /*0800*/  IADD3 R17, PT, PT, R20, R8, RZ ;  /* 0x0000000814117210 */ /* 0x000fe20007ffe0ff */
[----:B------:R-:W-:Y:S01]  /*0810*/  FFMA R80, R52, R58, R80 ;  /* 0x0000003a34507223 */ /* 0x000fe20000000050 */
[----:B------:R-:W-:Y:S01]  /*0820*/  IADD3 R19, PT, PT, R21, R8, RZ ;  /* 0x0000000815137210 */ /* 0x000fe20007ffe0ff */
[CC--:B------:R-:W-:Y:S01]  /*0830*/  FFMA R33, R53.reuse, R62.reuse, R33 ;  /* 0x0000003e35217223 */ /* 0x0c0fe20000000021 */
[----:B0-----:R-:W-:Y:S01]  /*0840*/  LEA R8, R2, R17, 0x5 ;  /* 0x0000001102087211 */ /* 0x001fe200078e28ff */
[----:B------:R-:W-:Y:S01]  /*0850*/  FFMA R34, R54, R62, R34 ;  /* 0x0000003e36227223 */ /* 0x000fe20000000022 */
[----:B-1----:R-:W-:Y:S01]  /*0860*/  LEA R22, R0, R19, 0x5 ;  /* 0x0000001300167211 */ /* 0x002fe200078e28ff */
[-C--:B------:R-:W-:Y:S01]  /*0870*/  FFMA R52, R52, R59.reuse, R88 ;  /* 0x0000003b34347223 */ /* 0x080fe20000000058 */
[-C--:B------:R-:W-:Y:S01]  /*0880*/  FFMA R38, R53, R59.reuse, R89 ;  /* 0x0000003b35267223 */ /* 0x080fe20000000059 */
[----:B------:R-:W-:Y:S01]  /*0890*/  LDS.128 R28, [R8+0x200] ;  /* 0x00020000081c7984 */ /* 0x000fe20000000c00 */
[C---:B------:R-:W-:Y:S01]  /*08a0*/  FFMA R37, R54.reuse, R59, R90 ;  /* 0x0000003b36257223 */ /* 0x040fe2000000005a */
[C---:B------:R-:W-:Y:S01]  /*08b0*/  FFMA R66, R54.reuse, R56, R66 ;  /* 0x0000003836427223 */ /* 0x040fe20000000042 */
[C---:B------:R-:W-:Y:S01]  /*08c0*/  FFMA R74, R54.reuse, R57, R74 ;  /* 0x00000039364a7223 */ /* 0x040fe2000000004a */
[----:B------:R-:W0:Y:S01]  /*08d0*/  LDS.128 R16, [R22+0x200] ;  /* 0x0002000016107984 */ /* 0x000e220000000c00 */
[----:B------:R-:W-:Y:S01]  /*08e0*/  FFMA R82, R54, R58, R82 ;  /* 0x0000003a36527223 */ /* 0x000fe20000000052 */
[CC--:B------:R-:W-:Y:S01]  /*08f0*/  FFMA R89, R48.reuse, R59.reuse, R96 ;  /* 0x0000003b30597223 */ /* 0x0c0fe20000000060 */
[-C--:B------:R-:W-:Y:S01]  /*0900*/  FFMA R88, R49, R59.reuse, R97 ;  /* 0x0000003b31587223 */ /* 0x080fe20000000061 */
[----:B------:R-:W1:Y:S01]  /*0910*/  LDS.128 R24, [R8+0x210] ;  /* 0x0002100008187984 */ /* 0x000e620000000c00 */
[----:B------:R-:W-:Y:S01]  /*0920*/  FFMA R115, R51, R59, R99 ;  /* 0x0000003b33737223 */ /* 0x000fe20000000063 */
[-C--:B------:R-:W-:Y:S01]  /*0930*/  FFMA R106, R48, R63.reuse, R44 ;  /* 0x0000003f306a7223 */ /* 0x080fe2000000002c */
[-C--:B------:R-:W-:Y:S01]  /*0940*/  FFMA R105, R49, R63.reuse, R45 ;  /* 0x0000003f31697223 */ /* 0x080fe2000000002d */
[----:B------:R-:W2:Y:S01]  /*0950*/  LDS.128 R40, [R22+0x210] ;  /* 0x0002100016287984 */ /* 0x000ea20000000c00 */
[----:B------:R-:W-:Y:S01]  /*0960*/  FFMA R104, R50, R63, R46 ;  /* 0x0000003f32687223 */ /* 0x000fe2000000002e */
[-C--:B------:R-:W-:Y:S01]  /*0970*/  FFMA R65, R53, R56.reuse, R65 ;  /* 0x0000003835417223 */ /* 0x080fe20000000041 */
[-C--:B------:R-:W-:Y:S01]  /*0980*/  FFMA R67, R55, R56.reuse, R67 ;  /* 0x0000003837437223 */ /* 0x080fe20000000043 */
[C---:B------:R-:W-:Y:S01]  /*0990*/  FFMA R68, R48.reuse, R56, R68 ;  /* 0x0000003830447223 */ /* 0x040fe20000000044 */
[-C--:B------:R-:W-:Y:S01]  /*09a0*/  FFMA R73, R53, R57.reuse, R73 ;  /* 0x0000003935497223 */ /* 0x080fe20000000049 */
[-C--:B------:R-:W-:Y:S01]  /*09b0*/  FFMA R75, R55, R57.reuse, R75 ;  /* 0x00000039374b7223 */ /* 0x080fe2000000004b */
[-C--:B------:R-:W-:Y:S01]  /*09c0*/  FFMA R76, R48, R57.reuse, R76 ;  /* 0x00000039304c7223 */ /* 0x080fe2000000004c */
[-C--:B------:R-:W-:Y:S01]  /*09d0*/  FFMA R77, R49, R57.reuse, R77 ;  /* 0x00000039314d7223 */ /* 0x080fe2000000004d */
[-C--:B------:R-:W-:Y:S01]  /*09e0*/  FFMA R78, R50, R57.reuse, R78 ;  /* 0x00000039324e7223 */ /* 0x080fe2000000004e */
[----:B------:R-:W-:Y:S01]  /*09f0*/  FFMA R79, R51, R57, R79 ;  /* 0x00000039334f7223 */ /* 0x000fe2000000004f */
[-C--:B------:R-:W-:Y:S01]  /*0a00*/  FFMA R81, R53, R58.reuse, R81 ;  /* 0x0000003a35517223 */ /* 0x080fe20000000051 */
[CC--:B------:R-:W-:Y:S01]  /*0a10*/  FFMA R83, R55.reuse, R58.reuse, R83 ;  /* 0x0000003a37537223 */ /* 0x0c0fe20000000053 */
[----:B------:R-:W-:Y:S01]  /*0a20*/  FFMA R84, R48, R58, R84 ;  /* 0x0000003a30547223 */ /* 0x000fe20000000054 */
[----:B------:R-:W-:Y:S01]  /*0a30*/  FFMA R90, R55, R59, R91 ;  /* 0x0000003b375a7223 */ /* 0x000fe2000000005b */
[C---:B------:R-:W-:Y:S01]  /*0a40*/  FFMA R62, R51.reuse, R62, R39 ;  /* 0x0000003e333e7223 */ /* 0x040fe20000000027 */
[----:B------:R-:W-:Y:S01]  /*0a50*/  FFMA R63, R51, R63, R47 ;  /* 0x0000003f333f7223 */ /* 0x000fe2000000002f */
[-C--:B------:R-:W-:Y:S01]  /*0a60*/  FFMA R69, R49, R56.reuse, R69 ;  /* 0x0000003831457223 */ /* 0x080fe20000000045 */
[----:B------:R-:W-:Y:S01]  /*0a70*/  LDS.128 R44, [R22+0x400] ;  /* 0x00040000162c7984 */ /* 0x000fe20000000c00 */
[CC--:B------:R-:W-:Y:S01]  /*0a80*/  FFMA R70, R50.reuse, R56.reuse, R70 ;  /* 0x0000003832467223 */ /* 0x0c0fe20000000046 */
[----:B------:R-:W-:Y:S01]  /*0a90*/  FFMA R71, R51, R56, R71 ;  /* 0x0000003833477223 */ /* 0x000fe20000000047 */
[-C--:B------:R-:W-:Y:S01]  /*0aa0*/  FFMA R85, R49, R58.reuse, R85 ;  /* 0x0000003a31557223 */ /* 0x080fe20000000055 */
[CC--:B------:R-:W-:Y:S01]  /*0ab0*/  FFMA R86, R50.reuse, R58.reuse, R86 ;  /* 0x0000003a32567223 */ /* 0x0c0fe20000000056 */
[----:B------:R-:W-:Y:S01]  /*0ac0*/  FFMA R87, R51, R58, R87 ;  /* 0x0000003a33577223 */ /* 0x000fe20000000057 */
[----:B------:R-:W-:Y:S01]  /*0ad0*/  FFMA R98, R50, R59, R98 ;  /* 0x0000003b32627223 */ /* 0x000fe20000000062 */
[----:B------:R-:W-:Y:S01]  /*0ae0*/  UIADD3 UR4, UPT, UPT, UR4, 0x8, URZ ;  /* 0x0000000804047890 */ /* 0x000fe2000fffe0ff */
[-C--:B0-----:R-:W-:Y:S01]  /*0af0*/  FFMA R99, R28, R16.reuse, R116 ;  /* 0x000000101c637223 */ /* 0x081fe20000000074 */
[-C--:B------:R-:W-:Y:S01]  /*0b00*/  FFMA R61, R29, R16.reuse, R118 ;  /* 0x000000101d3d7223 */ /* 0x080fe20000000076 */
[-C--:B------:R-:W-:Y:S01]  /*0b10*/  FFMA R96, R30, R16.reuse, R119 ;  /* 0x000000101e607223 */ /* 0x080fe20000000077 */
[-C--:B------:R-:W-:Y:S01]  /*0b20*/  FFMA R54, R31, R16.reuse, R36 ;  /* 0x000000101f367223 */ /* 0x080fe20000000024 */
[-C--:B-1----:R-:W-:Y:S01]  /*0b30*/  FFMA R64, R24, R16.reuse, R64 ;  /* 0x0000001018407223 */ /* 0x082fe20000000040 */
[-C--:B------:R-:W-:Y:S01]  /*0b40*/  FFMA R72, R25, R16.reuse, R72 ;  /* 0x0000001019487223 */ /* 0x080fe20000000048 */
[-C--:B------:R-:W-:Y:S01]  /*0b50*/  FFMA R80, R26, R16.reuse, R80 ;  /* 0x000000101a507223 */ /* 0x080fe20000000050 */
[----:B------:R-:W-:Y:S01]  /*0b60*/  FFMA R97, R27, R16, R52 ;  /* 0x000000101b617223 */ /* 0x000fe20000000034 */
[CC--:B------:R-:W-:Y:S01]  /*0b70*/  FFMA R55, R30.reuse, R17.reuse, R33 ;  /* 0x000000111e377223 */ /* 0x0c0fe20000000021 */
[-C--:B------:R-:W-:Y:S01]  /*0b80*/  FFMA R53, R31, R17.reuse, R35 ;  /* 0x000000111f357223 */ /* 0x080fe20000000023 */
[----:B------:R-:W-:Y:S01]  /*0b90*/  FFMA R57, R27, R17, R38 ;  /* 0x000000111b397223 */ /* 0x000fe20000000026 */
[-C--:B------:R-:W-:Y:S01]  /*0ba0*/  FFMA R16, R30, R18.reuse, R34 ;  /* 0x000000121e107223 */ /* 0x080fe20000000022 */
[-C--:B------:R-:W-:Y:S01]  /*0bb0*/  FFMA R52, R31, R18.reuse, R32 ;  /* 0x000000121f347223 */ /* 0x080fe20000000020 */
[-C--:B------:R-:W-:Y:S01]  /*0bc0*/  FFMA R48, R27, R18.reuse, R37 ;  /* 0x000000121b307223 */ /* 0x080fe20000000025 */
[----:B------:R-:W0:Y:S01]  /*0bd0*/  LDS.128 R32, [R8+0x400] ;  /* 0x0004000008207984 */ /* 0x000e220000000c00 */
[CC--:B------:R-:W-:Y:S01]  /*0be0*/  FFMA R56, R28.reuse, R18.reuse, R101 ;  /* 0x000000121c387223 */ /* 0x0c0fe20000000065 */
[C---:B------:R-:W-:Y:S01]  /*0bf0*/  FFMA R91, R29.reuse, R19, R9 ;  /* 0x000000131d5b7223 */ /* 0x040fe20000000009 */
[-C--:B------:R-:W-:Y:S01]  /*0c00*/  FFMA R59, R28, R17.reuse, R102 ;  /* 0x000000111c3b7223 */ /* 0x080fe20000000066 */
[----:B------:R-:W1:Y:S01]  /*0c10*/  LDS.128 R36, [R8+0x410] ;  /* 0x0004100008247984 */ /* 0x000e620000000c00 */
[-C--:B------:R-:W-:Y:S01]  /*0c20*/  FFMA R58, R29, R17.reuse, R117 ;  /* 0x000000111d3a7223 */ /* 0x080fe20000000075 */
[-C--:B------:R-:W-:Y:S01]  /*0c30*/  FFMA R65, R24, R17.reuse, R65 ;  /* 0x0000001118417223 */ /* 0x080fe20000000041 */
[-C--:B------:R-:W-:Y:S01]  /*0c40*/  FFMA R73, R25, R17.reuse, R73 ;  /* 0x0000001119497223 */ /* 0x080fe20000000049 */
[----:B------:R-:W-:Y:S01]  /*0c50*/  FFMA R81, R26, R17, R81 ;  /* 0x000000111a517223 */ /* 0x000fe20000000051 */
[-C--:B------:R-:W-:Y:S01]  /*0c60*/  FFMA R101, R31, R19.reuse, R23 ;  /* 0x000000131f657223 */ /* 0x080fe20000000017 */
[-C--:B------:R-:W-:Y:S01]  /*0c70*/  FFMA R9, R27, R19.reuse, R90 ;  /* 0x000000131b097223 */ /* 0x080fe2000000005a */
[C---:B------:R-:W-:Y:S01]  /*0c80*/  FFMA R17, R29.reuse, R18, R103 ;  /* 0x000000121d117223 */ /* 0x040fe20000000067 */
[-C--:B------:R-:W-:Y:S01]  /*0c90*/  FFMA R114, R28, R19.reuse, R114 ;  /* 0x000000131c727223 */ /* 0x080fe20000000072 */
[----:B------:R-:W-:Y:S01]  /*0ca0*/  FFMA R10, R30, R19, R10 ;  /* 0x000000131e0a7223 */ /* 0x000fe2000000000a */
[C---:B--2---:R-:W-:Y:S01]  /*0cb0*/  FFMA R113, R28.reuse, R40, R113 ;  /* 0x000000281c717223 */ /* 0x044fe20000000071 */
[C---:B------:R-:W-:Y:S01]  /*0cc0*/  FFMA R112, R28.reuse, R41, R112 ;  /* 0x000000291c707223 */ /* 0x040fe20000000070 */
[C---:B------:R-:W-:Y:S01]  /*0cd0*/  FFMA R23, R28.reuse, R42, R7 ;  /* 0x0000002a1c177223 */ /* 0x040fe20000000007 */
[----:B------:R-:W-:Y:S01]  /*0ce0*/  FFMA R111, R28, R43, R111 ;  /* 0x0000002b1c6f7223 */ /* 0x000fe2000000006f */
[C---:B------:R-:W-:Y:S01]  /*0cf0*/  FFMA R110, R29.reuse, R40, R110 ;  /* 0x000000281d6e7223 */ /* 0x040fe2000000006e */
        /* <DEDUP_REMOVED lines=9> */
[CC--:B------:R-:W-:Y:S01]  /*0d90*/  FFMA R104, R31.reuse, R42.reuse, R104 ;  /* 0x0000002a1f687223 */ /* 0x0c0fe20000000068 */
[----:B------:R-:W-:Y:S01]  /*0da0*/  FFMA R90, R31, R43, R63 ;  /* 0x0000002b1f5a7223 */ /* 0x000fe2000000003f */
[-C--:B------:R-:W-:Y:S01]  /*0db0*/  FFMA R67, R24, R19.reuse, R67 ;  /* 0x0000001318437223 */ /* 0x080fe20000000043 */
[----:B------:R-:W2:Y:S01]  /*0dc0*/  LDS.128 R28, [R22+0x410] ;  /* 0x00041000161c7984 */ /* 0x000ea20000000c00 */
[-C--:B------:R-:W-:Y:S01]  /*0dd0*/  FFMA R75, R25, R19.reuse, R75 ;  /* 0x00000013194b7223 */ /* 0x080fe2000000004b */
[----:B------:R-:W-:Y:S01]  /*0de0*/  FFMA R83, R26, R19, R83 ;  /* 0x000000131a537223 */ /* 0x000fe20000000053 */
[----:B------:R-:W-:Y:S01]  /*0df0*/  FFMA R63, R27, R42, R98 ;  /* 0x0000002a1b3f7223 */ /* 0x000fe20000000062 */
[-C--:B------:R-:W-:Y:S01]  /*0e00*/  FFMA R66, R24, R18.reuse, R66 ;  /* 0x0000001218427223 */ /* 0x080fe20000000042 */
[-C--:B------:R-:W-:Y:S01]  /*0e10*/  FFMA R74, R25, R18.reuse, R74 ;  /* 0x00000012194a7223 */ /* 0x080fe2000000004a */
[----:B------:R-:W-:Y:S01]  /*0e20*/  FFMA R82, R26, R18, R82 ;  /* 0x000000121a527223 */ /* 0x000fe20000000052 */
[C---:B------:R-:W-:Y:S01]  /*0e30*/  FFMA R68, R24.reuse, R40, R68 ;  /* 0x0000002818447223 */ /* 0x040fe20000000044 */
[----:B------:R-:W-:Y:S01]  /*0e40*/  FFMA R69, R24, R41, R69 ;  /* 0x0000002918457223 */ /* 0x000fe20000000045 */
        /* <DEDUP_REMOVED lines=20> */
[----:B------:R-:W-:Y:S01]  /*0f90*/  FFMA R7, R27, R43, R115 ;  /* 0x0000002b1b077223 */ /* 0x000fe20000000073 */
[CC--:B------:R-:W-:Y:S01]  /*0fa0*/  FFMA R44, R33.reuse, R46.reuse, R17 ;  /* 0x0000002e212c7223 */ /* 0x0c0fe20000000011 */
[----:B------:R-:W-:Y:S01]  /*0fb0*/  FFMA R11, R34, R46, R16 ;  /* 0x0000002e220b7223 */ /* 0x000fe20000000010 */
[----:B------:R-:W-:Y:S01]  /*0fc0*/  LDS.128 R24, [R22+0x600] ;  /* 0x0006000016187984 */ /* 0x000fe20000000c00 */
[-C--:B------:R-:W-:Y:S01]  /*0fd0*/  FFMA R114, R32, R47.reuse, R114 ;  /* 0x0000002f20727223 */ /* 0x080fe20000000072 */
[-C--:B------:R-:W-:Y:S01]  /*0fe0*/  FFMA R91, R33, R47.reuse, R91 ;  /* 0x0000002f215b7223 */ /* 0x080fe2000000005b */
[-C--:B------:R-:W-:Y:S01]  /*0ff0*/  FFMA R10, R34, R47.reuse, R10 ;  /* 0x0000002f220a7223 */ /* 0x080fe2000000000a */
[----:B------:R-:W0:Y:S01]  /*1000*/  LDS.128 R16, [R8+0x600] ;  /* 0x0006000008107984 */ /* 0x000e220000000c00 */
[-C--:B------:R-:W-:Y:S01]  /*1010*/  FFMA R101, R35, R47.reuse, R101 ;  /* 0x0000002f23657223 */ /* 0x080fe20000000065 */
[-C--:B------:R-:W-:Y:S01]  /*1020*/  FFMA R67, R36, R47.reuse, R67 ;  /* 0x0000002f24437223 */ /* 0x080fe20000000043 */
[-C--:B------:R-:W-:Y:S01]  /*1030*/  FFMA R75, R37, R47.reuse, R75 ;  /* 0x0000002f254b7223 */ /* 0x080fe2000000004b */
[-C--:B------:R-:W-:Y:S01]  /*1040*/  FFMA R83, R38, R47.reuse, R83 ;  /* 0x0000002f26537223 */ /* 0x080fe20000000053 */
[C---:B------:R-:W-:Y:S01]  /*1050*/  FFMA R9, R39.reuse, R47, R9 ;  /* 0x0000002f27097223 */ /* 0x040fe20000000009 */
[----:B--2---:R-:W-:Y:S01]  /*1060*/  FFMA R47, R39, R30, R63 ;  /* 0x0000001e272f7223 */ /* 0x004fe2000000003f */
[----:B------:R-:W1:Y:S01]  /*1070*/  LDS.128 R40, [R8+0x610] ;  /* 0x0006100008287984 */ /* 0x000e620000000c00 */
[----:B------:R-:W2:Y:S01]  /*1080*/  LDC R63, c[0x0][0x3a0] ;  /* 0x0000e800ff3f7b82 */ /* 0x000ea20000000800 */
[-C--:B------:R-:W-:Y:S01]  /*1090*/  FFMA R59, R32, R45.reuse, R59 ;  /* 0x0000002d203b7223 */ /* 0x080fe2000000003b */
[-C--:B------:R-:W-:Y:S01]  /*10a0*/  FFMA R58, R33, R45.reuse, R58 ;  /* 0x0000002d213a7223 */ /* 0x080fe2000000003a */
[-C--:B------:R-:W-:Y:S01]  /*10b0*/  FFMA R55, R34, R45.reuse, R55 ;  /* 0x0000002d22377223 */ /* 0x080fe20000000037 */
[C---:B------:R-:W-:Y:S01]  /*10c0*/  FFMA R53, R35.reuse, R45, R53 ;  /* 0x0000002d23357223 */ /* 0x040fe20000000035 */
[CC--:B------:R-:W-:Y:S01]  /*10d0*/  FFMA R56, R32.reuse, R46.reuse, R56 ;  /* 0x0000002e20387223 */ /* 0x0c0fe20000000038 */
        /* <DEDUP_REMOVED lines=17> */
[-C--:B------:R-:W-:Y:S01]  /*11f0*/  FFMA R65, R36, R45.reuse, R65 ;  /* 0x0000002d24417223 */ /* 0x080fe20000000041 */
[----:B--2---:R-:W-:Y:S01]  /*1200*/  ISETP.LE.AND P0, PT, R63, UR4, PT ;  /* 0x000000043f007c0c */ /* 0x004fe2000bf03270 */
[-C--:B------:R-:W-:Y:S01]  /*1210*/  FFMA R73, R37, R45.reuse, R73 ;  /* 0x0000002d25497223 */ /* 0x080fe20000000049 */
[-C--:B------:R-:W-:Y:S01]  /*1220*/  FFMA R81, R38, R45.reuse, R81 ;  /* 0x0000002d26517223 */ /* 0x080fe20000000051 */
[----:B------:R-:W-:Y:S01]  /*1230*/  FFMA R57, R39, R45, R57 ;  /* 0x0000002d27397223 */ /* 0x000fe20000000039 */
[-C--:B------:R-:W-:Y:S01]  /*1240*/  FFMA R66, R36, R46.reuse, R66 ;  /* 0x0000002e24427223 */ /* 0x080fe20000000042 */
[-C--:B------:R-:W-:Y:S01]  /*1250*/  FFMA R74, R37, R46.reuse, R74 ;  /* 0x0000002e254a7223 */ /* 0x080fe2000000004a */
[-C--:B------:R-:W-:Y:S01]  /*1260*/  FFMA R82, R38, R46.reuse, R82 ;  /* 0x0000002e26527223 */ /* 0x080fe20000000052 */
        /* <DEDUP_REMOVED lines=15> */
[----:B------:R-:W2:Y:S01]  /*1360*/  LDS.128 R32, [R22+0x610] ;  /* 0x0006100016207984 */ /* 0x000ea20000000c00 */
[----:B------:R-:W-:Y:S01]  /*1370*/  FFMA R7, R39, R31, R7 ;  /* 0x0000001f27077223 */ /* 0x000fe20000000007 */
[-C--:B0-----:R-:W-:Y:S01]  /*1380*/  FFMA R46, R18, R24.reuse, R96 ;  /* 0x00000018122e7223 */ /* 0x081fe20000000060 */
[C---:B------:R-:W-:Y:S01]  /*1390*/  FFMA R54, R19.reuse, R24, R54 ;  /* 0x0000001813367223 */ /* 0x040fe20000000036 */
[----:B------:R-:W-:Y:S01]  /*13a0*/  LDS.128 R28, [R8+0x800] ;  /* 0x00080000081c7984 */ /* 0x000fe20000000c00 */
[----:B------:R-:W0:Y:S01]  /*13b0*/  @!P0 LDC.64 R96, c[0x0][0x388] ;  /* 0x0000e200ff608b82 */ /* 0x000e220000000a00 */
[CC--:B------:R-:W-:Y:S01]  /*13c0*/  FFMA R53, R19.reuse, R25.reuse, R53 ;  /* 0x0000001913357223 */ /* 0x0c0fe20000000035 */
[----:B------:R-:W-:Y:S01]  /*13d0*/  FFMA R52, R19, R26, R52 ;  /* 0x0000001a13347223 */ /* 0x000fe20000000034 */
[----:B------:R-:W3:Y:S01]  /*13e0*/  LDS.128 R36, [R22+0x800] ;  /* 0x0008000016247984 */ /* 0x000ee20000000c00 */
[----:B------:R-:W-:Y:S01]  /*13f0*/  @!P0 MOV R98, R6 ;  /* 0x0000000600628202 */ /* 0x000fe20000000f00 */
[----:B------:R-:W-:Y:S01]  /*1400*/  FFMA R62, R16, R24, R62 ;  /* 0x00000018103e7223 */ /* 0x000fe2000000003e */
[----:B------:R-:W-:Y:S01]  /*1410*/  @!P0 MOV R99, R4 ;  /* 0x0000000400638202 */ /* 0x000fe20000000f00 */
[-C--:B------:R-:W-:Y:S01]  /*1420*/  FFMA R61, R17, R24.reuse, R61 ;  /* 0x00000018113d7223 */ /* 0x080fe2000000003d */
[-C--:B-1----:R-:W-:Y:S01]  /*1430*/  FFMA R64, R40, R24.reuse, R64 ;  /* 0x0000001828407223 */ /* 0x082fe20000000040 */
[-C--:B------:R-:W-:Y:S01]  /*1440*/  FFMA R72, R41, R24.reuse, R72 ;  /* 0x0000001829487223 */ /* 0x080fe20000000048 */
[-C--:B------:R-:W-:Y:S01]  /*1450*/  FFMA R80, R42, R24.reuse, R80 ;  /* 0x000000182a507223 */ /* 0x080fe20000000050 */
        /* <DEDUP_REMOVED lines=8> */
[-C--:B------:R-:W-:Y:S01]  /*14e0*/  FFMA R56, R16, R26.reuse, R56 ;  /* 0x0000001a10387223 */ /* 0x080fe20000000038 */
[-C--:B------:R-:W-:Y:S01]  /*14f0*/  FFMA R44, R17, R26.reuse, R44 ;  /* 0x0000001a112c7223 */ /* 0x080fe2000000002c */
[-C--:B------:R-:W-:Y:S01]  /*1500*/  FFMA R11, R18, R26.reuse, R11 ;  /* 0x0000001a120b7223 */ /* 0x080fe2000000000b */
[-C--:B------:R-:W-:Y:S01]  /*1510*/  FFMA R66, R40, R26.reuse, R66 ;  /* 0x0000001a28427223 */ /* 0x080fe20000000042 */
[----:B------:R-:W-:Y:S01]  /*1520*/  FFMA R74, R41, R26, R74 ;  /* 0x0000001a294a7223 */ /* 0x000fe2000000004a */
[----:B0-----:R-:W-:-:S04]  /*1530*/  @!P0 IMAD.WIDE R96, R5, 0x4, R96 ;  /* 0x0000000405608825 */ /* 0x001fc800078e0260 */
        /* <DEDUP_REMOVED lines=8> */
[-C--:B------:R-:W-:Y:S01]  /*15c0*/  FFMA R83, R42, R27.reuse, R83 ;  /* 0x0000001b2a537223 */ /* 0x080fe20000000053 */
[----:B------:R-:W-:Y:S01]  /*15d0*/  FFMA R9, R43, R27, R9 ;  /* 0x0000001b2b097223 */ /* 0x000fe20000000009 */
[C---:B--2---:R-:W-:Y:S01]  /*15e0*/  FFMA R113, R16.reuse, R32, R113 ;  /* 0x0000002010717223 */ /* 0x044fe20000000071 */
[----:B------:R-:W0:Y:S01]  /*15f0*/  LDS.128 R24, [R8+0x810] ;  /* 0x0008100008187984 */ /* 0x000e220000000c00 */
        /* <DEDUP_REMOVED lines=28> */
[----:B-----5:R-:W5:Y:S01]  /*17c0*/  @!P0 LDG.E.128 R92, desc[UR8][R98.64] ;  /* 0x00000008625c8981 */ /* 0x020f62000c1e1d00 */
[C---:B------:R-:W-:Y:S01]  /*17d0*/  FFMA R88, R43.reuse, R33, R88 ;  /* 0x000000212b587223 */ /* 0x040fe20000000058 */
[C---:B------:R-:W-:Y:S01]  /*17e0*/  FFMA R47, R43.reuse, R34, R47 ;  /* 0x000000222b2f7223 */ /* 0x040fe2000000002f */
[----:B------:R-:W-:Y:S01]  /*17f0*/  FFMA R7, R43, R35, R7 ;  /* 0x000000232b077223 */ /* 0x000fe20000000007 */
[----:B------:R-:W1:Y:S01]  /*1800*/  LDS.128 R16, [R22+0x810] ;  /* 0x0008100016107984 */ /* 0x000e620000000c00 */
[C---:B---3--:R-:W-:Y:S01]  /*1810*/  FFMA R40, R31.reuse, R36, R54 ;  /* 0x000000241f287223 */ /* 0x048fe20000000036 */
[CC--:B------:R-:W-:Y:S01]  /*1820*/  FFMA R41, R31.reuse, R37.reuse, R53 ;  /* 0x000000251f297223 */ /* 0x0c0fe20000000035 */
[-C--:B------:R-:W-:Y:S01]  /*1830*/  FFMA R42, R31, R38.reuse, R52 ;  /* 0x000000261f2a7223 */ /* 0x080fe20000000034 */
[----:B------:R2:W5:Y:S01]  /*1840*/  @!P0 LDG.E.128 R12, desc[UR8][R96.64] ;  /* 0x00000008600c8981 */ /* 0x000562000c1e1d00 */
[-C--:B------:R-:W-:Y:S01]  /*1850*/  FFMA R56, R28, R38.reuse, R56 ;  /* 0x000000261c387223 */ /* 0x080fe20000000038 */
[-C--:B------:R-:W-:Y:S01]  /*1860*/  FFMA R44, R29, R38.reuse, R44 ;  /* 0x000000261d2c7223 */ /* 0x080fe2000000002c */
[-C--:B------:R-:W-:Y:S01]  /*1870*/  FFMA R11, R30, R38.reuse, R11 ;  /* 0x000000261e0b7223 */ /* 0x080fe2000000000b */
[----:B------:R-:W-:Y:S01]  /*1880*/  LDS.128 R32, [R8+0xa10] ;  /* 0x000a100008207984 */ /* 0x000fe20000000c00 */
[-C--:B0-----:R-:W-:Y:S01]  /*1890*/  FFMA R66, R24, R38.reuse, R66 ;  /* 0x0000002618427223 */ /* 0x081fe20000000042 */
[-C--:B------:R-:W-:Y:S01]  /*18a0*/  FFMA R74, R25, R38.reuse, R74 ;  /* 0x00000026194a7223 */ /* 0x080fe2000000004a */
[-C--:B------:R-:W-:Y:S01]  /*18b0*/  FFMA R82, R26, R38.reuse, R82 ;  /* 0x000000261a527223 */ /* 0x080fe20000000052 */
[----:B------:R-:W-:Y:S01]  /*18c0*/  LDS.128 R52, [R22+0xa00] ;  /* 0x000a000016347984 */ /* 0x000fe20000000c00 */
[----:B------:R-:W-:Y:S01]  /*18d0*/  FFMA R48, R27, R38, R48 ;  /* 0x000000261b307223 */ /* 0x000fe20000000030 */
[-C--:B------:R-:W-:Y:S01]  /*18e0*/  FFMA R62, R28, R36.reuse, R62 ;  /* 0x000000241c3e7223 */ /* 0x080fe2000000003e */
[-C--:B------:R-:W-:Y:S01]  /*18f0*/  FFMA R61, R29, R36.reuse, R61 ;  /* 0x000000241d3d7223 */ /* 0x080fe2000000003d */
[----:B--2---:R-:W0:Y:S01]  /*1900*/  LDS.128 R96, [R8+0xa00] ;  /* 0x000a000008607984 */ /* 0x004e220000000c00 */
        /* <DEDUP_REMOVED lines=20> */
[----:B------:R-:W-:-:S02]  /*1a50*/  ISETP.LE.AND P1, PT, R63, UR4, PT ;  /* 0x000000043f007c0c */ /* 0x000fc4000bf23270 */
[----:B------:R-:W-:Y:S01]  /*1a60*/  ISETP.LE.AND P0, PT, R63, UR4, PT ;  /* 0x000000043f007c0c */ /* 0x000fe2000bf03270 */
[C---:B-1----:R-:W-:Y:S01]  /*1a70*/  FFMA R113, R28.reuse, R16, R113 ;  /* 0x000000101c717223 */ /* 0x042fe20000000071 */
        /* <DEDUP_REMOVED lines=15> */
[-C--:B0-----:R-:W-:Y:S01]  /*1b70*/  FFMA R56, R96, R54.reuse, R56 ;  /* 0x0000003660387223 */ /* 0x081fe20000000038 */
[----:B------:R-:W0:Y:S01]  /*1b80*/  LDS.128 R28, [R22+0xa10] ;  /* 0x000a1000161c7984 */ /* 0x000e220000000c00 */
[-C--:B------:R-:W-:Y:S01]  /*1b90*/  FFMA R44, R97, R54.reuse, R44 ;  /* 0x00000036612c7223 */ /* 0x080fe2000000002c */
[-C--:B------:R-:W-:Y:S01]  /*1ba0*/  FFMA R11, R98, R54.reuse, R11 ;  /* 0x00000036620b7223 */ /* 0x080fe2000000000b */
        /* <DEDUP_REMOVED lines=20> */
[----:B------:R-:W-:Y:S01]  /*1cf0*/  FFMA R54, R35, R54, R48 ;  /* 0x0000003623367223 */ /* 0x000fe20000000030 */
[----:B------:R-:W-:Y:S01]  /*1d00*/  LDS.128 R100, [R8+0xc00] ;  /* 0x000c000008647984 */ /* 0x000fe20000000c00 */
[-C--:B------:R-:W-:Y:S01]  /*1d10*/  FFMA R62, R96, R52.reuse, R62 ;  /* 0x00000034603e7223 */ /* 0x080fe2000000003e */
[-C--:B------:R-:W-:Y:S01]  /*1d20*/  FFMA R61, R97, R52.reuse, R61 ;  /* 0x00000034613d7223 */ /* 0x080fe2000000003d */
[-C--:B------:R-:W-:Y:S01]  /*1d30*/  FFMA R46, R98, R52.reuse, R46 ;  /* 0x00000034622e7223 */ /* 0x080fe2000000002e */
[----:B------:R-:W-:Y:S01]  /*1d40*/  LDS.128 R16, [R8+0xc10] ;  /* 0x000c100008107984 */ /* 0x000fe20000000c00 */
[-C--:B------:R-:W-:Y:S01]  /*1d50*/  FFMA R40, R99, R52.reuse, R40 ;  /* 0x0000003463287223 */ /* 0x080fe20000000028 */
[-C--:B------:R-:W-:Y:S01]  /*1d60*/  FFMA R64, R32, R52.reuse, R64 ;  /* 0x0000003420407223 */ /* 0x080fe20000000040 */
[-C--:B------:R-:W-:Y:S01]  /*1d70*/  FFMA R72, R33, R52.reuse, R72 ;  /* 0x0000003421487223 */ /* 0x080fe20000000048 */
[----:B------:R-:W1:Y:S01]  /*1d80*/  LDS.128 R48, [R22+0xc00] ;  /* 0x000c000016307984 */ /* 0x000e620000000c00 */
[-C--:B------:R-:W-:Y:S01]  /*1d90*/  FFMA R80, R34, R52.reuse, R80 ;  /* 0x0000003422507223 */ /* 0x080fe20000000050 */
[----:B------:R-:W-:Y:S01]  /*1da0*/  FFMA R60, R35, R52, R60 ;  /* 0x00000034233c7223 */ /* 0x000fe2000000003c */
[-C--:B------:R-:W-:Y:S01]  /*1db0*/  FFMA R59, R96, R53.reuse, R59 ;  /* 0x00000035603b7223 */ /* 0x080fe2000000003b */
[----:B------:R-:W2:Y:S01]  /*1dc0*/  LDS.128 R24, [R22+0xc10] ;  /* 0x000c100016187984 */ /* 0x000ea20000000c00 */
        /* <DEDUP_REMOVED lines=15> */
[C---:B0-----:R-:W-:Y:S01]  /*1ec0*/  FFMA R113, R96.reuse, R28, R113 ;  /* 0x0000001c60717223 */ /* 0x041fe20000000071 */
        /* <DEDUP_REMOVED lines=24> */
[CC--:B------:R-:W-:Y:S01]  /*2050*/  FFMA R105, R99.reuse, R29.reuse, R105 ;  /* 0x0000001d63697223 */ /* 0x0c0fe20000000069 */
[----:B------:R-:W-:Y:S01]  /*2060*/  FFMA R104, R99, R30, R104 ;  /* 0x0000001e63687223 */ /* 0x000fe20000000068 */
[C---:B------:R-:W-:Y:S01]  /*2070*/  FFMA R84, R34.reuse, R28, R84 ;  /* 0x0000001c22547223 */ /* 0x040fe20000000054 */
[C---:B------:R-:W-:Y:S01]  /*2080*/  FFMA R85, R34.reuse, R29, R85 ;  /* 0x0000001d22557223 */ /* 0x040fe20000000055 */
[C---:B------:R-:W-:Y:S01]  /*2090*/  FFMA R86, R34.reuse, R30, R86 ;  /* 0x0000001e22567223 */ /* 0x040fe20000000056 */
[----:B------:R-:W-:Y:S01]  /*20a0*/  FFMA R87, R34, R31, R87 ;  /* 0x0000001f22577223 */ /* 0x000fe20000000057 */
[C---:B-1----:R-:W-:Y:S01]  /*20b0*/  FFMA R32, R102.reuse, R48, R46 ;  /* 0x0000003066207223 */ /* 0x042fe2000000002e */
[----:B------:R-:W-:Y:S01]  /*20c0*/  FFMA R33, R102, R49, R45 ;  /* 0x0000003166217223 */ /* 0x000fe2000000002d */
[CC--:B------:R-:W-:Y:S01]  /*20d0*/  FFMA R55, R101.reuse, R50.reuse, R44 ;  /* 0x0000003265377223 */ /* 0x0c0fe2000000002c */
        /* <DEDUP_REMOVED lines=8> */
[----:B------:R-:W-:Y:S01]  /*2160*/  FFMA R34, R102, R50, R11 ;  /* 0x0000003266227223 */ /* 0x000fe2000000000b */
[----:B------:R-:W-:Y:S01]  /*2170*/  LDS.128 R44, [R8+0xe00] ;  /* 0x000e0000082c7984 */ /* 0x000fe20000000c00 */
[----:B------:R-:W-:Y:S01]  /*2180*/  FFMA R51, R19, R51, R9 ;  /* 0x0000003313337223 */ /* 0x000fe20000000009 */
[-C--:B------:R-:W-:Y:S01]  /*2190*/  FFMA R62, R100, R48.reuse, R62 ;  /* 0x00000030643e7223 */ /* 0x080fe2000000003e */
[-C--:B------:R-:W-:Y:S01]  /*21a0*/  FFMA R61, R101, R48.reuse, R61 ;  /* 0x00000030653d7223 */ /* 0x080fe2000000003d */
[----:B------:R-:W0:Y:S01]  /*21b0*/  LDS.128 R88, [R22+0xe00] ;  /* 0x000e000016587984 */ /* 0x000e220000000c00 */
[-C--:B------:R-:W-:Y:S01]  /*21c0*/  FFMA R40, R103, R48.reuse, R40 ;  /* 0x0000003067287223 */ /* 0x080fe20000000028 */
[-C--:B------:R-:W-:Y:S01]  /*21d0*/  FFMA R64, R16, R48.reuse, R64 ;  /* 0x0000003010407223 */ /* 0x080fe20000000040 */
[-C--:B------:R-:W-:Y:S01]  /*21e0*/  FFMA R72, R17, R48.reuse, R72 ;  /* 0x0000003011487223 */ /* 0x080fe20000000048 */
[----:B------:R-:W1:Y:S01]  /*21f0*/  LDS.128 R8, [R8+0xe10] ;  /* 0x000e100008087984 */ /* 0x000e620000000c00 */
        /* <DEDUP_REMOVED lines=14> */
[----:B------:R-:W-:Y:S01]  /*22e0*/  FFMA R54, R19, R50, R54 ;  /* 0x0000003213367223 */ /* 0x000fe20000000036 */
[C---:B--2---:R-:W-:Y:S01]  /*22f0*/  FFMA R48, R100.reuse, R26, R23 ;  /* 0x0000001a64307223 */ /* 0x044fe20000000017 */
[CC--:B------:R-:W-:Y:S01]  /*2300*/  FFMA R50, R100.reuse, R24.reuse, R113 ;  /* 0x0000001864327223 */ /* 0x0c0fe20000000071 */
        /* <DEDUP_REMOVED lines=17> */
[-C--:B------:R-:W-:Y:S01]  /*2420*/  FFMA R71, R16, R27.reuse, R71 ;  /* 0x0000001b10477223 */ /* 0x080fe20000000047 */
[----:B------:R2:W3:Y:S01]  /*2430*/  LDS.128 R96, [R22+0xe10] ;  /* 0x000e100016607984 */ /* 0x0004e20000000c00 */
[-C--:B------:R-:W-:Y:S01]  /*2440*/  FFMA R79, R17, R27.reuse, R79 ;  /* 0x0000001b114f7223 */ /* 0x080fe2000000004f */
[-C--:B------:R-:W-:Y:S01]  /*2450*/  FFMA R87, R18, R27.reuse, R87 ;  /* 0x0000001b12577223 */ /* 0x080fe20000000057 */
[----:B------:R-:W-:Y:S01]  /*2460*/  FFMA R7, R19, R27, R7 ;  /* 0x0000001b13077223 */ /* 0x000fe20000000007 */
[C---:B------:R-:W-:Y:S01]  /*2470*/  FFMA R68, R16.reuse, R24, R68 ;  /* 0x0000001810447223 */ /* 0x040fe20000000044 */
[CC--:B------:R-:W-:Y:S01]  /*2480*/  FFMA R69, R16.reuse, R25.reuse, R69 ;  /* 0x0000001910457223 */ /* 0x0c0fe20000000045 */
[----:B------:R-:W-:Y:S01]  /*2490*/  FFMA R70, R16, R26, R70 ;  /* 0x0000001a10467223 */ /* 0x000fe20000000046 */
[C---:B------:R-:W-:Y:S01]  /*24a0*/  FFMA R76, R17.reuse, R24, R76 ;  /* 0x00000018114c7223 */ /* 0x040fe2000000004c */
[CC--:B------:R-:W-:Y:S01]  /*24b0*/  FFMA R77, R17.reuse, R25.reuse, R77 ;  /* 0x00000019114d7223 */ /* 0x0c0fe2000000004d */
[----:B------:R-:W-:Y:S01]  /*24c0*/  FFMA R78, R17, R26, R78 ;  /* 0x0000001a114e7223 */ /* 0x000fe2000000004e */
[C---:B------:R-:W-:Y:S01]  /*24d0*/  FFMA R84, R18.reuse, R24, R84 ;  /* 0x0000001812547223 */ /* 0x040fe20000000054 */
        /* <DEDUP_REMOVED lines=34> */
[----:B------:R-:W-:-:S02]  /*2700*/  LEA R55, R3, R20, 0xc ;  /* 0x0000001403377211 */ /* 0x000fc400078e60ff */
[----:B------:R-:W-:Y:S01]  /*2710*/  LEA R51, R3, R21, 0xc ;  /* 0x0000001503337211 */ /* 0x000fe200078e60ff */
[----:B--23--:R-:W-:Y:S06]  /*2720*/  @P1 BRA `(.L_x_0) ;  /* 0x0000000000541947 */ /* 0x00cfec0003800000 */
[----:B------:R-:W-:Y:S02]  /*2730*/  LEA R52, R2, R0, 0x4 ;  /* 0x0000000002347211 */ /* 0x000fe400078e20ff */
[----:B------:R-:W-:Y:S02]  /*2740*/  SHF.L.U32 R22, R0, 0xb, RZ ;  /* 0x0000000b00167819 */ /* 0x000fe400000006ff */
[C---:B------:R-:W-:Y:S02]  /*2750*/  LOP3.LUT R54, R52.reuse, 0xffff, RZ, 0xc0, !PT ;  /* 0x0000ffff34367812 */ /* 0x040fe400078ec0ff */
[----:B------:R-:W-:Y:S02]  /*2760*/  SHF.L.U32 R52, R52, 0x4, RZ ;  /* 0x0000000434347819 */ /* 0x000fe400000006ff */
[----:B------:R-:W-:Y:S02]  /*2770*/  LEA R20, R3, R20, 0xc ;  /* 0x0000001403147211 */ /* 0x000fe400078e60ff */
[----:B------:R-:W-:-:S02]  /*2780*/  LOP3.LUT R53, R22, 0x800, RZ, 0xc0, !PT ;  /* 0x0000080016357812 */ /* 0x000fc400078ec0ff */
[----:B------:R-:W-:Y:S02]  /*2790*/  SHF.R.U32.HI R54, RZ, 0x1, R54 ;  /* 0x00000001ff367819 */ /* 0x000fe40000011636 */
[C---:B------:R-:W-:Y:S02]  /*27a0*/  LOP3.LUT R22, R52.reuse, 0x7fe00, RZ, 0xc0, !PT ;  /* 0x0007fe0034167812 */ /* 0x040fe400078ec0ff */
[----:B------:R-:W-:Y:S02]  /*27b0*/  LOP3.LUT R52, R52, 0x1f0, RZ, 0xc0, !PT ;  /* 0x000001f034347812 */ /* 0x000fe400078ec0ff */
[----:B------:R-:W-:Y:S02]  /*27c0*/  IADD3 R20, PT, PT, R53, R20, RZ ;  /* 0x0000001435147210 */ /* 0x000fe40007ffe0ff */
[----:B------:R-:W-:Y:S02]  /*27d0*/  LOP3.LUT R53, R54, 0xffff, RZ, 0xc0, !PT ;  /* 0x0000ffff36357812 */ /* 0x000fe400078ec0ff */
[----:B------:R-:W-:-:S02]  /*27e0*/  IADD3 R22, PT, PT, R52, R21, R22 ;  /* 0x0000001534167210 */ /* 0x000fc40007ffe016 */
[----:B------:R-:W-:Y:S02]  /*27f0*/  LEA R20, R53, R20, 0x2 ;  /* 0x0000001435147211 */ /* 0x000fe400078e10ff */
[C---:B------:R-:W-:Y:S02]  /*2800*/  LEA R22, R3.reuse, R22, 0xc ;  /* 0x0000001603167211 */ /* 0x040fe400078e60ff */
[----:B------:R-:W-:Y:S01]  /*2810*/  LOP3.LUT R3, R3, 0x1, RZ, 0x3c, !PT ;  /* 0x0000000103037812 */ /* 0x000fe200078e3cff */
[----:B-----5:R0:W-:Y:S04]  /*2820*/  STS [R20], R92 ;  /* 0x0000005c14007388 */ /* 0x0201e80000000800 */
[----:B------:R0:W-:Y:S04]  /*2830*/  STS [R20+0x200], R93 ;  /* 0x0002005d14007388 */ /* 0x0001e80000000800 */
[----:B------:R0:W-:Y:S04]  /*2840*/  STS [R20+0x400], R94 ;  /* 0x0004005e14007388 */ /* 0x0001e80000000800 */
[----:B------:R0:W-:Y:S04]  /*2850*/  STS [R20+0x600], R95 ;  /* 0x0006005f14007388 */ /* 0x0001e80000000800 */
[----:B------:R0:W-:Y:S01]  /*2860*/  STS.128 [R22], R12 ;  /* 0x0000000c16007388 */ /* 0x0001e20000000c00 */
[----:B------:R-:W-:Y:S06]  /*2870*/  BAR.SYNC.DEFER_BLOCKING 0x0 ;  /* 0x0000000000007b1d */ /* 0x000fec0000010000 */
.L_x_0:
[----:B------:R-:W-:Y:S01]  /*2880*/  LEA R108, R2, R55, 0x5 ;  /* 0x00000037026c7211 */ /* 0x000fe200078e28ff */
[----:B0-----:R-:W-:Y:S01]  /*2890*/  FFMA R20, R44, R96, R50 ;  /* 0x000000602c147223 */ /* 0x001fe20000000032 */
[----:B------:R-:W-:Y:S01]  /*28a0*/  LEA R109, R0, R51, 0x5 ;  /* 0x00000033006d7211 */ /* 0x000fe200078e28ff */
[C---:B------:R-:W-:Y:S01]  /*28b0*/  FFMA R21, R44.reuse, R97, R49 ;  /* 0x000000612c157223 */ /* 0x040fe20000000031 */
[----:B------:R-:W-:Y:S01]  /*28c0*/  FFMA R22, R44, R98, R48 ;  /* 0x000000622c167223 */ /* 0x000fe20000000030 */
[----:B------:R0:W1:Y:S01]  /*28d0*/  LDS.128 R60, [R108] ;  /* 0x000000006c3c7984 */ /* 0x0000620000000c00 */
[----:B------:R-:W2:Y:S01]  /*28e0*/  LDC R107, c[0x0][0x39c] ;  /* 0x0000e700ff6b7b82 */ /* 0x000ea20000000800 */
[----:B------:R-:W-:Y:S01]  /*28f0*/  IADD3 R6, P1, PT, R6, 0x20, RZ ;  /* 0x0000002006067810 */ /* 0x000fe20007f3e0ff */
[----:B------:R-:W-:Y:S01]  /*2900*/  FFMA R23, R44, R99, R23 ;  /* 0x000000632c177223 */ /* 0x000fe20000000017 */
[----:B------:R0:W3:Y:S01]  /*2910*/  LDS.128 R56, [R108+0x10] ;  /* 0x000010006c387984 */ /* 0x0000e20000000c00 */
[C---:B------:R-:W-:Y:S01]  /*2920*/  FFMA R28, R45.reuse, R96, R28 ;  /* 0x000000602d1c7223 */ /* 0x040fe2000000001c */
[C---:B------:R-:W-:Y:S01]  /*2930*/  FFMA R29, R45.reuse, R97, R29 ;  /* 0x000000612d1d7223 */ /* 0x040fe2000000001d */
[C---:B------:R-:W-:Y:S01]  /*2940*/  FFMA R30, R45.reuse, R98, R30 ;  /* 0x000000622d1e7223 */ /* 0x040fe2000000001e */
[----:B------:R0:W4:Y:S01]  /*2950*/  LDS.128 R52, [R109] ;  /* 0x000000006d347984 */ /* 0x0001220000000c00 */
[----:B------:R-:W-:Y:S01]  /*2960*/  FFMA R31, R45, R99, R31 ;  /* 0x000000632d1f7223 */ /* 0x000fe2000000001f */
[C---:B------:R-:W-:Y:S01]  /*2970*/  FFMA R36, R46.reuse, R96, R36 ;  /* 0x000000602e247223 */ /* 0x040fe20000000024 */
[C---:B------:R-:W-:Y:S01]  /*2980*/  FFMA R37, R46.reuse, R97, R37 ;  /* 0x000000612e257223 */ /* 0x040fe20000000025 */
[----:B------:R0:W0:Y:S01]  /*2990*/  LDS.128 R48, [R109+0x10] ;  /* 0x000010006d307984 */ /* 0x0000220000000c00 */
        /* <DEDUP_REMOVED lines=22> */
[----:B------:R-:W-:-:S02]  /*2b00*/  IADD3.X R4, PT, PT, RZ, R4, RZ, P1, !PT ;  /* 0x00000004ff047210 */ /* 0x000fc40000ffe4ff */
[----:B--2---:R-:W-:Y:S01]  /*2b10*/  LEA R5, R107, R5, 0x3 ;  /* 0x000000056b057211 */ /* 0x004fe200078e18ff */
[----:B-1-34-:R-:W-:Y:S06]  /*2b20*/  @!P0 BRA `(.L_x_1) ;  /* 0xffffffd800a48947 */ /* 0x01afec000383ffff */
[----:B------:R-:W1:Y:S01]  /*2b30*/  S2R R3, SR_CTAID.Y ;  /* 0x0000000000037919 */ /* 0x000e620000002600 */
[----:B------:R-:W2:Y:S01]  /*2b40*/  LDC.64 R4, c[0x0][0x390] ;  /* 0x0000e400ff047b82 */ /* 0x000ea20000000a00 */
[----:B------:R-:W3:Y:S01]  /*2b50*/  S2R R7, SR_CTAID.X ;  /* 0x0000000000077919 */ /* 0x000ee20000002500 */
[----:B-1----:R-:W-:Y:S02]  /*2b60*/  LEA R2, R3, R2, 0x4 ;  /* 0x0000000203027211 */ /* 0x002fe400078e20ff */
[----:B---3--:R-:W-:Y:S02]  /*2b70*/  LEA R3, R7, R0, 0x4 ;  /* 0x0000000007037211 */ /* 0x008fe400078e20ff */
[----:B------:R-:W-:Y:S02]  /*2b80*/  SHF.L.U32 R0, R2, 0x3, RZ ;  /* 0x0000000302007819 */ /* 0x000fe400000006ff */
[----:B------:R-:W-:-:S05]  /*2b90*/  SHF.L.U32 R2, R3, 0x3, RZ ;  /* 0x0000000303027819 */ /* 0x000fca00000006ff */
[----:B------:R-:W-:-:S04]  /*2ba0*/  IMAD R3, R0, R107, R2 ;  /* 0x0000006b00037224 */ /* 0x000fc800078e0202 */
[----:B--2---:R-:W-:-:S05]  /*2bb0*/  IMAD.WIDE R2, R3, 0x4, R4 ;  /* 0x0000000403027825 */ /* 0x004fca00078e0204 */
[----:B------:R1:W-:Y:S01]  /*2bc0*/  STG.E.128 desc[UR8][R2.64], R16 ;  /* 0x0000001002007986 */ /* 0x0003e2000c101d08 */
[----:B------:R-:W-:-:S03]  /*2bd0*/  IMAD.WIDE R4, R107, 0x4, R2 ;  /* 0x000000046b047825 */ /* 0x000fc600078e0202 */
[----:B------:R-:W-:Y:S01]  /*2be0*/  STG.E.128 desc[UR8][R2.64+0x10], R20 ;  /* 0x0000101402007986 */ /* 0x000fe2000c101d08 */
[----:B------:R-:W-:-:S03]  /*2bf0*/  IMAD.WIDE R6, R107, 0x4, R4 ;  /* 0x000000046b067825 */ /* 0x000fc600078e0204 */
[----:B------:R-:W-:Y:S04]  /*2c00*/  STG.E.128 desc[UR8][R4.64], R24 ;  /* 0x0000001804007986 */ /* 0x000fe8000c101d08 */
[----:B------:R-:W-:Y:S01]  /*2c10*/  STG.E.128 desc[UR8][R4.64+0x10], R28 ;  /* 0x0000101c04007986 */ /* 0x000fe2000c101d08 */
[----:B------:R-:W-:-:S03]  /*2c20*/  IMAD.WIDE R8, R107, 0x4, R6 ;  /* 0x000000046b087825 */ /* 0x000fc600078e0206 */
[----:B------:R-:W-:Y:S01]  /*2c30*/  STG.E.128 desc[UR8][R6.64], R32 ;  /* 0x0000002006007986 */ /* 0x000fe2000c101d08 */
[----:B------:R-:W-:-:S03]  /*2c40*/  IMAD.WIDE R10, R107, 0x4, R8 ;  /* 0x000000046b0a7825 */ /* 0x000fc600078e0208 */
[----:B------:R-:W-:Y:S04]  /*2c50*/  STG.E.128 desc[UR8][R6.64+0x10], R36 ;  /* 0x0000102406007986 */ /* 0x000fe8000c101d08 */
[----:B------:R-:W-:Y:S01]  /*2c60*/  STG.E.128 desc[UR8][R8.64], R40 ;  /* 0x0000002808007986 */ /* 0x000fe2000c101d08 */
[----:B-----5:R-:W-:-:S03]  /*2c70*/  IMAD.WIDE R12, R107, 0x4, R10 ;  /* 0x000000046b0c7825 */ /* 0x020fc600078e020a */
[----:B------:R-:W-:Y:S01]  /*2c80*/  STG.E.128 desc[UR8][R8.64+0x10], R44 ;  /* 0x0000102c08007986 */ /* 0x000fe2000c101d08 */
[----:B------:R-:W-:-:S03]  /*2c90*/  IMAD.WIDE R14, R107, 0x4, R12 ;  /* 0x000000046b0e7825 */ /* 0x000fc600078e020c */
[----:B------:R-:W-:Y:S04]  /*2ca0*/  STG.E.128 desc[UR8][R10.64], R64 ;  /* 0x000000400a007986 */ /* 0x000fe8000c101d08 */
[----:B------:R-:W-:Y:S01]  /*2cb0*/  STG.E.128 desc[UR8][R10.64+0x10], R68 ;  /* 0x000010440a007986 */ /* 0x000fe2000c101d08 */
[----:B-1----:R-:W-:-:S03]  /*2cc0*/  IMAD.WIDE R16, R107, 0x4, R14 ;  /* 0x000000046b107825 */ /* 0x002fc600078e020e */
[----:B------:R-:W-:Y:S04]  /*2cd0*/  STG.E.128 desc[UR8][R12.64], R72 ;  /* 0x000000480c007986 */ /* 0x000fe8000c101d08 */
[----:B------:R-:W-:Y:S04]  /*2ce0*/  STG.E.128 desc[UR8][R12.64+0x10], R76 ;  /* 0x0000104c0c007986 */ /* 0x000fe8000c101d08 */
[----:B------:R-:W-:Y:S04]  /*2cf0*/  STG.E.128 desc[UR8][R14.64], R80 ;  /* 0x000000500e007986 */ /* 0x000fe8000c101d08 */
[----:B------:R-:W-:Y:S04]  /*2d00*/  STG.E.128 desc[UR8][R14.64+0x10], R84 ;  /* 0x000010540e007986 */ /* 0x000fe8000c101d08 */
[----:B------:R-:W-:Y:S04]  /*2d10*/  STG.E.128 desc[UR8][R16.64], R88 ;  /* 0x0000005810007986 */ /* 0x000fe8000c101d08 */
[----:B------:R-:W-:Y:S01]  /*2d20*/  STG.E.128 desc[UR8][R16.64+0x10], R96 ;  /* 0x0000106010007986 */ /* 0x000fe2000c101d08 */
[----:B------:R-:W-:Y:S05]  /*2d30*/  EXIT ;  /* 0x000000000000794d */ /* 0x000fea0003800000 */
.L_x_2:
[----:B------:R-:W-:-:S00]  /*2d40*/  BRA `(.L_x_2) ;  /* 0xfffffffc00fc7947 */ /* 0x000fc0000383ffff */
[----:B------:R-:W-:-:S00]  /*2d50*/  NOP ;  /* 0x0000000000007918 */ /* 0x000fc00000000000 */
        /* <DEDUP_REMOVED lines=10> */
.L_x_235:


//--------------------- .text._Z21matrixMultiplyKernel3PfS_S_iii --------------------------
	.section	.text._Z21matrixMultiplyKernel3PfS_S_iii,"ax",@progbits
	.align	128
        .global         _Z21matrixMultiplyKernel3PfS_S_iii
        .type           _Z21matrixMultiplyKernel3PfS_S_iii,@function
        .size           _Z21matrixMultiplyKernel3PfS_S_iii,(.L_x_236 - _Z21matrixMultiplyKernel3PfS_S_iii)
        .other          _Z21matrixMultiplyKernel3PfS_S_iii,@"STO_CUDA_ENTRY STV_DEFAULT"
_Z21matrixMultiplyKernel3PfS_S_iii:
.text._Z21matrixMultiplyKernel3PfS_S_iii:
[----:B------:R-:W-:Y:S01]  /*0000*/  LDC R1, c[0x0][0x37c] ;  /* 0x0000df00ff017b82 */ /* 0x000fe20000000800 */
[----:B------:R-:W0:Y:S01]  /*0010*/  LDCU UR10, c[0x0][0x3a0] ;  /* 0x00007400ff0a77ac */ /* 0x000e220008000800 */
[----:B------:R-:W1:Y:S01]  /*0020*/  S2R R0, SR_TID.Y ;  /* 0x0000000000007919 */ /* 0x000e620000002200 */
[----:B------:R-:W-:Y:S02]  /*0030*/  CS2R R70, SRZ ;  /* 0x0000000000467805 */ /* 0x000fe4000001ff00 */
[----:B------:R-:W-:Y:S02]  /*0040*/  CS2R R68, SRZ ;  /* 0x0000000000447805 */ /* 0x000fe4000001ff00 */
[----:B------:R-:W-:Y:S01]  /*0050*/  CS2R R66, SRZ ;  /* 0x0000000000427805 */ /* 0x000fe2000001ff00 */
[----:B------:R-:W2:Y:S01]  /*0060*/  S2R R2, SR_TID.X ;  /* 0x0000000000027919 */ /* 0x000ea20000002100 */
        /* <DEDUP_REMOVED lines=11> */
[----:B------:R-:W-:Y:S01]  /*0120*/  CS2R R42, SRZ ;  /* 0x00000000002a7805 */ /* 0x000fe2000001ff00 */
[----:B0-----:R-:W-:Y:S01]  /*0130*/  UISETP.GE.AND UP0, UPT, UR10, 0x1, UPT ;  /* 0x000000010a00788c */ /* 0x001fe2000bf06270 */
        /* <DEDUP_REMOVED lines=16> */
[----:B------:R-:W-:Y:S01]  /*0240*/  CS2R R10, SRZ ;  /* 0x00000000000a7805 */ /* 0x000fe2000001ff00 */
[----:B------:R-:W0:Y:S01]  /*0250*/  LDCU.64 UR8, c[0x0][0x358] ;  /* 0x00006b00ff0877ac */ /* 0x000e220008000a00 */
[----:B-12---:R-:W-:Y:S05]  /*0260*/  BRA.U !UP0, `(.L_x_3) ;  /* 0x0000002508407547 */ /* 0x006fea000b800000 */
[----:B------:R-:W1:Y:S01]  /*0270*/  S2R R74, SR_CTAID.Y ;  /* 0x00000000004a7919 */ /* 0x000e620000002600 */
[----:B------:R-:W2:Y:S01]  /*0280*/  S2UR UR4, SR_CTAID.X ;  /* 0x00000000000479c3 */ /* 0x000ea20000002500 */
[----:B------:R-:W-:Y:S02]  /*0290*/  LEA R6, R0, R2, 0x4 ;  /* 0x0000000200067211 */ /* 0x000fe400078e20ff */
[----:B------:R-:W-:Y:S02]  /*02a0*/  SHF.L.U32 R71, R2, 0x2, RZ ;  /* 0x0000000202477819 */ /* 0x000fe400000006ff */
[----:B------:R-:W-:Y:S02]  /*02b0*/  LOP3.LUT R7, R6, 0xffff, RZ, 0xc0, !PT ;  /* 0x0000ffff06077812 */ /* 0x000fe400078ec0ff */
[----:B------:R-:W-:Y:S01]  /*02c0*/  SHF.R.U32.HI R4, RZ, 0x5, R6 ;  /* 0x00000005ff047819 */ /* 0x000fe20000011606 */
[----:B------:R-:W3:Y:S01]  /*02d0*/  LDC R5, c[0x0][0x39c] ;  /* 0x0000e700ff057b82 */ /* 0x000ee20000000800 */
[----:B------:R-:W-:-:S02]  /*02e0*/  SHF.R.U32.HI R7, RZ, 0x1, R7 ;  /* 0x00000001ff077819 */ /* 0x000fc40000011607 */
[----:B------:R-:W-:Y:S02]  /*02f0*/  SHF.L.U32 R3, R6, 0x2, RZ ;  /* 0x0000000206037819 */ /* 0x000fe400000006ff */
[----:B------:R-:W-:Y:S02]  /*0300*/  LOP3.LUT R7, R7, 0xffff, RZ, 0xc0, !PT ;  /* 0x0000ffff07077812 */ /* 0x000fe400078ec0ff */
[----:B------:R-:W-:Y:S01]  /*0310*/  LOP3.LUT R72, R71, 0x4, RZ, 0xc0, !PT ;  /* 0x0000000447487812 */ /* 0x000fe200078ec0ff */
[----:B------:R-:W-:Y:S01]  /*0320*/  HFMA2 R71, -RZ, RZ, 0, 0 ;  /* 0x00000000ff477431 */ /* 0x000fe200000001ff */
[----:B------:R-:W-:Y:S01]  /*0330*/  LOP3.LUT R3, R3, 0x7c, RZ, 0xc0, !PT ;  /* 0x0000007c03037812 */ /* 0x000fe200078ec0ff */
[----:B--2---:R-:W-:Y:S01]  /*0340*/  USHF.L.U32 UR4, UR4, 0x7, URZ ;  /* 0x0000000704047899 */ /* 0x004fe200080006ff */
[----:B-1----:R-:W-:-:S05]  /*0350*/  LEA R73, R74, R7, 0x7 ;  /* 0x000000074a497211 */ /* 0x002fca00078e38ff */
[----:B---3--:R-:W-:Y:S01]  /*0360*/  IMAD R4, R4, R5, UR4 ;  /* 0x0000000404047e24 */ /* 0x008fe2000f8e0205 */
[----:B------:R-:W-:-:S04]  /*0370*/  UMOV UR4, URZ ;  /* 0x000000ff00047c82 */ /* 0x000fc80008000000 */
[----:B------:R-:W-:Y:S01]  /*0380*/  IADD3 R100, PT, PT, R3, R4, RZ ;  /* 0x0000000403647210 */ /* 0x000fe20007ffe0ff */
[----:B------:R-:W-:-:S07]  /*0390*/  IMAD R4, R73, UR10, R72 ;  /* 0x0000000a49047c24 */ /* 0x000fce000f8e0248 */
.L_x_4:
[----:B------:R-:W1:Y:S08]  /*03a0*/  LDC.64 R104, c[0x0][0x380] ;  /* 0x0000e000ff687b82 */ /* 0x000e700000000a00 */
[----:B------:R-:W2:Y:S01]  /*03b0*/  LDC.64 R108, c[0x0][0x388] ;  /* 0x0000e200ff6c7b82 */ /* 0x000ea20000000a00 */
[----:B-1----:R-:W-:-:S06]  /*03c0*/  IMAD.WIDE R104, R4, 0x4, R104 ;  /* 0x0000000404687825 */ /* 0x002fcc00078e0268 */
[----:B0-----:R-:W3:Y:S01]  /*03d0*/  LDG.E.128 R104, desc[UR8][R104.64] ;  /* 0x0000000868687981 */ /* 0x001ee2000c1e1d00 */
[----:B--2---:R-:W-:-:S06]  /*03e0*/  IMAD.WIDE R108, R100, 0x4, R108 ;  /* 0x00000004646c7825 */ /* 0x004fcc00078e026c */
[----:B------:R-:W2:Y:S01]  /*03f0*/  LDG.E.128 R108, desc[UR8][R108.64] ;  /* 0x000000086c6c7981 */ /* 0x000ea2000c1e1d00 */
[----:B------:R-:W0:Y:S01]  /*0400*/  S2UR UR6, SR_CgaCtaId ;  /* 0x00000000000679c3 */ /* 0x000e220000008800 */
[----:B------:R-:W-:Y:S01]  /*0410*/  UMOV UR5, 0x400 ;  /* 0x0000040000057882 */ /* 0x000fe20000000000 */
[----:B------:R-:W-:Y:S02]  /*0420*/  SHF.L.U32 R3, R2, 0x4, RZ ;  /* 0x0000000402037819 */ /* 0x000fe400000006ff */
[----:B------:R-:W-:Y:S02]  /*0430*/  SHF.L.U32 R73, R6, 0x4, RZ ;  /* 0x0000000406497819 */ /* 0x000fe400000006ff */
[----:B------:R-:W-:Y:S02]  /*0440*/  LOP3.LUT R72, R3, 0x10, RZ, 0xc0, !PT ;  /* 0x0000001003487812 */ /* 0x000fe400078ec0ff */
[C---:B------:R-:W-:Y:S02]  /*0450*/  LOP3.LUT R74, R73.reuse, 0x7fe00, RZ, 0xc0, !PT ;  /* 0x0007fe00494a7812 */ /* 0x040fe400078ec0ff */
[----:B------:R-:W-:Y:S01]  /*0460*/  LOP3.LUT R73, R73, 0x1f0, RZ, 0xc0, !PT ;  /* 0x000001f049497812 */ /* 0x000fe200078ec0ff */
[----:B0-----:R-:W-:-:S02]  /*0470*/  ULEA UR7, UR6, UR5, 0x18 ;  /* 0x0000000506077291 */ /* 0x001fc4000f8ec0ff */
[----:B------:R-:W-:-:S04]  /*0480*/  UIADD3 UR5, UPT, UPT, UR5, 0x1000, URZ ;  /* 0x0000100005057890 */ /* 0x000fc8000fffe0ff */
[----:B------:R-:W-:Y:S01]  /*0490*/  ULEA UR5, UR6, UR5, 0x18 ;  /* 0x0000000506057291 */ /* 0x000fe2000f8ec0ff */
[----:B------:R-:W-:-:S04]  /*04a0*/  LEA R3, R7, UR7, 0x5 ;  /* 0x0000000707037c11 */ /* 0x000fc8000f8e28ff */
[----:B------:R-:W-:Y:S02]  /*04b0*/  IADD3 R102, PT, PT, R3, R72, RZ ;  /* 0x0000004803667210 */ /* 0x000fe40007ffe0ff */
[----:B------:R-:W-:Y:S02]  /*04c0*/  IADD3 R103, PT, PT, R73, UR5, R74 ;  /* 0x0000000549677c10 */ /* 0x000fe4000fffe04a */
[----:B------:R-:W-:Y:S02]  /*04d0*/  LEA R101, R0, UR7, 0x8 ;  /* 0x0000000700657c11 */ /* 0x000fe4000f8e40ff */
[----:B------:R-:W-:Y:S01]  /*04e0*/  LEA R3, R2, UR5, 0x5 ;  /* 0x0000000502037c11 */ /* 0x000fe2000f8e28ff */
[----:B---3--:R-:W-:Y:S04]  /*04f0*/  STS.128 [R102], R104 ;  /* 0x0000006866007388 */ /* 0x008fe80000000c00 */
[----:B--2---:R-:W-:Y:S01]  /*0500*/  STS.128 [R103], R108 ;  /* 0x0000006c67007388 */ /* 0x004fe20000000c00 */
[----:B------:R-:W-:Y:S06]  /*0510*/  BAR.SYNC.DEFER_BLOCKING 0x0 ;  /* 0x0000000000007b1d */ /* 0x000fec0000010000 */
[----:B------:R-:W-:Y:S04]  /*0520*/  LDS.128 R72, [R101] ;  /* 0x0000000065487984 */ /* 0x000fe80000000c00 */
[----:B------:R-:W0:Y:S04]  /*0530*/  LDS.128 R76, [R3] ;  /* 0x00000000034c7984 */ /* 0x000e280000000c00 */
[----:B------:R-:W1:Y:S04]  /*0540*/  LDS.128 R80, [R3+0x10] ;  /* 0x0000100003507984 */ /* 0x000e680000000c00 */
[----:B------:R-:W2:Y:S04]  /*0550*/  LDS.128 R84, [R101+0x20] ;  /* 0x0000200065547984 */ /* 0x000ea80000000c00 */
[----:B------:R-:W3:Y:S04]  /*0560*/  LDS.128 R88, [R3+0x200] ;  /* 0x0002000003587984 */ /* 0x000ee80000000c00 */
[----:B------:R-:W4:Y:S04]  /*0570*/  LDS.128 R92, [R3+0x210] ;  /* 0x00021000035c7984 */ /* 0x000f280000000c00 */
[----:B------:R-:W5:Y:S01]  /*0580*/  LDS.128 R96, [R101+0x40] ;  /* 0x0000400065607984 */ /* 0x000f620000000c00 */
[C---:B0-----:R-:W-:Y:S01]  /*0590*/  FFMA R113, R72.reuse, R76, R24 ;  /* 0x0000004c48717223 */ /* 0x041fe20000000018 */
[C---:B------:R-:W-:Y:S01]  /*05a0*/  FFMA R102, R72.reuse, R77, R25 ;  /* 0x0000004d48667223 */ /* 0x040fe20000000019 */
[C---:B------:R-:W-:Y:S01]  /*05b0*/  FFMA R109, R72.reuse, R78, R26 ;  /* 0x0000004e486d7223 */ /* 0x040fe2000000001a */
[----:B------:R-:W-:-:S02]  /*05c0*/  FFMA R104, R72, R79, R27 ;  /* 0x0000004f48687223 */ /* 0x000fc4000000001b */
[----:B------:R-:W0:Y:S01]  /*05d0*/  LDS.128 R24, [R101+0x60] ;  /* 0x0000600065187984 */ /* 0x000e220000000c00 */
[C---:B-1----:R-:W-:Y:S01]  /*05e0*/  FFMA R103, R72.reuse, R80, R28 ;  /* 0x0000005048677223 */ /* 0x042fe2000000001c */
[----:B------:R-:W-:Y:S01]  /*05f0*/  FFMA R28, R72, R81, R29 ;  /* 0x00000051481c7223 */ /* 0x000fe2000000001d */
[C---:B--2---:R-:W-:Y:S01]  /*0600*/  FFMA R105, R84.reuse, R76, R32 ;  /* 0x0000004c54697223 */ /* 0x044fe20000000020 */
[----:B------:R-:W-:Y:S01]  /*0610*/  FFMA R32, R84, R77, R33 ;  /* 0x0000004d54207223 */ /* 0x000fe20000000021 */
[----:B------:R-:W-:Y:S01]  /*0620*/  FFMA R29, R72, R82, R30 ;  /* 0x00000052481d7223 */ /* 0x000fe2000000001e */
[----:B------:R-:W-:Y:S01]  /*0630*/  FFMA R33, R84, R78, R34 ;  /* 0x0000004e54217223 */ /* 0x000fe20000000022 */
[----:B------:R-:W-:Y:S01]  /*0640*/  FFMA R30, R72, R83, R31 ;  /* 0x00000053481e7223 */ /* 0x000fe2000000001f */
[C---:B------:R-:W-:Y:S01]  /*0650*/  FFMA R34, R84.reuse, R79, R35 ;  /* 0x0000004f54227223 */ /* 0x040fe20000000023 */
[C---:B------:R-:W-:Y:S01]  /*0660*/  FFMA R35, R84.reuse, R80, R36 ;  /* 0x0000005054237223 */ /* 0x040fe20000000024 */
[C---:B------:R-:W-:Y:S01]  /*0670*/  FFMA R106, R84.reuse, R81, R37 ;  /* 0x00000051546a7223 */ /* 0x040fe20000000025 */
[C---:B------:R-:W-:Y:S01]  /*0680*/  FFMA R107, R84.reuse, R82, R38 ;  /* 0x00000052546b7223 */ /* 0x040fe20000000026 */
[----:B------:R-:W-:Y:S01]  /*0690*/  FFMA R36, R84, R83, R39 ;  /* 0x0000005354247223 */ /* 0x000fe20000000027 */
[-C--:B---3--:R-:W-:Y:S01]  /*06a0*/  FFMA R108, R89, R73.reuse, R102 ;  /* 0x00000049596c7223 */ /* 0x088fe20000000066 */
[-C--:B----4-:R-:W-:Y:S01]  /*06b0*/  FFMA R84, R92, R73.reuse, R103 ;  /* 0x000000495c547223 */ /* 0x090fe20000000067 */
[-C--:B------:R-:W-:Y:S01]  /*06c0*/  FFMA R110, R88, R73.reuse, R113 ;  /* 0x00000049586e7223 */ /* 0x080fe20000000071 */
[-C--:B------:R-:W-:Y:S01]  /*06d0*/  FFMA R109, R90, R73.reuse, R109 ;  /* 0x000000495a6d7223 */ /* 0x080fe2000000006d */
[-C--:B------:R-:W-:Y:S01]  /*06e0*/  FFMA R72, R91, R73.reuse, R104 ;  /* 0x000000495b487223 */ /* 0x080fe20000000068 */
[-C--:B------:R-:W-:Y:S01]  /*06f0*/  FFMA R102, R93, R73.reuse, R28 ;  /* 0x000000495d667223 */ /* 0x080fe2000000001c */
[-C--:B------:R-:W-:Y:S01]  /*0700*/  FFMA R103, R94, R73.reuse, R29 ;  /* 0x000000495e677223 */ /* 0x080fe2000000001d */
[----:B------:R-:W-:-:S02]  /*0710*/  FFMA R73, R95, R73, R30 ;  /* 0x000000495f497223 */ /* 0x000fc4000000001e */
[----:B------:R-:W1:Y:S01]  /*0720*/  LDS.128 R28, [R101+0x80] ;  /* 0x00008000651c7984 */ /* 0x000e620000000c00 */
        /* <DEDUP_REMOVED lines=8> */
[C---:B-----5:R-:W-:Y:S01]  /*07b0*/  FFMA R36, R96.reuse, R77, R41 ;  /* 0x0000004d60247223 */ /* 0x060fe20000000029 */
[C---:B------:R-:W-:Y:S01]  /*07c0*/  FFMA R37, R96.reuse, R76, R40 ;  /* 0x0000004c60257223 */ /* 0x040fe20000000028 */
[C---:B------:R-:W-:Y:S01]  /*07d0*/  FFMA R39, R96.reuse, R78, R42 ;  /* 0x0000004e60277223 */ /* 0x040fe2000000002a */
[C---:B------:R-:W-:Y:S01]  /*07e0*/  FFMA R38, R96.reuse, R79, R43 ;  /* 0x0000004f60267223 */ /* 0x040fe2000000002b */
[C---:B------:R-:W-:Y:S01]  /*07f0*/  FFMA R115, R96.reuse, R80, R44 ;  /* 0x0000005060737223 */ /* 0x040fe2000000002c */
[C---:B------:R-:W-:Y:S01]  /*0800*/  FFMA R114, R96.reuse, R81, R45 ;  /* 0x0000005160727223 */ /* 0x040fe2000000002d */
[C---:B------:R-:W-:Y:S01]  /*0810*/  FFMA R41, R96.reuse, R82, R46 ;  /* 0x0000005260297223 */ /* 0x040fe2000000002e */
[----:B------:R-:W-:Y:S01]  /*0820*/  FFMA R40, R96, R83, R47 ;  /* 0x0000005360287223 */ /* 0x000fe2000000002f */
[----:B------:R-:W2:Y:S01]  /*0830*/  LDS.128 R32, [R101+0xa0] ;  /* 0x0000a00065207984 */ /* 0x000ea20000000c00 */
        /* <DEDUP_REMOVED lines=11> */
[C---:B------:R-:W-:Y:S01]  /*08f0*/  FFMA R43, R24.reuse, R80, R52 ;  /* 0x00000050182b7223 */ /* 0x040fe20000000034 */
[----:B------:R-:W0:Y:S01]  /*0900*/  LDS.128 R36, [R101+0xc0] ;  /* 0x0000c00065247984 */ /* 0x000e220000000c00 */
[C---:B------:R-:W-:Y:S01]  /*0910*/  FFMA R123, R24.reuse, R76, R48 ;  /* 0x0000004c187b7223 */ /* 0x040fe20000000030 */
[C---:B------:R-:W-:Y:S01]  /*0920*/  FFMA R45, R24.reuse, R82, R54 ;  /* 0x00000052182d7223 */ /* 0x040fe20000000036 */
[----:B------:R-:W-:Y:S01]  /*0930*/  FFMA R46, R24, R83, R55 ;  /* 0x00000053182e7223 */ /* 0x000fe20000000037 */
[-C--:B------:R-:W-:Y:S01]  /*0940*/  FFMA R55, R89, R25.reuse, R40 ;  /* 0x0000001959377223 */ /* 0x080fe20000000028 */
[-C--:B------:R-:W-:Y:S01]  /*0950*/  FFMA R54, R90, R25.reuse, R41 ;  /* 0x000000195a367223 */ /* 0x080fe20000000029 */
[-C--:B------:R-:W-:Y:S01]  /*0960*/  FFMA R52, R91, R25.reuse, R42 ;  /* 0x000000195b347223 */ /* 0x080fe2000000002a */
[----:B------:R-:W-:-:S02]  /*0970*/  FFMA R48, R92, R25, R43 ;  /* 0x000000195c307223 */ /* 0x000fc4000000002b */
[----:B------:R-:W3:Y:S01]  /*0980*/  LDS.128 R40, [R101+0xe0] ;  /* 0x0000e00065287984 */ /* 0x000ee20000000c00 */
[----:B------:R-:W-:Y:S01]  /*0990*/  FFMA R44, R24, R81, R53 ;  /* 0x00000051182c7223 */ /* 0x000fe20000000035 */
[-C--:B------:R-:W-:Y:S01]  /*09a0*/  FFMA R123, R88, R25.reuse, R123 ;  /* 0x00000019587b7223 */ /* 0x080fe2000000007b */
[-C--:B------:R-:W-:Y:S02]  /*09b0*/  FFMA R24, R94, R25.reuse, R45 ;  /* 0x000000195e187223 */ /* 0x080fe4000000002d */
[-C--:B------:R-:W-:Y:S01]  /*09c0*/  FFMA R117, R93, R25.reuse, R44 ;  /* 0x000000195d757223 */ /* 0x080fe2000000002c */
[----:B------:R-:W-:Y:S01]  /*09d0*/  FFMA R25, R95, R25, R46 ;  /* 0x000000195f197223 */ /* 0x000fe2000000002e */
[C---:B-1----:R-:W-:Y:S01]  /*09e0*/  FFMA R45, R28.reuse, R76, R56 ;  /* 0x0000004c1c2d7223 */ /* 0x042fe20000000038 */
[C---:B------:R-:W-:Y:S01]  /*09f0*/  FFMA R44, R28.reuse, R77, R57 ;  /* 0x0000004d1c2c7223 */ /* 0x040fe20000000039 */
[C---:B------:R-:W-:Y:S01]  /*0a00*/  FFMA R47, R28.reuse, R78, R58 ;  /* 0x0000004e1c2f7223 */ /* 0x040fe2000000003a */
[C---:B------:R-:W-:Y:S01]  /*0a10*/  FFMA R46, R28.reuse, R79, R59 ;  /* 0x0000004f1c2e7223 */ /* 0x040fe2000000003b */
[----:B------:R-:W-:Y:S01]  /*0a20*/  FFMA R50, R28, R81, R61 ;  /* 0x000000511c327223 */ /* 0x000fe2000000003d */
[-C--:B------:R-:W-:Y:S01]  /*0a30*/  FFMA R61, R88, R29.reuse, R45 ;  /* 0x0000001d583d7223 */ /* 0x080fe2000000002d */
[-C--:B------:R-:W-:Y:S01]  /*0a40*/  FFMA R58, R89, R29.reuse, R44 ;  /* 0x0000001d593a7223 */ /* 0x080fe2000000002c */
[-C--:B------:R-:W-:Y:S01]  /*0a50*/  FFMA R59, R90, R29.reuse, R47 ;  /* 0x0000001d5a3b7223 */ /* 0x080fe2000000002f */
[----:B------:R-:W-:-:S02]  /*0a60*/  FFMA R53, R91, R29, R46 ;  /* 0x0000001d5b357223 */ /* 0x000fc4000000002e */
[----:B------:R-:W1:Y:S01]  /*0a70*/  LDS.128 R44, [R3+0x400] ;  /* 0x00040000032c7984 */ /* 0x000e620000000c00 */
[C---:B------:R-:W-:Y:S01]  /*0a80*/  FFMA R51, R28.reuse, R80, R60 ;  /* 0x000000501c337223 */ /* 0x040fe2000000003c */
[C---:B------:R-:W-:Y:S01]  /*0a90*/  FFMA R49, R28.reuse, R82, R62 ;  /* 0x000000521c317223 */ /* 0x040fe2000000003e */
[----:B------:R-:W-:Y:S01]  /*0aa0*/  FFMA R28, R28, R83, R63 ;  /* 0x000000531c1c7223 */ /* 0x000fe2000000003f */
[-C--:B------:R-:W-:Y:S01]  /*0ab0*/  FFMA R50, R93, R29.reuse, R50 ;  /* 0x0000001d5d327223 */ /* 0x080fe20000000032 */
[-C--:B------:R-:W-:Y:S01]  /*0ac0*/  FFMA R51, R92, R29.reuse, R51 ;  /* 0x0000001d5c337223 */ /* 0x080fe20000000033 */
[-C--:B------:R-:W-:Y:S01]  /*0ad0*/  FFMA R49, R94, R29.reuse, R49 ;  /* 0x0000001d5e317223 */ /* 0x080fe20000000031 */
[----:B------:R-:W-:Y:S01]  /*0ae0*/  FFMA R28, R95, R29, R28 ;  /* 0x0000001d5f1c7223 */ /* 0x000fe2000000001c */
[C---:B--2---:R-:W-:Y:S01]  /*0af0*/  FFMA R29, R32.reuse, R76, R64 ;  /* 0x0000004c201d7223 */ /* 0x044fe20000000040 */
[C---:B------:R-:W-:Y:S01]  /*0b00*/  FFMA R57, R32.reuse, R78, R66 ;  /* 0x0000004e20397223 */ /* 0x040fe20000000042 */
[C---:B------:R-:W-:Y:S01]  /*0b10*/  FFMA R62, R32.reuse, R77, R65 ;  /* 0x0000004d203e7223 */ /* 0x040fe20000000041 */
[C---:B------:R-:W-:Y:S01]  /*0b20*/  FFMA R56, R32.reuse, R79, R67 ;  /* 0x0000004f20387223 */ /* 0x040fe20000000043 */
[C---:B------:R-:W-:Y:S01]  /*0b30*/  FFMA R63, R32.reuse, R80, R68 ;  /* 0x00000050203f7223 */ /* 0x040fe20000000044 */
[C---:B------:R-:W-:Y:S01]  /*0b40*/  FFMA R60, R32.reuse, R81, R69 ;  /* 0x00000051203c7223 */ /* 0x040fe20000000045 */
        /* <DEDUP_REMOVED lines=9> */
[C---:B0-----:R-:W-:Y:S01]  /*0be0*/  FFMA R63, R36.reuse, R76, R20 ;  /* 0x0000004c243f7223 */ /* 0x041fe20000000014 */
[----:B------:R-:W-:Y:S01]  /*0bf0*/  FFMA R33, R95, R33, R64 ;  /* 0x000000215f217223 */ /* 0x000fe20000000040 */
[C---:B------:R-:W-:Y:S01]  /*0c00*/  FFMA R20, R36.reuse, R77, R21 ;  /* 0x0000004d24147223 */ /* 0x040fe20000000015 */
[C---:B------:R-:W-:Y:S01]  /*0c10*/  FFMA R21, R36.reuse, R78, R22 ;  /* 0x0000004e24157223 */ /* 0x040fe20000000016 */
[C---:B------:R-:W-:Y:S01]  /*0c20*/  FFMA R64, R36.reuse, R79, R23 ;  /* 0x0000004f24407223 */ /* 0x040fe20000000017 */
[C---:B------:R-:W-:Y:S01]  /*0c30*/  FFMA R23, R36.reuse, R80, R16 ;  /* 0x0000005024177223 */ /* 0x040fe20000000010 */
[C---:B------:R-:W-:Y:S01]  /*0c40*/  FFMA R22, R36.reuse, R81, R17 ;  /* 0x0000005124167223 */ /* 0x040fe20000000011 */
[C---:B------:R-:W-:Y:S01]  /*0c50*/  FFMA R65, R36.reuse, R82, R18 ;  /* 0x0000005224417223 */ /* 0x040fe20000000012 */
[----:B------:R-:W-:Y:S01]  /*0c60*/  FFMA R36, R36, R83, R19 ;  /* 0x0000005324247223 */ /* 0x000fe20000000013 */
[C---:B---3--:R-:W-:Y:S01]  /*0c70*/  FFMA R19, R40.reuse, R76, R12 ;  /* 0x0000004c28137223 */ /* 0x048fe2000000000c */
[C---:B------:R-:W-:Y:S01]  /*0c80*/  FFMA R12, R40.reuse, R77, R13 ;  /* 0x0000004d280c7223 */ /* 0x040fe2000000000d */
[-C--:B------:R-:W-:Y:S01]  /*0c90*/  FFMA R17, R89, R37.reuse, R20 ;  /* 0x0000002559117223 */ /* 0x080fe20000000014 */
[----:B------:R-:W-:Y:S01]  /*0ca0*/  FFMA R13, R40, R78, R14 ;  /* 0x0000004e280d7223 */ /* 0x000fe2000000000e */
[-C--:B------:R-:W-:Y:S01]  /*0cb0*/  FFMA R60, R92, R37.reuse, R23 ;  /* 0x000000255c3c7223 */ /* 0x080fe20000000017 */
[----:B------:R-:W-:Y:S01]  /*0cc0*/  FFMA R20, R95, R37, R36 ;  /* 0x000000255f147223 */ /* 0x000fe20000000024 */
[C---:B------:R-:W-:Y:S01]  /*0cd0*/  FFMA R14, R40.reuse, R79, R15 ;  /* 0x0000004f280e7223 */ /* 0x040fe2000000000f */
[C---:B------:R-:W-:Y:S01]  /*0ce0*/  FFMA R15, R40.reuse, R80, R8 ;  /* 0x00000050280f7223 */ /* 0x040fe20000000008 */
[C---:B------:R-:W-:Y:S01]  /*0cf0*/  FFMA R36, R40.reuse, R81, R9 ;  /* 0x0000005128247223 */ /* 0x040fe20000000009 */
[C---:B------:R-:W-:Y:S01]  /*0d00*/  FFMA R23, R40.reuse, R82, R10 ;  /* 0x0000005228177223 */ /* 0x040fe2000000000a */
[----:B------:R-:W-:Y:S01]  /*0d10*/  FFMA R40, R40, R83, R11 ;  /* 0x0000005328287223 */ /* 0x000fe2000000000b */
[-C--:B------:R-:W-:Y:S01]  /*0d20*/  FFMA R16, R90, R37.reuse, R21 ;  /* 0x000000255a107223 */ /* 0x080fe20000000015 */
[----:B------:R-:W0:Y:S01]  /*0d30*/  LDS.128 R8, [R3+0x410] ;  /* 0x0004100003087984 */ /* 0x000e220000000c00 */
        /* <DEDUP_REMOVED lines=9> */
[C---:B-1----:R-:W-:Y:S01]  /*0dd0*/  FFMA R78, R45.reuse, R30, R58 ;  /* 0x0000001e2d4e7223 */ /* 0x042fe2000000003a */
[-C--:B------:R-:W-:Y:S01]  /*0de0*/  FFMA R14, R44, R38.reuse, R18 ;  /* 0x000000262c0e7223 */ /* 0x080fe20000000012 */
[-C--:B------:R-:W-:Y:S01]  /*0df0*/  FFMA R15, R45, R38.reuse, R17 ;  /* 0x000000262d0f7223 */ /* 0x080fe20000000011 */
[C---:B------:R-:W-:Y:S01]  /*0e00*/  FFMA R40, R46.reuse, R38, R16 ;  /* 0x000000262e287223 */ /* 0x040fe20000000010 */
[----:B------:R-:W-:-:S02]  /*0e10*/  FFMA R58, R46, R42, R19 ;  /* 0x0000002a2e3a7223 */ /* 0x000fc40000000013 */
[----:B------:R-:W1:Y:S01]  /*0e20*/  LDS.128 R16, [R3+0x600] ;  /* 0x0006000003107984 */ /* 0x000e620000000c00 */
[-C--:B------:R-:W-:Y:S01]  /*0e30*/  FFMA R89, R89, R41.reuse, R12 ;  /* 0x0000002959597223 */ /* 0x080fe2000000000c */
[-C--:B------:R-:W-:Y:S01]  /*0e40*/  FFMA R81, R93, R41.reuse, R36 ;  /* 0x000000295d517223 */ /* 0x080fe20000000024 */
[----:B------:R-:W-:Y:S01]  /*0e50*/  FFMA R80, R94, R41, R23 ;  /* 0x000000295e507223 */ /* 0x000fe20000000017 */
[----:B------:R-:W-:Y:S01]  /*0e60*/  FFMA R77, R44, R30, R61 ;  /* 0x0000001e2c4d7223 */ /* 0x000fe2000000003d */
[C---:B------:R-:W-:Y:S01]  /*0e70*/  FFMA R70, R45.reuse, R74, R108 ;  /* 0x0000004a2d467223 */ /* 0x040fe2000000006c */
[C---:B------:R-:W-:Y:S01]  /*0e80*/  FFMA R69, R45.reuse, R86, R111 ;  /* 0x000000562d457223 */ /* 0x040fe2000000006f */
[C---:B------:R-:W-:Y:S01]  /*0e90*/  FFMA R41, R45.reuse, R98, R119 ;  /* 0x000000622d297223 */ /* 0x040fe20000000077 */
[C---:B------:R-:W-:Y:S01]  /*0ea0*/  FFMA R68, R45.reuse, R26, R55 ;  /* 0x0000001a2d447223 */ /* 0x040fe20000000037 */
[C---:B------:R-:W-:Y:S01]  /*0eb0*/  FFMA R76, R45.reuse, R34, R62 ;  /* 0x000000222d4c7223 */ /* 0x040fe2000000003e */
[----:B------:R-:W-:Y:S01]  /*0ec0*/  FFMA R13, R45, R42, R89 ;  /* 0x0000002a2d0d7223 */ /* 0x000fe20000000059 */
[C---:B------:R-:W-:Y:S01]  /*0ed0*/  FFMA R61, R46.reuse, R98, R118 ;  /* 0x000000622e3d7223 */ /* 0x040fe20000000076 */
[----:B------:R-:W-:Y:S01]  /*0ee0*/  FFMA R66, R46, R26, R54 ;  /* 0x0000001a2e427223 */ /* 0x000fe20000000036 */
[C---:B------:R-:W-:Y:S01]  /*0ef0*/  FFMA R36, R47.reuse, R86, R104 ;  /* 0x000000562f247223 */ /* 0x040fe20000000068 */
[-C--:B------:R-:W-:Y:S01]  /*0f00*/  FFMA R71, R44, R98.reuse, R122 ;  /* 0x000000622c477223 */ /* 0x080fe2000000007a */
[C---:B------:R-:W-:Y:S01]  /*0f10*/  FFMA R54, R47.reuse, R98, R96 ;  /* 0x000000622f367223 */ /* 0x040fe20000000060 */
[-C--:B------:R-:W-:Y:S01]  /*0f20*/  FFMA R59, R46, R30.reuse, R59 ;  /* 0x0000001e2e3b7223 */ /* 0x080fe2000000003b */
[----:B------:R-:W-:Y:S01]  /*0f30*/  FFMA R93, R47, R30, R53 ;  /* 0x0000001e2f5d7223 */ /* 0x000fe20000000035 */
[----:B------:R-:W-:Y:S01]  /*0f40*/  FFMA R120, R44, R74, R110 ;  /* 0x0000004a2c787223 */ /* 0x000fe2000000006e */
[-C--:B0-----:R-:W-:Y:S01]  /*0f50*/  FFMA R45, R8, R98.reuse, R115 ;  /* 0x00000062082d7223 */ /* 0x081fe20000000073 */
[-C--:B------:R-:W-:Y:S01]  /*0f60*/  FFMA R119, R9, R98.reuse, R114 ;  /* 0x0000006209777223 */ /* 0x080fe20000000072 */
[CC--:B------:R-:W-:Y:S01]  /*0f70*/  FFMA R104, R10.reuse, R98.reuse, R116 ;  /* 0x000000620a687223 */ /* 0x0c0fe20000000074 */
[----:B------:R-:W-:Y:S01]  /*0f80*/  FFMA R118, R11, R98, R97 ;  /* 0x000000620b767223 */ /* 0x000fe20000000061 */
[-C--:B------:R-:W-:Y:S01]  /*0f90*/  FFMA R90, R9, R38.reuse, R22 ;  /* 0x00000026095a7223 */ /* 0x080fe20000000016 */
[-C--:B------:R-:W-:Y:S01]  /*0fa0*/  FFMA R97, R10, R38.reuse, R21 ;  /* 0x000000260a617223 */ /* 0x080fe20000000015 */
[----:B------:R-:W-:-:S02]  /*0fb0*/  FFMA R98, R11, R38, R20 ;  /* 0x000000260b627223 */ /* 0x000fc40000000014 */
[----:B------:R-:W0:Y:S01]  /*0fc0*/  LDS.128 R20, [R3+0x610] ;  /* 0x0006100003147984 */ /* 0x000e220000000c00 */
[C---:B------:R-:W-:Y:S01]  /*0fd0*/  FFMA R83, R44.reuse, R86, R113 ;  /* 0x000000562c537223 */ /* 0x040fe20000000071 */
[C---:B------:R-:W-:Y:S01]  /*0fe0*/  FFMA R65, R44.reuse, R26, R123 ;  /* 0x0000001a2c417223 */ /* 0x040fe2000000007b */
[C---:B------:R-:W-:Y:S01]  /*0ff0*/  FFMA R67, R44.reuse, R34, R67 ;  /* 0x000000222c437223 */ /* 0x040fe20000000043 */
[----:B------:R-:W-:Y:S01]  /*1000*/  FFMA R12, R44, R42, R37 ;  /* 0x0000002a2c0c7223 */ /* 0x000fe20000000025 */
[C---:B------:R-:W-:Y:S01]  /*1010*/  FFMA R63, R46.reuse, R74, R109 ;  /* 0x0000004a2e3f7223 */ /* 0x040fe2000000006d */
[C---:B------:R-:W-:Y:S01]  /*1020*/  FFMA R62, R46.reuse, R86, R112 ;  /* 0x000000562e3e7223 */ /* 0x040fe20000000070 */
[----:B------:R-:W-:Y:S01]  /*1030*/  FFMA R88, R46, R34, R124 ;  /* 0x000000222e587223 */ /* 0x000fe2000000007c */
[C---:B------:R-:W-:Y:S01]  /*1040*/  FFMA R55, R47.reuse, R74, R72 ;  /* 0x0000004a2f377223 */ /* 0x040fe20000000048 */
[C---:B------:R-:W-:Y:S01]  /*1050*/  FFMA R79, R47.reuse, R26, R52 ;  /* 0x0000001a2f4f7223 */ /* 0x040fe20000000034 */
[C---:B------:R-:W-:Y:S01]  /*1060*/  FFMA R89, R47.reuse, R34, R29 ;  /* 0x000000222f597223 */ /* 0x040fe2000000001d */
[C---:B------:R-:W-:Y:S01]  /*1070*/  FFMA R64, R47.reuse, R38, R64 ;  /* 0x000000262f407223 */ /* 0x040fe20000000040 */
[----:B------:R-:W-:Y:S01]  /*1080*/  FFMA R53, R47, R42, R91 ;  /* 0x0000002a2f357223 */ /* 0x000fe2000000005b */
[----:B------:R-:W-:Y:S01]  /*1090*/  FFMA R46, R11, R86, R85 ;  /* 0x000000560b2e7223 */ /* 0x000fe20000000055 */
[-C--:B------:R-:W-:Y:S01]  /*10a0*/  FFMA R52, R8, R74.reuse, R84 ;  /* 0x0000004a08347223 */ /* 0x080fe20000000054 */
[CC--:B------:R-:W-:Y:S01]  /*10b0*/  FFMA R29, R9.reuse, R74.reuse, R102 ;  /* 0x0000004a091d7223 */ /* 0x0c0fe20000000066 */
[----:B------:R-:W-:Y:S01]  /*10c0*/  FFMA R47, R10, R74, R103 ;  /* 0x0000004a0a2f7223 */ /* 0x000fe20000000067 */
[-C--:B------:R-:W-:Y:S01]  /*10d0*/  FFMA R72, R8, R86.reuse, R105 ;  /* 0x0000005608487223 */ /* 0x080fe20000000069 */
[CC--:B------:R-:W-:Y:S01]  /*10e0*/  FFMA R37, R9.reuse, R86.reuse, R106 ;  /* 0x0000005609257223 */ /* 0x0c0fe2000000006a */
[----:B------:R-:W-:Y:S01]  /*10f0*/  FFMA R44, R10, R86, R107 ;  /* 0x000000560a2c7223 */ /* 0x000fe2000000006b */
        /* <DEDUP_REMOVED lines=16> */
[----:B------:R-:W-:Y:S01]  /*1200*/  FFMA R94, R10, R30, R49 ;  /* 0x0000001e0a5e7223 */ /* 0x000fe20000000031 */
[----:B------:R-:W-:Y:S01]  /*1210*/  FFMA R60, R8, R38, R60 ;  /* 0x00000026083c7223 */ /* 0x000fe2000000003c */
[C---:B-1----:R-:W-:Y:S01]  /*1220*/  FFMA R107, R16.reuse, R75, R120 ;  /* 0x0000004b106b7223 */ /* 0x042fe20000000078 */
[C---:B------:R-:W-:Y:S01]  /*1230*/  FFMA R86, R16.reuse, R87, R83 ;  /* 0x0000005710567223 */ /* 0x040fe20000000053 */
[C---:B------:R-:W-:Y:S01]  /*1240*/  FFMA R105, R16.reuse, R99, R71 ;  /* 0x0000006310697223 */ /* 0x040fe20000000047 */
[C---:B------:R-:W-:Y:S01]  /*1250*/  FFMA R65, R16.reuse, R27, R65 ;  /* 0x0000001b10417223 */ /* 0x040fe20000000041 */
[C---:B------:R-:W-:Y:S01]  /*1260*/  FFMA R77, R16.reuse, R31, R77 ;  /* 0x0000001f104d7223 */ /* 0x040fe2000000004d */
[C---:B------:R-:W-:Y:S01]  /*1270*/  FFMA R67, R16.reuse, R35, R67 ;  /* 0x0000002310437223 */ /* 0x040fe20000000043 */
[C---:B------:R-:W-:Y:S01]  /*1280*/  FFMA R14, R16.reuse, R39, R14 ;  /* 0x00000027100e7223 */ /* 0x040fe2000000000e */
[----:B------:R-:W-:Y:S01]  /*1290*/  FFMA R12, R16, R43, R12 ;  /* 0x0000002b100c7223 */ /* 0x000fe2000000000c */
[C---:B------:R-:W-:Y:S01]  /*12a0*/  FFMA R25, R17.reuse, R75, R70 ;  /* 0x0000004b11197223 */ /* 0x040fe20000000046 */
        /* <DEDUP_REMOVED lines=23> */
[----:B------:R-:W-:Y:S04]  /*1420*/  LDS.128 R8, [R101+0x10] ;  /* 0x0000100065087984 */ /* 0x000fe80000000c00 */
[----:B------:R-:W1:Y:S04]  /*1430*/  LDS.128 R56, [R3+0x800] ;  /* 0x0008000003387984 */ /* 0x000e680000000c00 */
[----:B------:R-:W2:Y:S04]  /*1440*/  LDS.128 R16, [R101+0x30] ;  /* 0x0000300065107984 */ /* 0x000ea80000000c00 */
[----:B------:R-:W3:Y:S01]  /*1450*/  LDS.128 R48, [R3+0x810] ;  /* 0x0008100003307984 */ /* 0x000ee20000000c00 */
[-C--:B0-----:R-:W-:Y:S01]  /*1460*/  FFMA R72, R20, R87.reuse, R72 ;  /* 0x0000005714487223 */ /* 0x081fe20000000048 */
[-C--:B------:R-:W-:Y:S01]  /*1470*/  FFMA R37, R21, R87.reuse, R37 ;  /* 0x0000005715257223 */ /* 0x080fe20000000025 */
[C---:B------:R-:W-:Y:S01]  /*1480*/  FFMA R38, R22.reuse, R87, R44 ;  /* 0x0000005716267223 */ /* 0x040fe2000000002c */
[----:B------:R-:W-:Y:S01]  /*1490*/  FFMA R30, R22, R75, R47 ;  /* 0x0000004b161e7223 */ /* 0x000fe2000000002f */
[----:B------:R-:W-:Y:S01]  /*14a0*/  FFMA R87, R23, R87, R46 ;  /* 0x0000005717577223 */ /* 0x000fe2000000002e */
[C---:B------:R-:W-:Y:S01]  /*14b0*/  FFMA R114, R20.reuse, R99, R45 ;  /* 0x0000006314727223 */ /* 0x040fe2000000002d */
[-C--:B------:R-:W-:Y:S01]  /*14c0*/  FFMA R73, R20, R75.reuse, R52 ;  /* 0x0000004b14497223 */ /* 0x080fe20000000034 */
[----:B------:R-:W0:Y:S01]  /*14d0*/  LDS.128 R44, [R101+0x50] ;  /* 0x00005000652c7984 */ /* 0x000e220000000c00 */
[C---:B------:R-:W-:Y:S01]  /*14e0*/  FFMA R29, R21.reuse, R75, R29 ;  /* 0x0000004b151d7223 */ /* 0x040fe2000000001d */
[-C--:B------:R-:W-:Y:S01]  /*14f0*/  FFMA R119, R21, R99.reuse, R119 ;  /* 0x0000006315777223 */ /* 0x080fe20000000077 */
[-C--:B------:R-:W-:Y:S01]  /*1500*/  FFMA R104, R22, R99.reuse, R104 ;  /* 0x0000006316687223 */ /* 0x080fe20000000068 */
[C---:B------:R-:W-:Y:S01]  /*1510*/  FFMA R118, R23.reuse, R99, R118 ;  /* 0x0000006317767223 */ /* 0x040fe20000000076 */
[----:B------:R-:W-:Y:S01]  /*1520*/  FFMA R75, R23, R75, R74 ;  /* 0x0000004b174b7223 */ /* 0x000fe2000000004a */
[----:B------:R-:W4:Y:S01]  /*1530*/  LDS.128 R52, [R101+0x70] ;  /* 0x0000700065347984 */ /* 0x000f220000000c00 */
[C---:B------:R-:W-:Y:S01]  /*1540*/  FFMA R99, R20.reuse, R39, R60 ;  /* 0x0000002714637223 */ /* 0x040fe2000000003c */
[----:B------:R-:W-:-:S02]  /*1550*/  FFMA R113, R20, R27, R113 ;  /* 0x0000001b14717223 */ /* 0x000fc40000000071 */
[----:B------:R-:W5:Y:S01]  /*1560*/  LDS.128 R60, [R101+0x90] ;  /* 0x00009000653c7984 */ /* 0x000f620000000c00 */
[-C--:B------:R-:W-:Y:S01]  /*1570*/  FFMA R117, R21, R27.reuse, R117 ;  /* 0x0000001b15757223 */ /* 0x080fe20000000075 */
[-C--:B------:R-:W-:Y:S01]  /*1580*/  FFMA R116, R22, R27.reuse, R116 ;  /* 0x0000001b16747223 */ /* 0x080fe20000000074 */
[----:B------:R-:W-:Y:S01]  /*1590*/  FFMA R115, R23, R27, R115 ;  /* 0x0000001b17737223 */ /* 0x000fe20000000073 */
[-C--:B------:R-:W-:Y:S01]  /*15a0*/  FFMA R110, R20, R35.reuse, R110 ;  /* 0x00000023146e7223 */ /* 0x080fe2000000006e */
[-C--:B------:R-:W-:Y:S01]  /*15b0*/  FFMA R92, R21, R35.reuse, R92 ;  /* 0x00000023155c7223 */ /* 0x080fe2000000005c */
[-C--:B------:R-:W-:Y:S01]  /*15c0*/  FFMA R91, R22, R35.reuse, R91 ;  /* 0x00000023165b7223 */ /* 0x080fe2000000005b */
[----:B------:R-:W-:Y:S01]  /*15d0*/  FFMA R109, R23, R35, R109 ;  /* 0x00000023176d7223 */ /* 0x000fe2000000006d */
[----:B------:R-:W5:Y:S01]  /*15e0*/  LDS.128 R68, [R101+0xb0] ;  /* 0x0000b00065447984 */ /* 0x000f620000000c00 */
[-C--:B------:R-:W-:Y:S01]  /*15f0*/  FFMA R112, R20, R31.reuse, R112 ;  /* 0x0000001f14707223 */ /* 0x080fe20000000070 */
[-C--:B------:R-:W-:Y:S01]  /*1600*/  FFMA R106, R21, R31.reuse, R106 ;  /* 0x0000001f156a7223 */ /* 0x080fe2000000006a */
[-C--:B------:R-:W-:Y:S01]  /*1610*/  FFMA R94, R22, R31.reuse, R94 ;  /* 0x0000001f165e7223 */ /* 0x080fe2000000005e */
[----:B------:R-:W-:Y:S01]  /*1620*/  FFMA R111, R23, R31, R111 ;  /* 0x0000001f176f7223 */ /* 0x000fe2000000006f */
[----:B------:R-:W5:Y:S01]  /*1630*/  LDS.128 R80, [R101+0xd0] ;  /* 0x0000d00065507984 */ /* 0x000f620000000c00 */
[----:B-1----:R-:W-:Y:S01]  /*1640*/  FFMA R27, R8, R59, R28 ;  /* 0x0000003b081b7223 */ /* 0x002fe2000000001c */
[----:B------:R-:W-:Y:S01]  /*1650*/  FFMA R90, R21, R39, R90 ;  /* 0x00000027155a7223 */ /* 0x000fe2000000005a */
[----:B--2---:R-:W-:Y:S01]  /*1660*/  FFMA R35, R16, R59, R36 ;  /* 0x0000003b10237223 */ /* 0x004fe20000000024 */
[-C--:B------:R-:W-:Y:S01]  /*1670*/  FFMA R97, R22, R39.reuse, R97 ;  /* 0x0000002716617223 */ /* 0x080fe20000000061 */
[----:B------:R-:W-:Y:S01]  /*1680*/  FFMA R98, R23, R39, R98 ;  /* 0x0000002717627223 */ /* 0x000fe20000000062 */
[CC--:B---3--:R-:W-:Y:S01]  /*1690*/  FFMA R28, R8.reuse, R48.reuse, R73 ;  /* 0x00000030081c7223 */ /* 0x0c8fe20000000049 */
[----:B------:R-:W-:Y:S01]  /*16a0*/  FFMA R31, R8, R51, R75 ;  /* 0x00000033081f7223 */ /* 0x000fe2000000004b */
[----:B------:R-:W-:Y:S01]  /*16b0*/  FFMA R36, R16, R48, R72 ;  /* 0x0000003010247223 */ /* 0x000fe20000000048 */
[-C--:B------:R-:W-:Y:S01]  /*16c0*/  FFMA R85, R20, R43.reuse, R85 ;  /* 0x0000002b14557223 */ /* 0x080fe20000000055 */
[----:B------:R1:W2:Y:S01]  /*16d0*/  LDS.128 R72, [R101+0xf0] ;  /* 0x0000f00065487984 */ /* 0x0002a20000000c00 */
[-C--:B------:R-:W-:Y:S01]  /*16e0*/  FFMA R95, R21, R43.reuse, R95 ;  /* 0x0000002b155f7223 */ /* 0x080fe2000000005f */
[-C--:B------:R-:W-:Y:S01]  /*16f0*/  FFMA R96, R22, R43.reuse, R96 ;  /* 0x0000002b16607223 */ /* 0x080fe20000000060 */
[----:B------:R-:W-:-:S02]  /*1700*/  FFMA R108, R23, R43, R108 ;  /* 0x0000002b176c7223 */ /* 0x000fc4000000006c */
[----:B------:R-:W3:Y:S01]  /*1710*/  LDS.128 R20, [R3+0xa00] ;  /* 0x000a000003147984 */ /* 0x000ee20000000c00 */
[----:B0-----:R-:W-:Y:S01]  /*1720*/  FFMA R43, R44, R59, R103 ;  /* 0x0000003b2c2b7223 */ /* 0x001fe20000000067 */
[-C--:B------:R-:W-:Y:S01]  /*1730*/  FFMA R39, R16, R51.reuse, R87 ;  /* 0x0000003310277223 */ /* 0x080fe20000000057 */
[C---:B------:R-:W-:Y:S01]  /*1740*/  FFMA R103, R44.reuse, R50, R104 ;  /* 0x000000322c677223 */ /* 0x040fe20000000068 */
[C---:B------:R-:W-:Y:S01]  /*1750*/  FFMA R87, R44.reuse, R56, R105 ;  /* 0x000000382c577223 */ /* 0x040fe20000000069 */
[C---:B------:R-:W-:Y:S01]  /*1760*/  FFMA R104, R44.reuse, R51, R118 ;  /* 0x000000332c687223 */ /* 0x040fe20000000076 */
[C---:B------:R-:W-:Y:S01]  /*1770*/  FFMA R41, R44.reuse, R57, R41 ;  /* 0x000000392c297223 */ /* 0x040fe20000000029 */
[C---:B------:R-:W-:Y:S01]  /*1780*/  FFMA R42, R44.reuse, R58, R42 ;  /* 0x0000003a2c2a7223 */ /* 0x040fe2000000002a */
[C---:B------:R-:W-:Y:S01]  /*1790*/  FFMA R114, R44.reuse, R48, R114 ;  /* 0x000000302c727223 */ /* 0x040fe20000000072 */
[----:B------:R-:W-:Y:S01]  /*17a0*/  FFMA R105, R44, R49, R119 ;  /* 0x000000312c697223 */ /* 0x000fe20000000077 */
[C---:B----4-:R-:W-:Y:S01]  /*17b0*/  FFMA R118, R52.reuse, R56, R65 ;  /* 0x0000003834767223 */ /* 0x050fe20000000041 */
[C---:B-1----:R-:W-:Y:S01]  /*17c0*/  FFMA R101, R52.reuse, R51, R115 ;  /* 0x0000003334657223 */ /* 0x042fe20000000073 */
[C---:B------:R-:W-:Y:S01]  /*17d0*/  FFMA R65, R52.reuse, R57, R102 ;  /* 0x0000003934417223 */ /* 0x040fe20000000066 */
[----:B------:R-:W-:Y:S01]  /*17e0*/  FFMA R44, R52, R59, R79 ;  /* 0x0000003b342c7223 */ /* 0x000fe2000000004f */
[----:B-----5:R-:W-:Y:S01]  /*17f0*/  FFMA R115, R60, R57, R78 ;  /* 0x000000393c737223 */ /* 0x020fe2000000004e */
[C---:B------:R-:W-:Y:S01]  /*1800*/  FFMA R66, R52.reuse, R58, R66 ;  /* 0x0000003a34427223 */ /* 0x040fe20000000042 */
[C---:B------:R-:W-:Y:S01]  /*1810*/  FFMA R113, R52.reuse, R48, R113 ;  /* 0x0000003034717223 */ /* 0x040fe20000000071 */
[CC--:B------:R-:W-:Y:S01]  /*1820*/  FFMA R102, R52.reuse, R49.reuse, R117 ;  /* 0x0000003134667223 */ /* 0x0c0fe20000000075 */
[----:B------:R-:W-:Y:S01]  /*1830*/  FFMA R79, R52, R50, R116 ;  /* 0x00000032344f7223 */ /* 0x000fe20000000074 */
[C---:B------:R-:W-:Y:S01]  /*1840*/  FFMA R78, R60.reuse, R49, R106 ;  /* 0x000000313c4e7223 */ /* 0x040fe2000000006a */
[CC--:B------:R-:W-:Y:S01]  /*1850*/  FFMA R116, R60.reuse, R56.reuse, R77 ;  /* 0x000000383c747223 */ /* 0x0c0fe2000000004d */
[----:B------:R-:W-:Y:S01]  /*1860*/  FFMA R52, R60, R59, R93 ;  /* 0x0000003b3c347223 */ /* 0x000fe2000000005d */
[-C--:B------:R-:W-:Y:S01]  /*1870*/  FFMA R106, R68, R57.reuse, R76 ;  /* 0x00000039446a7223 */ /* 0x080fe2000000004c */
        /* <DEDUP_REMOVED lines=29> */
[C---:B--2---:R-:W-:Y:S01]  /*1a50*/  FFMA R94, R72.reuse, R56, R12 ;  /* 0x00000038485e7223 */ /* 0x044fe2000000000c */
[C---:B------:R-:W-:Y:S01]  /*1a60*/  FFMA R90, R72.reuse, R57, R13 ;  /* 0x00000039485a7223 */ /* 0x040fe2000000000d */
[C---:B------:R-:W-:Y:S01]  /*1a70*/  FFMA R89, R72.reuse, R58, R32 ;  /* 0x0000003a48597223 */ /* 0x040fe20000000020 */
[----:B------:R-:W0:Y:S01]  /*1a80*/  LDS.128 R12, [R3+0xa10] ;  /* 0x000a1000030c7984 */ /* 0x000e220000000c00 */
[C---:B------:R-:W-:Y:S01]  /*1a90*/  FFMA R80, R72.reuse, R59, R24 ;  /* 0x0000003b48507223 */ /* 0x040fe20000000018 */
[----:B------:R-:W-:Y:S01]  /*1aa0*/  FFMA R95, R72, R49, R95 ;  /* 0x00000031485f7223 */ /* 0x000fe2000000005f */
[----:B---3--:R-:W-:Y:S01]  /*1ab0*/  FFMA R64, R20, R69, R93 ;  /* 0x0000004514407223 */ /* 0x008fe2000000005d */
[----:B------:R-:W-:Y:S01]  /*1ac0*/  FFMA R96, R72, R50, R96 ;  /* 0x0000003248607223 */ /* 0x000fe20000000060 */
[----:B------:R-:W-:Y:S01]  /*1ad0*/  FFMA R93, R20, R81, R92 ;  /* 0x00000051145d7223 */ /* 0x000fe2000000005c */
        /* <DEDUP_REMOVED lines=33> */
[----:B------:R-:W1:Y:S01]  /*1cf0*/  LDS.128 R20, [R3+0xc10] ;  /* 0x000c100003147984 */ /* 0x000e620000000c00 */
[C---:B0-----:R-:W-:Y:S01]  /*1d00*/  FFMA R79, R14.reuse, R53, R79 ;  /* 0x000000350e4f7223 */ /* 0x041fe2000000004f */
[CC--:B------:R-:W-:Y:S01]  /*1d10*/  FFMA R78, R13.reuse, R61.reuse, R78 ;  /* 0x0000003d0d4e7223 */ /* 0x0c0fe2000000004e */
[----:B------:R-:W-:Y:S01]  /*1d20*/  FFMA R77, R14, R61, R77 ;  /* 0x0000003d0e4d7223 */ /* 0x000fe2000000004d */
[C---:B------:R-:W-:Y:S01]  /*1d30*/  FFMA R76, R13.reuse, R69, R76 ;  /* 0x000000450d4c7223 */ /* 0x040fe2000000004c */
[-C--:B------:R-:W-:Y:S01]  /*1d40*/  FFMA R28, R12, R9.reuse, R28 ;  /* 0x000000090c1c7223 */ /* 0x080fe2000000001c */
[-C--:B------:R-:W-:Y:S01]  /*1d50*/  FFMA R29, R13, R9.reuse, R29 ;  /* 0x000000090d1d7223 */ /* 0x080fe2000000001d */
[-C--:B------:R-:W-:Y:S01]  /*1d60*/  FFMA R30, R14, R9.reuse, R30 ;  /* 0x000000090e1e7223 */ /* 0x080fe2000000001e */
[----:B------:R-:W-:Y:S01]  /*1d70*/  FFMA R31, R15, R9, R31 ;  /* 0x000000090f1f7223 */ /* 0x000fe2000000001f */
[-C--:B------:R-:W-:Y:S01]  /*1d80*/  FFMA R36, R12, R17.reuse, R36 ;  /* 0x000000110c247223 */ /* 0x080fe20000000024 */
[-C--:B------:R-:W-:Y:S01]  /*1d90*/  FFMA R37, R13, R17.reuse, R37 ;  /* 0x000000110d257223 */ /* 0x080fe20000000025 */
[CC--:B------:R-:W-:Y:S01]  /*1da0*/  FFMA R38, R14.reuse, R17.reuse, R38 ;  /* 0x000000110e267223 */ /* 0x0c0fe20000000026 */
[----:B------:R-:W-:Y:S01]  /*1db0*/  FFMA R39, R15, R17, R39 ;  /* 0x000000110f277223 */ /* 0x000fe20000000027 */
[C---:B------:R-:W-:Y:S01]  /*1dc0*/  FFMA R9, R13.reuse, R73, R95 ;  /* 0x000000490d097223 */ /* 0x040fe2000000005f */
[----:B------:R-:W-:Y:S01]  /*1dd0*/  FFMA R17, R13, R81, R8 ;  /* 0x000000510d117223 */ /* 0x000fe20000000008 */
[----:B------:R-:W-:Y:S01]  /*1de0*/  FFMA R95, R14, R73, R96 ;  /* 0x000000490e5f7223 */ /* 0x000fe20000000060 */
[CC--:B------:R-:W-:Y:S01]  /*1df0*/  FFMA R60, R12.reuse, R61.reuse, R112 ;  /* 0x0000003d0c3c7223 */ /* 0x0c0fe20000000070 */
[C---:B------:R-:W-:Y:S01]  /*1e00*/  FFMA R80, R15.reuse, R61, R111 ;  /* 0x0000003d0f507223 */ /* 0x040fe2000000006f */
[-C--:B------:R-:W-:Y:S01]  /*1e10*/  FFMA R68, R12, R69.reuse, R110 ;  /* 0x000000450c447223 */ /* 0x080fe2000000006e */
[-C--:B------:R-:W-:Y:S01]  /*1e20*/  FFMA R16, R14, R69.reuse, R16 ;  /* 0x000000450e107223 */ /* 0x080fe20000000010 */
[C---:B------:R-:W-:Y:S01]  /*1e30*/  FFMA R72, R15.reuse, R69, R109 ;  /* 0x000000450f487223 */ /* 0x040fe2000000006d */
[-C--:B------:R-:W-:Y:S01]  /*1e40*/  FFMA R99, R12, R81.reuse, R99 ;  /* 0x000000510c637223 */ /* 0x080fe20000000063 */
[-C--:B------:R-:W-:Y:S01]  /*1e50*/  FFMA R97, R14, R81.reuse, R97 ;  /* 0x000000510e617223 */ /* 0x080fe20000000061 */
[C---:B------:R-:W-:Y:S01]  /*1e60*/  FFMA R98, R15.reuse, R81, R98 ;  /* 0x000000510f627223 */ /* 0x040fe20000000062 */
[CC--:B------:R-:W-:Y:S01]  /*1e70*/  FFMA R8, R12.reuse, R73.reuse, R24 ;  /* 0x000000490c087223 */ /* 0x0c0fe20000000018 */
[----:B------:R-:W-:Y:S01]  /*1e80*/  FFMA R96, R15, R73, R108 ;  /* 0x000000490f607223 */ /* 0x000fe2000000006c */
[-C--:B------:R-:W-:Y:S01]  /*1e90*/  FFMA R44, R12, R45.reuse, R114 ;  /* 0x0000002d0c2c7223 */ /* 0x080fe20000000072 */
[-C--:B------:R-:W-:Y:S01]  /*1ea0*/  FFMA R105, R13, R45.reuse, R105 ;  /* 0x0000002d0d697223 */ /* 0x080fe20000000069 */
[-C--:B------:R-:W-:Y:S01]  /*1eb0*/  FFMA R103, R14, R45.reuse, R103 ;  /* 0x0000002d0e677223 */ /* 0x080fe20000000067 */
[----:B------:R-:W-:Y:S01]  /*1ec0*/  FFMA R104, R15, R45, R104 ;  /* 0x0000002d0f687223 */ /* 0x000fe20000000068 */
[-C--:B------:R-:W-:Y:S01]  /*1ed0*/  FFMA R52, R12, R53.reuse, R113 ;  /* 0x000000350c347223 */ /* 0x080fe20000000071 */
[-C--:B------:R-:W-:Y:S01]  /*1ee0*/  FFMA R102, R13, R53.reuse, R102 ;  /* 0x000000350d667223 */ /* 0x080fe20000000066 */
[----:B------:R-:W-:-:S02]  /*1ef0*/  FFMA R101, R15, R53, R101 ;  /* 0x000000350f657223 */ /* 0x000fc40000000065 */
[----:B------:R-:W0:Y:S01]  /*1f00*/  LDS.128 R12, [R3+0xe00] ;  /* 0x000e0000030c7984 */ /* 0x000e220000000c00 */
[C---:B-1----:R-:W-:Y:S01]  /*1f10*/  FFMA R81, R22.reuse, R54, R79 ;  /* 0x0000003616517223 */ /* 0x042fe2000000004f */
[CC--:B------:R-:W-:Y:S01]  /*1f20*/  FFMA R61, R21.reuse, R62.reuse, R78 ;  /* 0x0000003e153d7223 */ /* 0x0c0fe2000000004e */
[----:B------:R-:W-:Y:S01]  /*1f30*/  FFMA R73, R22, R62, R77 ;  /* 0x0000003e16497223 */ /* 0x000fe2000000004d */
[----:B------:R-:W-:Y:S02]  /*1f40*/  FFMA R69, R21, R70, R76 ;  /* 0x0000004615457223 */ /* 0x000fe4000000004c */
[----:B------:R1:W2:Y:S01]  /*1f50*/  LDS.128 R76, [R3+0xe10] ;  /* 0x000e1000034c7984 */ /* 0x0002a20000000c00 */
[----:B------:R-:W-:-:S04]  /*1f60*/  UIADD3 UR4, UPT, UPT, UR4, 0x8, URZ ;  /* 0x0000000804047890 */ /* 0x000fc8000fffe0ff */
[----:B------:R-:W-:Y:S01]  /*1f70*/  UISETP.GE.AND UP0, UPT, UR4, UR10, UPT ;  /* 0x0000000a0400728c */ /* 0x000fe2000bf06270 */
        /* <DEDUP_REMOVED lines=38> */
[-C--:B------:R-:W-:Y:S01]  /*21e0*/  FFMA R89, R86, R74.reuse, R89 ;  /* 0x0000004a56597223 */ /* 0x080fe20000000059 */
[----:B------:R-:W-:Y:S01]  /*21f0*/  FFMA R87, R87, R74, R106 ;  /* 0x0000004a57577223 */ /* 0x000fe2000000006a */
[-C--:B------:R-:W-:Y:S01]  /*2200*/  FFMA R44, R20, R46.reuse, R44 ;  /* 0x0000002e142c7223 */ /* 0x080fe2000000002c */
[CC--:B------:R-:W-:Y:S01]  /*2210*/  FFMA R45, R21.reuse, R46.reuse, R105 ;  /* 0x0000002e152d7223 */ /* 0x0c0fe20000000069 */
[----:B------:R-:W-:Y:S01]  /*2220*/  FFMA R85, R22, R46, R103 ;  /* 0x0000002e16557223 */ /* 0x000fe20000000067 */
[CC--:B------:R-:W-:Y:S01]  /*2230*/  FFMA R52, R20.reuse, R54.reuse, R52 ;  /* 0x0000003614347223 */ /* 0x0c0fe20000000034 */
[C---:B------:R-:W-:Y:S01]  /*2240*/  FFMA R53, R21.reuse, R54, R102 ;  /* 0x0000003615357223 */ /* 0x040fe20000000066 */
[C---:B------:R-:W-:Y:S01]  /*2250*/  FFMA R60, R20.reuse, R62, R60 ;  /* 0x0000003e143c7223 */ /* 0x040fe2000000003c */
[-C--:B------:R-:W-:Y:S01]  /*2260*/  FFMA R68, R20, R70.reuse, R68 ;  /* 0x0000004614447223 */ /* 0x080fe20000000044 */
[----:B------:R-:W-:Y:S01]  /*2270*/  FFMA R16, R22, R70, R16 ;  /* 0x0000004616107223 */ /* 0x000fe20000000010 */
[-C--:B-1----:R-:W-:Y:S01]  /*2280*/  FFMA R3, R20, R82.reuse, R99 ;  /* 0x0000005214037223 */ /* 0x082fe20000000063 */
[CC--:B------:R-:W-:Y:S01]  /*2290*/  FFMA R17, R21.reuse, R82.reuse, R17 ;  /* 0x0000005215117223 */ /* 0x0c0fe20000000011 */
[----:B------:R-:W-:Y:S01]  /*22a0*/  FFMA R18, R22, R82, R97 ;  /* 0x0000005216127223 */ /* 0x000fe20000000061 */
        /* <DEDUP_REMOVED lines=9> */
[C---:B0-----:R-:W-:Y:S01]  /*2340*/  FFMA R24, R12.reuse, R11, R24 ;  /* 0x0000000b0c187223 */ /* 0x041fe20000000018 */
        /* <DEDUP_REMOVED lines=27> */
[-C--:B--2---:R-:W-:Y:S01]  /*2500*/  FFMA R28, R76, R11.reuse, R28 ;  /* 0x0000000b4c1c7223 */ /* 0x084fe2000000001c */
[-C--:B------:R-:W-:Y:S01]  /*2510*/  FFMA R29, R77, R11.reuse, R29 ;  /* 0x0000000b4d1d7223 */ /* 0x080fe2000000001d */
[-C--:B------:R-:W-:Y:S01]  /*2520*/  FFMA R30, R78, R11.reuse, R30 ;  /* 0x0000000b4e1e7223 */ /* 0x080fe2000000001e */
[----:B------:R-:W-:Y:S01]  /*2530*/  FFMA R31, R79, R11, R31 ;  /* 0x0000000b4f1f7223 */ /* 0x000fe2000000001f */
[-C--:B------:R-:W-:Y:S01]  /*2540*/  FFMA R36, R76, R19.reuse, R36 ;  /* 0x000000134c247223 */ /* 0x080fe20000000024 */
[-C--:B------:R-:W-:Y:S01]  /*2550*/  FFMA R37, R77, R19.reuse, R37 ;  /* 0x000000134d257223 */ /* 0x080fe20000000025 */
[-C--:B------:R-:W-:Y:S01]  /*2560*/  FFMA R38, R78, R19.reuse, R38 ;  /* 0x000000134e267223 */ /* 0x080fe20000000026 */
        /* <DEDUP_REMOVED lines=29> */
[----:B------:R-:W-:-:S02]  /*2740*/  IADD3 R4, PT, PT, R4, 0x8, RZ ;  /* 0x0000000804047810 */ /* 0x000fc40007ffe0ff */
[----:B------:R-:W-:Y:S01]  /*2750*/  LEA R100, R5, R100, 0x3 ;  /* 0x0000006405647211 */ /* 0x000fe200078e18ff */
[----:B------:R-:W-:Y:S06]  /*2760*/  BRA.U !UP0, `(.L_x_4) ;  /* 0xffffffdd080c7547 */ /* 0x000fec000b83ffff */
.L_x_3:
[----:B------:R-:W1:Y:S01]  /*2770*/  S2R R3, SR_CTAID.Y ;  /* 0x0000000000037919 */ /* 0x000e620000002600 */
[----:B------:R-:W2:Y:S01]  /*2780*/  LDC R81, c[0x0][0x39c] ;  /* 0x0000e700ff517b82 */ /* 0x000ea20000000800 */
[----:B------:R-:W3:Y:S07]  /*2790*/  S2R R7, SR_CTAID.X ;  /* 0x0000000000077919 */ /* 0x000eee0000002500 */
[----:B------:R-:W4:Y:S01]  /*27a0*/  LDC.64 R4, c[0x0][0x390] ;  /* 0x0000e400ff047b82 */ /* 0x000f220000000a00 */
[----:B-1----:R-:W-:-:S02]  /*27b0*/  LEA R0, R3, R0, 0x4 ;  /* 0x0000000003007211 */ /* 0x002fc400078e20ff */
[----:B---3--:R-:W-:Y:S02]  /*27c0*/  LEA R3, R7, R2, 0x4 ;  /* 0x0000000207037211 */ /* 0x008fe400078e20ff */
[----:B------:R-:W-:Y:S02]  /*27d0*/  SHF.L.U32 R0, R0, 0x3, RZ ;  /* 0x0000000300007819 */ /* 0x000fe400000006ff */
[----:B------:R-:W-:-:S05]  /*27e0*/  SHF.L.U32 R3, R3, 0x3, RZ ;  /* 0x0000000303037819 */ /* 0x000fca00000006ff */
[----:B--2---:R-:W-:-:S04]  /*27f0*/  IMAD R3, R0, R81, R3 ;  /* 0x0000005100037224 */ /* 0x004fc800078e0203 */
[----:B----4-:R-:W-:-:S05]  /*2800*/  IMAD.WIDE R2, R3, 0x4, R4 ;  /* 0x0000000403027825 */ /* 0x010fca00078e0204 */
[----:B0-----:R0:W-:Y:S01]  /*2810*/  STG.E.128 desc[UR8][R2.64], R24 ;  /* 0x0000001802007986 */ /* 0x0011e2000c101d08 */
        /* <DEDUP_REMOVED lines=15> */
[----:B0-----:R-:W-:-:S03]  /*2910*/  IMAD.WIDE R24, R81, 0x4, R78 ;  /* 0x0000000451187825 */ /* 0x001fc600078e024e */
[----:B------:R-:W-:Y:S04]  /*2920*/  STG.E.128 desc[UR8][R76.64], R64 ;  /* 0x000000404c007986 */ /* 0x000fe8000c101d08 */
[----:B------:R-:W-:Y:S04]  /*2930*/  STG.E.128 desc[UR8][R76.64+0x10], R68 ;  /* 0x000010444c007986 */ /* 0x000fe8000c101d08 */
[----:B------:R-:W-:Y:S04]  /*2940*/  STG.E.128 desc[UR8][R78.64], R20 ;  /* 0x000000144e007986 */ /* 0x000fe8000c101d08 */
[----:B------:R-:W-:Y:S04]  /*2950*/  STG.E.128 desc[UR8][R78.64+0x10], R16 ;  /* 0x000010104e007986 */ /* 0x000fe8000c101d08 */
[----:B------:R-:W-:Y:S04]  /*2960*/  STG.E.128 desc[UR8][R24.64], R12 ;  /* 0x0000000c18007986 */ /* 0x000fe8000c101d08 */
[----:B------:R-:W-:Y:S01]  /*2970*/  STG.E.128 desc[UR8][R24.64+0x10], R8 ;  /* 0x0000100818007986 */ /* 0x000fe2000c101d08 */
[----:B------:R-:W-:Y:S05]  /*2980*/  EXIT ;  /* 0x000000000000794d */ /* 0x000fea0003800000 */
.L_x_5:
        /* <DEDUP_REMOVED lines=15> */
.L_x_236:


//--------------------- .text._Z21matrixMultiplyKernel2PfS_S_iii --------------------------
	.section	.text._Z21matrixMultiplyKernel2PfS_S_iii,"ax",@progbits
	.align	128
        .global         _Z21matrixMultiplyKernel2PfS_S_iii
        .type           _Z21matrixMultiplyKernel2PfS_S_iii,@function
        .size           _Z21matrixMultiplyKernel2PfS_S_iii,(.L_x_237 - _Z21matrixMultiplyKernel2PfS_S_iii)
        .other          _Z21matrixMultiplyKernel2PfS_S_iii,@"STO_CUDA_ENTRY STV_DEFAULT"
_Z21matrixMultiplyKernel2PfS_S_iii:
.text._Z21matrixMultiplyKernel2PfS_S_iii:
[----:B------:R-:W-:Y:S08]  /*0000*/  LDC R1, c[0x0][0x37c] ;  /* 0x0000df00ff017b82 */ /* 0x000ff00000000800 */
[----:B------:R-:W0:Y:S01]  /*0010*/  LDC R14, c[0x0][0x3a0] ;  /* 0x0000e800ff0e7b82 */ /* 0x000e220000000800 */
[----:B------:R-:W1:Y:S01]  /*0020*/  S2R R0, SR_TID.Y ;  /* 0x0000000000007919 */ /* 0x000e620000002200 */
[----:B------:R-:W2:Y:S01]  /*0030*/  LDCU.64 UR8, c[0x0][0x358] ;  /* 0x00006b00ff0877ac */ /* 0x000ea20008000a00 */
[----:B------:R-:W-:Y:S01]  /*0040*/  HFMA2 R15, -RZ, RZ, 0, 0 ;  /* 0x00000000ff0f7431 */ /* 0x000fe200000001ff */
[----:B------:R-:W-:Y:S01]  /*0050*/  CS2R R68, SRZ ;  /* 0x0000000000447805 */ /* 0x000fe2000001ff00 */
[----:B------:R-:W3:Y:S01]  /*0060*/  S2R R2, SR_TID.X ;  /* 0x0000000000027919 */ /* 0x000ee20000002100 */
[----:B------:R-:W-:Y:S01]  /*0070*/  HFMA2 R66, -RZ, RZ, 0, 0 ;  /* 0x00000000ff427431 */ /* 0x000fe200000001ff */
[----:B------:R-:W-:Y:S01]  /*0080*/  CS2R R80, SRZ ;  /* 0x0000000000507805 */ /* 0x000fe2000001ff00 */
[----:B------:R-:W-:Y:S01]  /*0090*/  HFMA2 R95, -RZ, RZ, 0, 0 ;  /* 0x00000000ff5f7431 */ /* 0x000fe200000001ff */
[----:B------:R-:W-:Y:S01]  /*00a0*/  CS2R R92, SRZ ;  /* 0x00000000005c7805 */ /* 0x000fe2000001ff00 */
[----:B------:R-:W-:Y:S01]  /*00b0*/  HFMA2 R98, -RZ, RZ, 0, 0 ;  /* 0x00000000ff627431 */ /* 0x000fe200000001ff */
        /* <DEDUP_REMOVED lines=11> */
[----:B------:R-:W-:Y:S02]  /*0170*/  MOV R58, RZ ;  /* 0x000000ff003a7202 */ /* 0x000fe40000000f00 */
[----:B------:R-:W-:-:S02]  /*0180*/  CS2R R104, SRZ ;  /* 0x0000000000687805 */ /* 0x000fc4000001ff00 */
[----:B0-----:R-:W-:Y:S02]  /*0190*/  ISETP.GE.AND P0, PT, R14, 0x1, PT ;  /* 0x000000010e00780c */ /* 0x001fe40003f06270 */
        /* <DEDUP_REMOVED lines=8> */
[----:B------:R-:W-:Y:S02]  /*0220*/  MOV R106, RZ ;  /* 0x000000ff006a7202 */ /* 0x000fe40000000f00 */
[----:B------:R-:W-:Y:S02]  /*0230*/  CS2R R96, SRZ ;  /* 0x0000000000607805 */ /* 0x000fe4000001ff00 */
[----:B------:R-:W-:-:S02]  /*0240*/  CS2R R100, SRZ ;  /* 0x0000000000647805 */ /* 0x000fc4000001ff00 */
[----:B------:R-:W-:Y:S02]  /*0250*/  CS2R R30, SRZ ;  /* 0x00000000001e7805 */ /* 0x000fe4000001ff00 */
[----:B------:R-:W-:Y:S02]  /*0260*/  CS2R R28, SRZ ;  /* 0x00000000001c7805 */ /* 0x000fe4000001ff00 */
[----:B------:R-:W-:Y:S02]  /*0270*/  CS2R R32, SRZ ;  /* 0x0000000000207805 */ /* 0x000fe4000001ff00 */
[----:B------:R-:W-:Y:S02]  /*0280*/  MOV R120, RZ ;  /* 0x000000ff00787202 */ /* 0x000fe40000000f00 */
[----:B------:R-:W-:Y:S01]  /*0290*/  MOV R111, RZ ;  /* 0x000000ff006f7202 */ /* 0x000fe20000000f00 */
[----:B-123--:R-:W-:Y:S06]  /*02a0*/  @!P0 BRA `(.L_x_6) ;  /* 0x0000003000248947 */ /* 0x00efec0003800000 */
[----:B------:R-:W0:Y:S01]  /*02b0*/  LDC R4, c[0x0][0x370] ;  /* 0x0000dc00ff047b82 */ /* 0x000e220000000800 */
[----:B------:R-:W-:Y:S01]  /*02c0*/  UMOV UR6, 0x400 ;  /* 0x0000040000067882 */ /* 0x000fe20000000000 */
[----:B------:R-:W-:Y:S01]  /*02d0*/  LOP3.LUT R10, R2, 0x7, RZ, 0xc0, !PT ;  /* 0x00000007020a7812 */ /* 0x000fe200078ec0ff */
[----:B------:R-:W1:Y:S01]  /*02e0*/  LDCU UR11, c[0x0][0x398] ;  /* 0x00007300ff0b77ac */ /* 0x000e620008000800 */
[----:B------:R-:W-:Y:S01]  /*02f0*/  MOV R68, RZ ;  /* 0x000000ff00447202 */ /* 0x000fe20000000f00 */
[----:B------:R-:W2:Y:S03]  /*0300*/  LDCU UR13, c[0x0][0x3a0] ;  /* 0x00007400ff0d77ac */ /* 0x000ea60008000800 */
[----:B------:R-:W3:Y:S01]  /*0310*/  LDC R3, c[0x0][0x374] ;  /* 0x0000dd00ff037b82 */ /* 0x000ee20000000800 */
[----:B------:R-:W4:Y:S07]  /*0320*/  LDCU UR12, c[0x0][0x39c] ;  /* 0x00007380ff0c77ac */ /* 0x000f2e0008000800 */
[----:B------:R-:W5:Y:S08]  /*0330*/  S2UR UR4, SR_CTAID.Y ;  /* 0x00000000000479c3 */ /* 0x000f700000002600 */
[----:B------:R-:W1:Y:S01]  /*0340*/  S2UR UR5, SR_CTAID.X ;  /* 0x00000000000579c3 */ /* 0x000e620000002500 */
[----:B0-----:R-:W-:-:S07]  /*0350*/  IADD3 R4, PT, PT, R4, -0x1, RZ ;  /* 0xffffffff04047810 */ /* 0x001fce0007ffe0ff */
[----:B------:R-:W0:Y:S01]  /*0360*/  LDC R9, c[0x0][0x39c] ;  /* 0x0000e700ff097b82 */ /* 0x000e220000000800 */
[----:B---3--:R-:W-:-:S07]  /*0370*/  IADD3 R3, PT, PT, R3, -0x1, RZ ;  /* 0xffffffff03037810 */ /* 0x008fce0007ffe0ff */
[----:B------:R-:W3:Y:S01]  /*0380*/  S2UR UR7, SR_CgaCtaId ;  /* 0x00000000000779c3 */ /* 0x000ee20000008800 */
[----:B-----5:R-:W-:Y:S01]  /*0390*/  ISETP.NE.AND P0, PT, R3, UR4, PT ;  /* 0x0000000403007c0c */ /* 0x020fe2000bf05270 */
[----:B------:R-:W-:Y:S01]  /*03a0*/  USHF.L.U32 UR4, UR4, 0x7, URZ ;  /* 0x0000000704047899 */ /* 0x000fe200080006ff */
[----:B------:R-:W-:-:S04]  /*03b0*/  LEA R3, R0, R2, 0x4 ;  /* 0x0000000200037211 */ /* 0x000fc800078e20ff */
[----:B------:R-:W-:Y:S02]  /*03c0*/  SHF.R.U32.HI R5, RZ, 0x7, R3 ;  /* 0x00000007ff057819 */ /* 0x000fe40000011603 */
[----:B-1----:R-:W-:Y:S01]  /*03d0*/  ISETP.EQ.OR P0, PT, R4, UR5, !P0 ;  /* 0x0000000504007c0c */ /* 0x002fe2000c702670 */
[----:B------:R-:W-:Y:S01]  /*03e0*/  USHF.L.U32 UR5, UR5, 0x7, URZ ;  /* 0x0000000705057899 */ /* 0x000fe200080006ff */
[C---:B------:R-:W-:Y:S02]  /*03f0*/  IADD3 R7, PT, PT, R5.reuse, 0x6, RZ ;  /* 0x0000000605077810 */ /* 0x040fe40007ffe0ff */
[C---:B------:R-:W-:Y:S02]  /*0400*/  IADD3 R8, PT, PT, R5.reuse, 0x2, RZ ;  /* 0x0000000205087810 */ /* 0x040fe40007ffe0ff */
[C---:B------:R-:W-:Y:S01]  /*0410*/  IADD3 R4, PT, PT, R5.reuse, 0x4, RZ ;  /* 0x0000000405047810 */ /* 0x040fe20007ffe0ff */
[-C--:B0-----:R-:W-:Y:S01]  /*0420*/  IMAD R11, R5, R9.reuse, UR5 ;  /* 0x00000005050b7e24 */ /* 0x081fe2000f8e0209 */
[----:B------:R-:W-:Y:S01]  /*0430*/  LOP3.LUT R6, R3, 0x7f, RZ, 0xc0, !PT ;  /* 0x0000007f03067812 */ /* 0x000fe200078ec0ff */
[-C--:B------:R-:W-:Y:S01]  /*0440*/  IMAD R7, R7, R9.reuse, UR5 ;  /* 0x0000000507077e24 */ /* 0x080fe2000f8e0209 */
[----:B------:R-:W-:Y:S01]  /*0450*/  LEA.HI R5, R3, UR4, RZ, 0x1d ;  /* 0x0000000403057c11 */ /* 0x000fe2000f8fe8ff */
[----:B------:R-:W-:Y:S01]  /*0460*/  IMAD R13, R8, R9, UR5 ;  /* 0x00000005080d7e24 */ /* 0x000fe2000f8e0209 */
[----:B------:R-:W-:Y:S01]  /*0470*/  IADD3 R8, PT, PT, R6, R11, RZ ;  /* 0x0000000b06087210 */ /* 0x000fe20007ffe0ff */
[----:B------:R-:W-:Y:S01]  /*0480*/  IMAD R9, R4, R9, UR5 ;  /* 0x0000000504097e24 */ /* 0x000fe2000f8e0209 */
[----:B------:R-:W-:Y:S01]  /*0490*/  IADD3 R3, PT, PT, R6, R7, RZ ;  /* 0x0000000706037210 */ /* 0x000fe20007ffe0ff */
[----:B---3--:R-:W-:-:S02]  /*04a0*/  ULEA UR10, UR7, UR6, 0x18 ;  /* 0x00000006070a7291 */ /* 0x008fc4000f8ec0ff */
[----:B------:R-:W-:Y:S01]  /*04b0*/  UIADD3 UR6, UPT, UPT, UR6, 0x1000, URZ ;  /* 0x0000100006067890 */ /* 0x000fe2000fffe0ff */
[C---:B------:R-:W-:Y:S01]  /*04c0*/  IADD3 R7, PT, PT, R6.reuse, R9, RZ ;  /* 0x0000000906077210 */ /* 0x040fe20007ffe0ff */
[----:B------:R-:W-:Y:S01]  /*04d0*/  UMOV UR4, 0x4 ;  /* 0x0000000400047882 */ /* 0x000fe20000000000 */
[C---:B------:R-:W-:Y:S01]  /*04e0*/  IADD3 R9, PT, PT, R5.reuse, 0x60, RZ ;  /* 0x0000006005097810 */ /* 0x040fe20007ffe0ff */
[----:B------:R-:W-:Y:S01]  /*04f0*/  ULEA UR6, UR7, UR6, 0x18 ;  /* 0x0000000607067291 */ /* 0x000fe2000f8ec0ff */
[-CC-:B------:R-:W-:Y:S01]  /*0500*/  IMAD R5, R5, R14.reuse, R10.reuse ;  /* 0x0000000e05057224 */ /* 0x180fe200078e020a */
[----:B------:R-:W-:Y:S02]  /*0510*/  IADD3 R6, PT, PT, R6, R13, RZ ;  /* 0x0000000d06067210 */ /* 0x000fe40007ffe0ff */
[----:B------:R-:W-:Y:S01]  /*0520*/  IMAD R9, R9, R14, R10 ;  /* 0x0000000e09097224 */ /* 0x000fe200078e020a */
[----:B------:R-:W-:Y:S02]  /*0530*/  LEA R11, R0, UR10, 0x8 ;  /* 0x0000000a000b7c11 */ /* 0x000fe4000f8e40ff */
[----:B------:R-:W-:-:S02]  /*0540*/  LEA R13, R14, R5, 0x6 ;  /* 0x000000050e0d7211 */ /* 0x000fc400078e30ff */
[----:B------:R-:W-:Y:S02]  /*0550*/  LEA R12, R2, UR6, 0x5 ;  /* 0x00000006020c7c11 */ /* 0x000fe4000f8e28ff */
[----:B--2-4-:R-:W-:-:S07]  /*0560*/  LEA R14, R14, R5, 0x5 ;  /* 0x000000050e0e7211 */ /* 0x014fce00078e28ff */
.L_x_34:
[----:B------:R-:W0:Y:S02]  /*0570*/  @!P0 LDC.64 R16, c[0x0][0x380] ;  /* 0x0000e000ff108b82 */ /* 0x000e240000000a00 */
[----:B0-----:R-:W-:-:S05]  /*0580*/  @!P0 IMAD.WIDE.U32 R16, R14, 0x4, R16 ;  /* 0x000000040e108825 */ /* 0x001fca00078e0010 */
[----:B------:R0:W5:Y:S02]  /*0590*/  @!P0 LDG.E R26, desc[UR8][R16.64] ;  /* 0x00000008101a8981 */ /* 0x000164000c1e1900 */
[----:B0-----:R-:W0:Y:S02]  /*05a0*/  @!P0 LDC.64 R16, c[0x0][0x380] ;  /* 0x0000e000ff108b82 */ /* 0x001e240000000a00 */
[----:B0-----:R-:W-:-:S05]  /*05b0*/  @!P0 IMAD.WIDE.U32 R16, R5, 0x4, R16 ;  /* 0x0000000405108825 */ /* 0x001fca00078e0010 */
[----:B------:R0:W5:Y:S01]  /*05c0*/  @!P0 LDG.E R24, desc[UR8][R16.64] ;  /* 0x0000000810188981 */ /* 0x000162000c1e1900 */
[----:B------:R-:W1:Y:S01]  /*05d0*/  S2UR UR7, SR_CgaCtaId ;  /* 0x00000000000779c3 */ /* 0x000e620000008800 */
[----:B------:R-:W-:Y:S01]  /*05e0*/  UMOV UR6, 0x400 ;  /* 0x0000040000067882 */ /* 0x000fe20000000000 */
[----:B------:R-:W2:Y:S01]  /*05f0*/  S2R R2, SR_TID.X ;  /* 0x0000000000027919 */ /* 0x000ea20000002100 */
[----:B------:R-:W3:Y:S01]  /*0600*/  S2R R0, SR_TID.Y ;  /* 0x0000000000007919 */ /* 0x000ee20000002200 */
[----:B--2---:R-:W-:Y:S02]  /*0610*/  SHF.L.U32 R25, R2, 0x2, RZ ;  /* 0x0000000202197819 */ /* 0x004fe400000006ff */
[----:B---3--:R-:W-:-:S04]  /*0620*/  LEA R18, R0, R2, 0x4 ;  /* 0x0000000200127211 */ /* 0x008fc800078e20ff */
[----:B------:R-:W-:Y:S01]  /*0630*/  SHF.L.U32 R19, R18, 0x2, RZ ;  /* 0x0000000212137819 */ /* 0x000fe200000006ff */
[----:B01----:R-:W-:Y:S06]  /*0640*/  @!P0 BRA `(.L_x_7) ;  /* 0x00000000003c8947 */ /* 0x003fec0003800000 */
[----:B------:R-:W0:Y:S01]  /*0650*/  S2R R16, SR_TID.Y ;  /* 0x0000000000107919 */ /* 0x000e220000002200 */
[----:B------:R-:W1:Y:S01]  /*0660*/  S2UR UR5, SR_CTAID.Y ;  /* 0x00000000000579c3 */ /* 0x000e620000002600 */
[----:B------:R-:W-:Y:S01]  /*0670*/  ISETP.GE.AND P1, PT, R10, UR13, PT ;  /* 0x0000000d0a007c0c */ /* 0x000fe2000bf26270 */
[----:B------:R-:W-:Y:S01]  /*0680*/  BSSY.RECONVERGENT B0, `(.L_x_7) ;  /* 0x000000b000007945 */ /* 0x000fe20003800200 */
[----:B------:R-:W0:Y:S01]  /*0690*/  S2R R17, SR_TID.X ;  /* 0x0000000000117919 */ /* 0x000e220000002100 */
[----:B-----5:R-:W-:Y:S01]  /*06a0*/  HFMA2 R24, -RZ, RZ, 0, 0 ;  /* 0x00000000ff187431 */ /* 0x020fe200000001ff */
[----:B-1----:R-:W-:Y:S01]  /*06b0*/  USHF.L.U32 UR5, UR5, 0x7, URZ ;  /* 0x0000000705057899 */ /* 0x002fe200080006ff */
[----:B0-----:R-:W-:-:S05]  /*06c0*/  LEA R16, R16, R17, 0x4 ;  /* 0x0000001110107211 */ /* 0x001fca00078e20ff */
[----:B------:R-:W-:-:S04]  /*06d0*/  LEA.HI R16, R16, UR5, RZ, 0x1d ;  /* 0x0000000510107c11 */ /* 0x000fc8000f8fe8ff */
[----:B------:R-:W-:-:S13]  /*06e0*/  ISETP.GE.OR P1, PT, R16, UR11, P1 ;  /* 0x0000000b10007c0c */ /* 0x000fda0008f26670 */
[----:B------:R-:W-:Y:S05]  /*06f0*/  @P1 BRA `(.L_x_8) ;  /* 0x00000000000c1947 */ /* 0x000fea0003800000 */
[----:B------:R-:W0:Y:S02]  /*0700*/  LDC.64 R16, c[0x0][0x380] ;  /* 0x0000e000ff107b82 */ /* 0x000e240000000a00 */
[----:B0-----:R-:W-:-:S05]  /*0710*/  IMAD.WIDE.U32 R16, R5, 0x4, R16 ;  /* 0x0000000405107825 */ /* 0x001fca00078e0010 */
[----:B------:R0:W5:Y:S02]  /*0720*/  LDG.E R24, desc[UR8][R16.64] ;  /* 0x0000000810187981 */ /* 0x000164000c1e1900 */
.L_x_8:
[----:B------:R-:W-:Y:S05]  /*0730*/  BSYNC.RECONVERGENT B0 ;  /* 0x0000000000007941 */ /* 0x000fea0003800200 */
.L_x_7:
[----:B------:R-:W-:Y:S01]  /*0740*/  ULEA UR5, UR7, UR6, 0x18 ;  /* 0x0000000607057291 */ /* 0x000fe2000f8ec0ff */
[----:B------:R-:W-:Y:S02]  /*0750*/  LOP3.LUT R25, R25, 0x1c, RZ, 0xc0, !PT ;  /* 0x0000001c19197812 */ /* 0x000fe400078ec0ff */
[----:B0-----:R-:W-:-:S04]  /*0760*/  LOP3.LUT R16, R19, 0x1ffe0, RZ, 0xc0, !PT ;  /* 0x0001ffe013107812 */ /* 0x001fc800078ec0ff */
[----:B------:R-:W-:-:S05]  /*0770*/  IADD3 R25, PT, PT, R16, UR5, R25 ;  /* 0x0000000510197c10 */ /* 0x000fca000fffe019 */
[----:B-----5:R0:W-:Y:S04]  /*0780*/  STS [R25], R24 ;  /* 0x0000001819007388 */ /* 0x0201e80000000800 */
[----:B------:R0:W-:Y:S01]  /*0790*/  @!P0 STS [R25+0x400], R26 ;  /* 0x0004001a19008388 */ /* 0x0001e20000000800 */
[----:B------:R-:W-:Y:S05]  /*07a0*/  @!P0 BRA `(.L_x_9) ;  /* 0x0000000000388947 */ /* 0x000fea0003800000 */
[----:B------:R-:W1:Y:S01]  /*07b0*/  S2UR UR5, SR_CTAID.Y ;  /* 0x00000000000579c3 */ /* 0x000e620000002600 */
[----:B------:R-:W-:Y:S01]  /*07c0*/  ISETP.GE.AND P1, PT, R10, UR13, PT ;  /* 0x0000000d0a007c0c */ /* 0x000fe2000bf26270 */
[----:B------:R-:W-:Y:S01]  /*07d0*/  BSSY.RECONVERGENT B0, `(.L_x_10) ;  /* 0x000000a000007945 */ /* 0x000fe20003800200 */
[----:B-1----:R-:W-:-:S06]  /*07e0*/  USHF.L.U32 UR5, UR5, 0x7, URZ ;  /* 0x0000000705057899 */ /* 0x002fcc00080006ff */
[----:B------:R-:W-:-:S04]  /*07f0*/  LEA.HI R16, R18, UR5, RZ, 0x1d ;  /* 0x0000000512107c11 */ /* 0x000fc8000f8fe8ff */
[----:B------:R-:W-:-:S04]  /*0800*/  IADD3 R16, PT, PT, R16, 0x20, RZ ;  /* 0x0000002010107810 */ /* 0x000fc80007ffe0ff */
[----:B------:R-:W-:Y:S02]  /*0810*/  ISETP.GE.OR P1, PT, R16, UR11, P1 ;  /* 0x0000000b10007c0c */ /* 0x000fe40008f26670 */
[----:B------:R-:W-:-:S11]  /*0820*/  MOV R16, RZ ;  /* 0x000000ff00107202 */ /* 0x000fd60000000f00 */
[----:B------:R-:W-:Y:S05]  /*0830*/  @P1 BRA `(.L_x_11) ;  /* 0x00000000000c1947 */ /* 0x000fea0003800000 */
[----:B------:R-:W1:Y:S02]  /*0840*/  LDC.64 R16, c[0x0][0x380] ;  /* 0x0000e000ff107b82 */ /* 0x000e640000000a00 */
[----:B-1----:R-:W-:-:S06]  /*0850*/  IMAD.WIDE.U32 R16, R14, 0x4, R16 ;  /* 0x000000040e107825 */ /* 0x002fcc00078e0010 */
[----:B------:R1:W5:Y:S02]  /*0860*/  LDG.E R16, desc[UR8][R16.64] ;  /* 0x0000000810107981 */ /* 0x000364000c1e1900 */
.L_x_11:
[----:B------:R-:W-:Y:S05]  /*0870*/  BSYNC.RECONVERGENT B0 ;  /* 0x0000000000007941 */ /* 0x000fea0003800200 */
.L_x_10:
[----:B-----5:R2:W-:Y:S02]  /*0880*/  STS [R25+0x400], R16 ;  /* 0x0004001019007388 */ /* 0x0205e40000000800 */
.L_x_9:
[----:B------:R-:W-:Y:S05]  /*0890*/  @P0 BRA `(.L_x_12) ;  /* 0x0000000000140947 */ /* 0x000fea0003800000 */
[----:B-12---:R-:W1:Y:S02]  /*08a0*/  LDC.64 R16, c[0x0][0x380] ;  /* 0x0000e000ff107b82 */ /* 0x006e640000000a00 */
[----:B-1----:R-:W-:-:S06]  /*08b0*/  IMAD.WIDE.U32 R16, R13, 0x4, R16 ;  /* 0x000000040d107825 */ /* 0x002fcc00078e0010 */
[----:B------:R-:W2:Y:S04]  /*08c0*/  LDG.E R16, desc[UR8][R16.64] ;  /* 0x0000000810107981 */ /* 0x000ea8000c1e1900 */
[----:B--2---:R1:W-:Y:S01]  /*08d0*/  STS [R25+0x800], R16 ;  /* 0x0008001019007388 */ /* 0x0043e20000000800 */
[----:B------:R-:W-:Y:S05]  /*08e0*/  BRA `(.L_x_13) ;  /* 0x0000000000387947 */ /* 0x000fea0003800000 */
.L_x_12:
[----:B------:R-:W3:Y:S01]  /*08f0*/  S2UR UR5, SR_CTAID.Y ;  /* 0x00000000000579c3 */ /* 0x000ee20000002600 */
[----:B------:R-:W-:Y:S01]  /*0900*/  ISETP.GE.AND P1, PT, R10, UR13, PT ;  /* 0x0000000d0a007c0c */ /* 0x000fe2000bf26270 */
[----:B------:R-:W-:Y:S01]  /*0910*/  BSSY.RECONVERGENT B0, `(.L_x_14) ;  /* 0x000000a000007945 */ /* 0x000fe20003800200 */
[----:B---3--:R-:W-:-:S06]  /*0920*/  USHF.L.U32 UR5, UR5, 0x7, URZ ;  /* 0x0000000705057899 */ /* 0x008fcc00080006ff */
[----:B--2---:R-:W-:-:S04]  /*0930*/  LEA.HI R16, R18, UR5, RZ, 0x1d ;  /* 0x0000000512107c11 */ /* 0x004fc8000f8fe8ff */
[----:B------:R-:W-:-:S04]  /*0940*/  IADD3 R16, PT, PT, R16, 0x40, RZ ;  /* 0x0000004010107810 */ /* 0x000fc80007ffe0ff */
[----:B------:R-:W-:Y:S01]  /*0950*/  ISETP.GE.OR P1, PT, R16, UR11, P1 ;  /* 0x0000000b10007c0c */ /* 0x000fe20008f26670 */
[----:B------:R-:W-:-:S12]  /*0960*/  HFMA2 R16, -RZ, RZ, 0, 0 ;  /* 0x00000000ff107431 */ /* 0x000fd800000001ff */
[----:B------:R-:W-:Y:S05]  /*0970*/  @P1 BRA `(.L_x_15) ;  /* 0x00000000000c1947 */ /* 0x000fea0003800000 */
[----:B-1----:R-:W1:Y:S02]  /*0980*/  LDC.64 R16, c[0x0][0x380] ;  /* 0x0000e000ff107b82 */ /* 0x002e640000000a00 */
[----:B-1----:R-:W-:-:S06]  /*0990*/  IMAD.WIDE.U32 R16, R13, 0x4, R16 ;  /* 0x000000040d107825 */ /* 0x002fcc00078e0010 */
[----:B------:R2:W5:Y:S02]  /*09a0*/  LDG.E R16, desc[UR8][R16.64] ;  /* 0x0000000810107981 */ /* 0x000564000c1e1900 */
.L_x_15:
[----:B------:R-:W-:Y:S05]  /*09b0*/  BSYNC.RECONVERGENT B0 ;  /* 0x0000000000007941 */ /* 0x000fea0003800200 */
.L_x_14:
[----:B-----5:R3:W-:Y:S02]  /*09c0*/  STS [R25+0x800], R16 ;  /* 0x0008001019007388 */ /* 0x0207e40000000800 */
.L_x_13:
[----:B------:R-:W-:Y:S05]  /*09d0*/  @P0 BRA `(.L_x_16) ;  /* 0x0000000000140947 */ /* 0x000fea0003800000 */
[----:B-123--:R-:W1:Y:S02]  /*09e0*/  LDC.64 R16, c[0x0][0x380] ;  /* 0x0000e000ff107b82 */ /* 0x00ee640000000a00 */
[----:B-1----:R-:W-:-:S06]  /*09f0*/  IMAD.WIDE.U32 R16, R9, 0x4, R16 ;  /* 0x0000000409107825 */ /* 0x002fcc00078e0010 */
[----:B------:R-:W2:Y:S04]  /*0a00*/  LDG.E R16, desc[UR8][R16.64] ;  /* 0x0000000810107981 */ /* 0x000ea8000c1e1900 */
[----:B--2---:R1:W-:Y:S01]  /*0a10*/  STS [R25+0xc00], R16 ;  /* 0x000c001019007388 */ /* 0x0043e20000000800 */
[----:B------:R-:W-:Y:S05]  /*0a20*/  BRA `(.L_x_17) ;  /* 0x0000000000387947 */ /* 0x000fea0003800000 */
.L_x_16:
[----:B------:R-:W4:Y:S01]  /*0a30*/  S2UR UR5, SR_CTAID.Y ;  /* 0x00000000000579c3 */ /* 0x000f220000002600 */
[----:B------:R-:W-:Y:S01]  /*0a40*/  ISETP.GE.AND P1, PT, R10, UR13, PT ;  /* 0x0000000d0a007c0c */ /* 0x000fe2000bf26270 */
[----:B------:R-:W-:Y:S01]  /*0a50*/  BSSY.RECONVERGENT B0, `(.L_x_18) ;  /* 0x000000a000007945 */ /* 0x000fe20003800200 */
[----:B----4-:R-:W-:-:S06]  /*0a60*/  USHF.L.U32 UR5, UR5, 0x7, URZ ;  /* 0x0000000705057899 */ /* 0x010fcc00080006ff */
[----:B-1-3--:R-:W-:-:S04]  /*0a70*/  LEA.HI R16, R18, UR5, RZ, 0x1d ;  /* 0x0000000512107c11 */ /* 0x00afc8000f8fe8ff */
[----:B------:R-:W-:-:S04]  /*0a80*/  IADD3 R16, PT, PT, R16, 0x60, RZ ;  /* 0x0000006010107810 */ /* 0x000fc80007ffe0ff */
[----:B------:R-:W-:Y:S02]  /*0a90*/  ISETP.GE.OR P1, PT, R16, UR11, P1 ;  /* 0x0000000b10007c0c */ /* 0x000fe40008f26670 */
[----:B------:R-:W-:-:S11]  /*0aa0*/  MOV R16, RZ ;  /* 0x000000ff00107202 */ /* 0x000fd60000000f00 */
[----:B------:R-:W-:Y:S05]  /*0ab0*/  @P1 BRA `(.L_x_19) ;  /* 0x00000000000c1947 */ /* 0x000fea0003800000 */
[----:B--2---:R-:W1:Y:S02]  /*0ac0*/  LDC.64 R16, c[0x0][0x380] ;  /* 0x0000e000ff107b82 */ /* 0x004e640000000a00 */
[----:B-1----:R-:W-:-:S06]  /*0ad0*/  IMAD.WIDE.U32 R16, R9, 0x4, R16 ;  /* 0x0000000409107825 */ /* 0x002fcc00078e0010 */
[----:B------:R1:W5:Y:S02]  /*0ae0*/  LDG.E R16, desc[UR8][R16.64] ;  /* 0x0000000810107981 */ /* 0x000364000c1e1900 */
.L_x_19:
[----:B------:R-:W-:Y:S05]  /*0af0*/  BSYNC.RECONVERGENT B0 ;  /* 0x0000000000007941 */ /* 0x000fea0003800200 */
.L_x_18:
[----:B-----5:R3:W-:Y:S02]  /*0b00*/  STS [R25+0xc00], R16 ;  /* 0x000c001019007388 */ /* 0x0207e40000000800 */
.L_x_17:
[----:B------:R-:W-:Y:S04]  /*0b10*/  BSSY.RECONVERGENT B0, `(.L_x_20) ;  /* 0x0000011000007945 */ /* 0x000fe80003800200 */
[----:B------:R-:W-:Y:S05]  /*0b20*/  @!P0 BRA `(.L_x_21) ;  /* 0x0000000000308947 */ /* 0x000fea0003800000 */
[----:B-12---:R-:W1:Y:S01]  /*0b30*/  S2R R17, SR_CTAID.X ;  /* 0x0000000000117919 */ /* 0x006e620000002500 */
[----:B---3--:R-:W-:Y:S01]  /*0b40*/  LOP3.LUT R16, R18, 0x7f, RZ, 0xc0, !PT ;  /* 0x0000007f12107812 */ /* 0x008fe200078ec0ff */
[----:B0-----:R-:W-:-:S03]  /*0b50*/  HFMA2 R24, -RZ, RZ, 0, 0 ;  /* 0x00000000ff187431 */ /* 0x001fc600000001ff */
[----:B-1----:R-:W-:Y:S02]  /*0b60*/  LEA R16, R17, R16, 0x7 ;  /* 0x0000001011107211 */ /* 0x002fe400078e38ff */
[----:B------:R-:W-:Y:S02]  /*0b70*/  IADD3 R17, PT, PT, R4, -0x4, RZ ;  /* 0xfffffffc04117810 */ /* 0x000fe40007ffe0ff */
[----:B------:R-:W-:-:S04]  /*0b80*/  ISETP.GE.AND P1, PT, R16, UR12, PT ;  /* 0x0000000c10007c0c */ /* 0x000fc8000bf26270 */
[----:B------:R-:W-:-:S13]  /*0b90*/  ISETP.GE.OR P1, PT, R17, UR13, P1 ;  /* 0x0000000d11007c0c */ /* 0x000fda0008f26670 */
[----:B------:R-:W-:Y:S05]  /*0ba0*/  @P1 BRA `(.L_x_22) ;  /* 0x00000000001c1947 */ /* 0x000fea0003800000 */
[----:B------:R-:W0:Y:S02]  /*0bb0*/  LDC.64 R16, c[0x0][0x388] ;  /* 0x0000e200ff107b82 */ /* 0x000e240000000a00 */
[----:B0-----:R-:W-:-:S05]  /*0bc0*/  IMAD.WIDE R16, R8, 0x4, R16 ;  /* 0x0000000408107825 */ /* 0x001fca00078e0210 */
[----:B------:R1:W5:Y:S01]  /*0bd0*/  LDG.E R24, desc[UR8][R16.64] ;  /* 0x0000000810187981 */ /* 0x000362000c1e1900 */
[----:B------:R-:W-:Y:S05]  /*0be0*/  BRA `(.L_x_22) ;  /* 0x00000000000c7947 */ /* 0x000fea0003800000 */
.L_x_21:
[----:B-123--:R-:W1:Y:S02]  /*0bf0*/  LDC.64 R16, c[0x0][0x388] ;  /* 0x0000e200ff107b82 */ /* 0x00ee640000000a00 */
[----:B-1----:R-:W-:-:S05]  /*0c00*/  IMAD.WIDE R16, R8, 0x4, R16 ;  /* 0x0000000408107825 */ /* 0x002fca00078e0210 */
[----:B0-----:R0:W5:Y:S02]  /*0c10*/  LDG.E R24, desc[UR8][R16.64] ;  /* 0x0000000810187981 */ /* 0x001164000c1e1900 */
.L_x_22:
[----:B------:R-:W-:Y:S05]  /*0c20*/  BSYNC.RECONVERGENT B0 ;  /* 0x0000000000007941 */ /* 0x000fea0003800200 */
.L_x_20:
[----:B01----:R-:W0:Y:S02]  /*0c30*/  @!P0 LDC.64 R16, c[0x0][0x388] ;  /* 0x0000e200ff108b82 */ /* 0x003e240000000a00 */
[----:B0-----:R-:W-:-:S06]  /*0c40*/  @!P0 IMAD.WIDE R16, R6, 0x4, R16 ;  /* 0x0000000406108825 */ /* 0x001fcc00078e0210 */
[----:B------:R-:W2:Y:S01]  /*0c50*/  @!P0 LDG.E R16, desc[UR8][R16.64] ;  /* 0x0000000810108981 */ /* 0x000ea2000c1e1900 */
[----:B------:R-:W-:Y:S01]  /*0c60*/  UIADD3 UR6, UPT, UPT, UR6, 0x1000, URZ ;  /* 0x0000100006067890 */ /* 0x000fe2000fffe0ff */
[C---:B------:R-:W-:Y:S02]  /*0c70*/  LOP3.LUT R25, R19.reuse, 0x1fc, RZ, 0xc0, !PT ;  /* 0x000001fc13197812 */ /* 0x040fe400078ec0ff */
[----:B------:R-:W-:Y:S01]  /*0c80*/  LOP3.LUT R26, R19, 0x1fe00, RZ, 0xc0, !PT ;  /* 0x0001fe00131a7812 */ /* 0x000fe200078ec0ff */
[----:B------:R-:W-:-:S06]  /*0c90*/  ULEA UR6, UR7, UR6, 0x18 ;  /* 0x0000000607067291 */ /* 0x000fcc000f8ec0ff */
[----:B------:R-:W-:-:S05]  /*0ca0*/  IADD3 R25, PT, PT, R26, UR6, R25 ;  /* 0x000000061a197c10 */ /* 0x000fca000fffe019 */
[----:B-----5:R0:W-:Y:S04]  /*0cb0*/  STS [R25], R24 ;  /* 0x0000001819007388 */ /* 0x0201e80000000800 */
[----:B--2---:R0:W-:Y:S01]  /*0cc0*/  @!P0 STS [R25+0x400], R16 ;  /* 0x0004001019008388 */ /* 0x0041e20000000800 */
[----:B------:R-:W-:Y:S05]  /*0cd0*/  @!P0 BRA `(.L_x_23) ;  /* 0x0000000000388947 */ /* 0x000fea0003800000 */
[----:B------:R-:W1:Y:S01]  /*0ce0*/  S2R R17, SR_CTAID.X ;  /* 0x0000000000117919 */ /* 0x000e620000002500 */
[----:B0-----:R-:W-:Y:S01]  /*0cf0*/  LOP3.LUT R16, R18, 0x7f, RZ, 0xc0, !PT ;  /* 0x0000007f12107812 */ /* 0x001fe200078ec0ff */
[----:B------:R-:W-:Y:S03]  /*0d00*/  BSSY.RECONVERGENT B0, `(.L_x_24) ;  /* 0x000000a000007945 */ /* 0x000fe60003800200 */
[----:B-1----:R-:W-:Y:S02]  /*0d10*/  LEA R16, R17, R16, 0x7 ;  /* 0x0000001011107211 */ /* 0x002fe400078e38ff */
[----:B------:R-:W-:Y:S02]  /*0d20*/  IADD3 R17, PT, PT, R4, -0x2, RZ ;  /* 0xfffffffe04117810 */ /* 0x000fe40007ffe0ff */
[----:B------:R-:W-:Y:S02]  /*0d30*/  ISETP.GE.AND P1, PT, R16, UR12, PT ;  /* 0x0000000c10007c0c */ /* 0x000fe4000bf26270 */
[----:B------:R-:W-:-:S02]  /*0d40*/  MOV R16, RZ ;  /* 0x000000ff00107202 */ /* 0x000fc40000000f00 */
[----:B------:R-:W-:-:S13]  /*0d50*/  ISETP.GE.OR P1, PT, R17, UR13, P1 ;  /* 0x0000000d11007c0c */ /* 0x000fda0008f26670 */
[----:B------:R-:W-:Y:S05]  /*0d60*/  @P1 BRA `(.L_x_25) ;  /* 0x00000000000c1947 */ /* 0x000fea0003800000 */
[----:B------:R-:W0:Y:S02]  /*0d70*/  LDC.64 R16, c[0x0][0x388] ;  /* 0x0000e200ff107b82 */ /* 0x000e240000000a00 */
[----:B0-----:R-:W-:-:S06]  /*0d80*/  IMAD.WIDE R16, R6, 0x4, R16 ;  /* 0x0000000406107825 */ /* 0x001fcc00078e0210 */
[----:B------:R0:W5:Y:S02]  /*0d90*/  LDG.E R16, desc[UR8][R16.64] ;  /* 0x0000000810107981 */ /* 0x000164000c1e1900 */
.L_x_25:
[----:B------:R-:W-:Y:S05]  /*0da0*/  BSYNC.RECONVERGENT B0 ;  /* 0x0000000000007941 */ /* 0x000fea0003800200 */
.L_x_24:
[----:B-----5:R1:W-:Y:S02]  /*0db0*/  STS [R25+0x400], R16 ;  /* 0x0004001019007388 */ /* 0x0203e40000000800 */
.L_x_23:
[----:B------:R-:W-:Y:S05]  /*0dc0*/  @P0 BRA `(.L_x_26) ;  /* 0x0000000000140947 */ /* 0x000fea0003800000 */
[----:B01----:R-:W0:Y:S02]  /*0dd0*/  LDC.64 R16, c[0x0][0x388] ;  /* 0x0000e200ff107b82 */ /* 0x003e240000000a00 */
[----:B0-----:R-:W-:-:S06]  /*0de0*/  IMAD.WIDE R16, R7, 0x4, R16 ;  /* 0x0000000407107825 */ /* 0x001fcc00078e0210 */
[----:B------:R-:W2:Y:S04]  /*0df0*/  LDG.E R16, desc[UR8][R16.64] ;  /* 0x0000000810107981 */ /* 0x000ea8000c1e1900 */
[----:B--2---:R0:W-:Y:S01]  /*0e00*/  STS [R25+0x800], R16 ;  /* 0x0008001019007388 */ /* 0x0041e20000000800 */
[----:B------:R-:W-:Y:S05]  /*0e10*/  BRA `(.L_x_27) ;  /* 0x0000000000347947 */ /* 0x000fea0003800000 */
.L_x_26:
[----:B0-----:R-:W0:Y:S01]  /*0e20*/  S2R R17, SR_CTAID.X ;  /* 0x0000000000117919 */ /* 0x001e220000002500 */
[----:B-1----:R-:W-:Y:S01]  /*0e30*/  LOP3.LUT R16, R18, 0x7f, RZ, 0xc0, !PT ;  /* 0x0000007f12107812 */ /* 0x002fe200078ec0ff */
[----:B------:R-:W-:Y:S03]  /*0e40*/  BSSY.RECONVERGENT B0, `(.L_x_28) ;  /* 0x0000009000007945 */ /* 0x000fe60003800200 */
[----:B0-----:R-:W-:-:S04]  /*0e50*/  LEA R16, R17, R16, 0x7 ;  /* 0x0000001011107211 */ /* 0x001fc800078e38ff */
[----:B------:R-:W-:Y:S01]  /*0e60*/  ISETP.GE.AND P1, PT, R16, UR12, PT ;  /* 0x0000000c10007c0c */ /* 0x000fe2000bf26270 */
[----:B------:R-:W-:-:S03]  /*0e70*/  HFMA2 R16, -RZ, RZ, 0, 0 ;  /* 0x00000000ff107431 */ /* 0x000fc600000001ff */
[----:B------:R-:W-:-:S13]  /*0e80*/  ISETP.GE.OR P1, PT, R4, UR13, P1 ;  /* 0x0000000d04007c0c */ /* 0x000fda0008f26670 */
[----:B------:R-:W-:Y:S05]  /*0e90*/  @P1 BRA `(.L_x_29) ;  /* 0x00000000000c1947 */ /* 0x000fea0003800000 */
[----:B------:R-:W0:Y:S02]  /*0ea0*/  LDC.64 R16, c[0x0][0x388] ;  /* 0x0000e200ff107b82 */ /* 0x000e240000000a00 */
[----:B0-----:R-:W-:-:S06]  /*0eb0*/  IMAD.WIDE R16, R7, 0x4, R16 ;  /* 0x0000000407107825 */ /* 0x001fcc00078e0210 */
[----:B------:R0:W5:Y:S02]  /*0ec0*/  LDG.E R16, desc[UR8][R16.64] ;  /* 0x0000000810107981 */ /* 0x000164000c1e1900 */
.L_x_29:
[----:B------:R-:W-:Y:S05]  /*0ed0*/  BSYNC.RECONVERGENT B0 ;  /* 0x0000000000007941 */ /* 0x000fea0003800200 */
.L_x_28:
[----:B-----5:R1:W-:Y:S02]  /*0ee0*/  STS [R25+0x800], R16 ;  /* 0x0008001019007388 */ /* 0x0203e40000000800 */
.L_x_27:
[----:B------:R-:W-:Y:S05]  /*0ef0*/  @P0 BRA `(.L_x_30) ;  /* 0x0000000000140947 */ /* 0x000fea0003800000 */
[----:B01----:R-:W0:Y:S02]  /*0f00*/  LDC.64 R16, c[0x0][0x388] ;  /* 0x0000e200ff107b82 */ /* 0x003e240000000a00 */
[----:B0-----:R-:W-:-:S06]  /*0f10*/  IMAD.WIDE R16, R3, 0x4, R16 ;  /* 0x0000000403107825 */ /* 0x001fcc00078e0210 */
[----:B------:R-:W2:Y:S04]  /*0f20*/  LDG.E R16, desc[UR8][R16.64] ;  /* 0x0000000810107981 */ /* 0x000ea8000c1e1900 */
[----:B--2---:R0:W-:Y:S01]  /*0f30*/  STS [R25+0xc00], R16 ;  /* 0x000c001019007388 */ /* 0x0041e20000000800 */
[----:B------:R-:W-:Y:S05]  /*0f40*/  BRA `(.L_x_31) ;  /* 0x0000000000387947 */ /* 0x000fea0003800000 */
.L_x_30:
[----:B0-----:R-:W0:Y:S01]  /*0f50*/  S2R R17, SR_CTAID.X ;  /* 0x0000000000117919 */ /* 0x001e220000002500 */
[----:B------:R-:W-:Y:S01]  /*0f60*/  LOP3.LUT R18, R18, 0x7f, RZ, 0xc0, !PT ;  /* 0x0000007f12127812 */ /* 0x000fe200078ec0ff */
[----:B------:R-:W-:Y:S01]  /*0f70*/  BSSY.RECONVERGENT B0, `(.L_x_32) ;  /* 0x000000a000007945 */ /* 0x000fe20003800200 */
[----:B-1----:R-:W-:Y:S02]  /*0f80*/  IADD3 R16, PT, PT, R4, 0x2, RZ ;  /* 0x0000000204107810 */ /* 0x002fe40007ffe0ff */
[----:B0-----:R-:W-:-:S04]  /*0f90*/  LEA R17, R17, R18, 0x7 ;  /* 0x0000001211117211 */ /* 0x001fc800078e38ff */
[----:B------:R-:W-:-:S04]  /*0fa0*/  ISETP.GE.AND P1, PT, R17, UR12, PT ;  /* 0x0000000c11007c0c */ /* 0x000fc8000bf26270 */
[----:B------:R-:W-:Y:S02]  /*0fb0*/  ISETP.GE.OR P1, PT, R16, UR13, P1 ;  /* 0x0000000d10007c0c */ /* 0x000fe40008f26670 */
[----:B------:R-:W-:-:S11]  /*0fc0*/  MOV R16, RZ ;  /* 0x000000ff00107202 */ /* 0x000fd60000000f00 */
[----:B------:R-:W-:Y:S05]  /*0fd0*/  @P1 BRA `(.L_x_33) ;  /* 0x00000000000c1947 */ /* 0x000fea0003800000 */
[----:B------:R-:W0:Y:S02]  /*0fe0*/  LDC.64 R16, c[0x0][0x388] ;  /* 0x0000e200ff107b82 */ /* 0x000e240000000a00 */
[----:B0-----:R-:W-:-:S06]  /*0ff0*/  IMAD.WIDE R16, R3, 0x4, R16 ;  /* 0x0000000403107825 */ /* 0x001fcc00078e0210 */
[----:B------:R0:W5:Y:S02]  /*1000*/  LDG.E R16, desc[UR8][R16.64] ;  /* 0x0000000810107981 */ /* 0x000164000c1e1900 */
.L_x_33:
[----:B------:R-:W-:Y:S05]  /*1010*/  BSYNC.RECONVERGENT B0 ;  /* 0x0000000000007941 */ /* 0x000fea0003800200 */
.L_x_32:
[----:B-----5:R1:W-:Y:S02]  /*1020*/  STS [R25+0xc00], R16 ;  /* 0x000c001019007388 */ /* 0x0203e40000000800 */
.L_x_31:
[----:B------:R-:W-:Y:S01]  /*1030*/  BAR.SYNC.DEFER_BLOCKING 0x0 ;  /* 0x0000000000007b1d */ /* 0x000fe20000010000 */
[----:B------:R-:W-:Y:S01]  /*1040*/  UIADD3 UR5, UPT, UPT, UR4, 0x4, URZ ;  /* 0x0000000404057890 */ /* 0x000fe2000fffe0ff */
[----:B------:R-:W-:Y:S01]  /*1050*/  IADD3 R9, PT, PT, R9, 0x8, RZ ;  /* 0x0000000809097810 */ /* 0x000fe20007ffe0ff */
[----:B------:R-:W-:Y:S01]  /*1060*/  UIADD3 UR4, UPT, UPT, UR4, 0x8, URZ ;  /* 0x0000000804047890 */ /* 0x000fe2000fffe0ff */
[----:B------:R-:W-:Y:S01]  /*1070*/  IADD3 R13, PT, PT, R13, 0x8, RZ ;  /* 0x000000080d0d7810 */ /* 0x000fe20007ffe0ff */
[----:B------:R-:W-:Y:S01]  /*1080*/  UISETP.GE.AND UP0, UPT, UR5, UR13, UPT ;  /* 0x0000000d0500728c */ /* 0x000fe2000bf06270 */
[----:B------:R-:W-:Y:S02]  /*1090*/  IADD3 R14, PT, PT, R14, 0x8, RZ ;  /* 0x000000080e0e7810 */ /* 0x000fe40007ffe0ff */
[----:B------:R-:W-:Y:S02]  /*10a0*/  IADD3 R5, PT, PT, R5, 0x8, RZ ;  /* 0x0000000805057810 */ /* 0x000fe40007ffe0ff */
[----:B------:R-:W-:-:S02]  /*10b0*/  IADD3 R10, PT, PT, R10, 0x8, RZ ;  /* 0x000000080a0a7810 */ /* 0x000fc40007ffe0ff */
[----:B------:R-:W-:Y:S01]  /*10c0*/  IADD3 R4, PT, PT, R4, 0x8, RZ ;  /* 0x0000000804047810 */ /* 0x000fe20007ffe0ff */
[----:B------:R-:W-:Y:S04]  /*10d0*/  LDS.128 R52, [R11] ;  /* 0x000000000b347984 */ /* 0x000fe80000000c00 */
[----:B------:R-:W2:Y:S04]  /*10e0*/  LDS.128 R112, [R12+0x10] ;  /* 0x000010000c707984 */ /* 0x000ea80000000c00 */
[----:B01----:R-:W0:Y:S04]  /*10f0*/  LDS.128 R24, [R12] ;  /* 0x000000000c187984 */ /* 0x003e280000000c00 */
[----:B------:R-:W1:Y:S04]  /*1100*/  LDS.128 R48, [R11+0x20] ;  /* 0x000020000b307984 */ /* 0x000e680000000c00 */
[----:B------:R-:W3:Y:S04]  /*1110*/  LDS.128 R44, [R11+0x40] ;  /* 0x000040000b2c7984 */ /* 0x000ee80000000c00 */
[----:B------:R-:W4:Y:S04]  /*1120*/  LDS.128 R40, [R11+0x60] ;  /* 0x000060000b287984 */ /* 0x000f280000000c00 */
[----:B------:R-:W5:Y:S04]  /*1130*/  LDS.128 R36, [R11+0x80] ;  /* 0x000080000b247984 */ /* 0x000f680000000c00 */
[----:B------:R-:W5:Y:S01]  /*1140*/  LDS.128 R16, [R11+0xe0] ;  /* 0x0000e0000b107984 */ /* 0x000f620000000c00 */
[C---:B--2---:R-:W-:Y:S01]  /*1150*/  FFMA R110, R52.reuse, R113, R32 ;  /* 0x00000071346e7223 */ /* 0x044fe20000000020 */
[C---:B------:R-:W-:Y:S01]  /*1160*/  FFMA R99, R52.reuse, R114, R33 ;  /* 0x0000007234637223 */ /* 0x040fe20000000021 */
[C---:B------:R-:W-:Y:S01]  /*1170*/  FFMA R120, R52.reuse, R112, R120 ;  /* 0x0000007034787223 */ /* 0x040fe20000000078 */
[C---:B------:R-:W-:Y:S01]  /*1180*/  FFMA R109, R52.reuse, R115, R62 ;  /* 0x00000073346d7223 */ /* 0x040fe2000000003e */
[C---:B0-----:R-:W-:Y:S01]  /*1190*/  FFMA R111, R52.reuse, R24, R111 ;  /* 0x00000018346f7223 */ /* 0x041fe2000000006f */
[C---:B------:R-:W-:Y:S01]  /*11a0*/  FFMA R93, R52.reuse, R25, R93 ;  /* 0x00000019345d7223 */ /* 0x040fe2000000005d */
[C---:B------:R-:W-:Y:S01]  /*11b0*/  FFMA R98, R52.reuse, R26, R98 ;  /* 0x0000001a34627223 */ /* 0x040fe20000000062 */
[----:B------:R-:W-:Y:S01]  /*11c0*/  FFMA R67, R52, R27, R103 ;  /* 0x0000001b34437223 */ /* 0x000fe20000000067 */
[----:B------:R-:W0:Y:S01]  /*11d0*/  LDS.128 R32, [R11+0xa0] ;  /* 0x0000a0000b207984 */ /* 0x000e220000000c00 */
[----:B-1----:R-:W-:Y:S01]  /*11e0*/  FFMA R52, R24, R48, R28 ;  /* 0x0000003018347223 */ /* 0x002fe2000000001c */
[C---:B------:R-:W-:Y:S01]  /*11f0*/  FFMA R62, R48.reuse, R25, R29 ;  /* 0x00000019303e7223 */ /* 0x040fe2000000001d */
[C---:B------:R-:W-:Y:S01]  /*1200*/  FFMA R94, R48.reuse, R114, R30 ;  /* 0x00000072305e7223 */ /* 0x040fe2000000001e */
[----:B------:R-:W-:Y:S01]  /*1210*/  FFMA R107, R48, R115, R31 ;  /* 0x00000073306b7223 */ /* 0x000fe2000000001f */
[----:B---3--:R-:W-:Y:S01]  /*1220*/  FFMA R74, R24, R44, R74 ;  /* 0x0000002c184a7223 */ /* 0x008fe2000000004a */
[----:B------:R-:W1:Y:S01]  /*1230*/  LDS.128 R28, [R11+0xc0] ;  /* 0x0000c0000b1c7984 */ /* 0x000e620000000c00 */
[C---:B------:R-:W-:Y:S01]  /*1240*/  FFMA R76, R44.reuse, R25, R76 ;  /* 0x000000192c4c7223 */ /* 0x040fe2000000004c */
[C---:B------:R-:W-:Y:S01]  /*1250*/  FFMA R78, R44.reuse, R26, R78 ;  /* 0x0000001a2c4e7223 */ /* 0x040fe2000000004e */
[----:B------:R-:W-:Y:S01]  /*1260*/  FFMA R101, R44, R27, R101 ;  /* 0x0000001b2c657223 */ /* 0x000fe20000000065 */
[----:B------:R-:W-:Y:S01]  /*1270*/  FFMA R95, R112, R44, R95 ;  /* 0x0000002c705f7223 */ /* 0x000fe2000000005f */
[C---:B------:R-:W-:Y:S01]  /*1280*/  FFMA R96, R44.reuse, R113, R96 ;  /* 0x000000712c607223 */ /* 0x040fe20000000060 */
[C---:B------:R-:W-:Y:S01]  /*1290*/  FFMA R97, R44.reuse, R114, R97 ;  /* 0x000000722c617223 */ /* 0x040fe20000000061 */
[----:B------:R-:W-:Y:S01]  /*12a0*/  FFMA R106, R44, R115, R106 ;  /* 0x000000732c6a7223 */ /* 0x000fe2000000006a */
[----:B------:R-:W-:Y:S01]  /*12b0*/  FFMA R108, R48, R113, R23 ;  /* 0x00000071306c7223 */ /* 0x000fe20000000017 */
[C---:B----4-:R-:W-:Y:S01]  /*12c0*/  FFMA R44, R24.reuse, R40, R22 ;  /* 0x00000028182c7223 */ /* 0x050fe20000000016 */
[----:B-----5:R-:W-:Y:S01]  /*12d0*/  FFMA R121, R24, R36, R20 ;  /* 0x0000002418797223 */ /* 0x020fe20000000014 */
[C---:B------:R-:W-:Y:S01]  /*12e0*/  FFMA R103, R36.reuse, R25, R21 ;  /* 0x0000001924677223 */ /* 0x040fe20000000015 */
[C---:B------:R-:W-:Y:S01]  /*12f0*/  FFMA R66, R36.reuse, R26, R66 ;  /* 0x0000001a24427223 */ /* 0x040fe20000000042 */
[----:B------:R-:W2:Y:S01]  /*1300*/  LDS.128 R20, [R12+0x200] ;  /* 0x000200000c147984 */ /* 0x000ea20000000c00 */
[----:B------:R-:W-:Y:S01]  /*1310*/  FFMA R73, R36, R27, R73 ;  /* 0x0000001b24497223 */ /* 0x000fe20000000049 */
[----:B------:R-:W-:Y:S01]  /*1320*/  FFMA R85, R112, R36, R85 ;  /* 0x0000002470557223 */ /* 0x000fe20000000055 */
[C---:B------:R-:W-:Y:S01]  /*1330*/  FFMA R86, R36.reuse, R113, R86 ;  /* 0x0000007124567223 */ /* 0x040fe20000000056 */
[C---:B------:R-:W-:Y:S01]  /*1340*/  FFMA R87, R36.reuse, R114, R87 ;  /* 0x0000007224577223 */ /* 0x040fe20000000057 */
[----:B------:R-:W-:Y:S01]  /*1350*/  FFMA R104, R36, R115, R104 ;  /* 0x0000007324687223 */ /* 0x000fe20000000068 */
[-C--:B------:R-:W-:Y:S01]  /*1360*/  FFMA R81, R48, R26.reuse, R81 ;  /* 0x0000001a30517223 */ /* 0x080fe20000000051 */
[C---:B------:R-:W-:Y:S01]  /*1370*/  FFMA R77, R40.reuse, R25, R77 ;  /* 0x00000019284d7223 */ /* 0x040fe2000000004d */
[C---:B------:R-:W-:Y:S01]  /*1380*/  FFMA R79, R40.reuse, R26, R79 ;  /* 0x0000001a284f7223 */ /* 0x040fe2000000004f */
[----:B------:R-:W-:Y:S01]  /*1390*/  FFMA R102, R40, R27, R102 ;  /* 0x0000001b28667223 */ /* 0x000fe20000000066 */
[----:B------:R-:W-:Y:S01]  /*13a0*/  FFMA R118, R112, R40, R118 ;  /* 0x0000002870767223 */ /* 0x000fe20000000076 */
[C---:B------:R-:W-:Y:S01]  /*13b0*/  FFMA R105, R40.reuse, R113, R105 ;  /* 0x0000007128697223 */ /* 0x040fe20000000069 */
[C---:B------:R-:W-:Y:S01]  /*13c0*/  FFMA R82, R40.reuse, R114, R82 ;  /* 0x0000007228527223 */ /* 0x040fe20000000052 */
[----:B------:R-:W-:Y:S01]  /*13d0*/  FFMA R84, R40, R115, R84 ;  /* 0x0000007328547223 */ /* 0x000fe20000000054 */
[-C--:B------:R-:W-:Y:S01]  /*13e0*/  FFMA R100, R48, R27.reuse, R100 ;  /* 0x0000001b30647223 */ /* 0x080fe20000000064 */
[----:B------:R-:W-:Y:S01]  /*13f0*/  FFMA R122, R16, R27, R63 ;  /* 0x0000001b107a7223 */ /* 0x000fe2000000003f */
[----:B------:R-:W-:Y:S01]  /*1400*/  FFMA R119, R112, R48, R119 ;  /* 0x0000003070777223 */ /* 0x000fe20000000077 */
[C---:B------:R-:W-:Y:S01]  /*1410*/  FFMA R92, R16.reuse, R113, R92 ;  /* 0x00000071105c7223 */ /* 0x040fe2000000005c */
[----:B------:R-:W-:Y:S01]  /*1420*/  FFMA R80, R16, R114, R80 ;  /* 0x0000007210507223 */ /* 0x000fe20000000050 */
[C---:B0-----:R-:W-:Y:S01]  /*1430*/  FFMA R36, R32.reuse, R26, R70 ;  /* 0x0000001a20247223 */ /* 0x041fe20000000046 */
[----:B------:R-:W-:Y:S01]  /*1440*/  FFMA R70, R32, R27, R72 ;  /* 0x0000001b20467223 */ /* 0x000fe20000000048 */
[-C--:B------:R-:W-:Y:S01]  /*1450*/  FFMA R123, R24, R32.reuse, R58 ;  /* 0x00000020187b7223 */ /* 0x080fe2000000003a */
[----:B------:R-:W-:Y:S01]  /*1460*/  FFMA R69, R32, R25, R69 ;  /* 0x0000001920457223 */ /* 0x000fe20000000045 */
[----:B------:R-:W-:Y:S01]  /*1470*/  FFMA R117, R112, R32, R117 ;  /* 0x0000002070757223 */ /* 0x000fe20000000075 */
[----:B------:R-:W-:Y:S01]  /*1480*/  FFMA R59, R32, R113, R91 ;  /* 0x00000071203b7223 */ /* 0x000fe2000000005b */
[----:B-1----:R-:W-:Y:S01]  /*1490*/  FFMA R125, R24, R28, R56 ;  /* 0x0000001c187d7223 */ /* 0x002fe20000000038 */
[CC--:B------:R-:W-:Y:S01]  /*14a0*/  FFMA R124, R28.reuse, R25.reuse, R57 ;  /* 0x000000191c7c7223 */ /* 0x0c0fe20000000039 */
[----:B------:R-:W-:Y:S01]  /*14b0*/  FFMA R72, R28, R26, R64 ;  /* 0x0000001a1c487223 */ /* 0x000fe20000000040 */
[----:B------:R-:W-:Y:S01]  /*14c0*/  FFMA R24, R24, R16, R15 ;  /* 0x0000001018187223 */ /* 0x000fe2000000000f */
[C---:B------:R-:W-:Y:S01]  /*14d0*/  FFMA R25, R16.reuse, R25, R60 ;  /* 0x0000001910197223 */ /* 0x040fe2000000003c */
[----:B------:R-:W-:Y:S01]  /*14e0*/  FFMA R26, R16, R26, R61 ;  /* 0x0000001a101a7223 */ /* 0x000fe2000000003d */
[C---:B------:R-:W-:Y:S01]  /*14f0*/  FFMA R40, R32.reuse, R114, R89 ;  /* 0x0000007220287223 */ /* 0x040fe20000000059 */
[----:B------:R-:W-:Y:S01]  /*1500*/  FFMA R58, R32, R115, R90 ;  /* 0x00000073203a7223 */ /* 0x000fe2000000005a */
[C---:B------:R-:W-:Y:S01]  /*1510*/  FFMA R32, R28.reuse, R27, R65 ;  /* 0x0000001b1c207223 */ /* 0x040fe20000000041 */
[C---:B------:R-:W-:Y:S01]  /*1520*/  FFMA R57, R28.reuse, R113, R88 ;  /* 0x000000711c397223 */ /* 0x040fe20000000058 */
[----:B------:R-:W-:Y:S01]  /*1530*/  FFMA R83, R28, R115, R83 ;  /* 0x000000731c537223 */ /* 0x000fe20000000053 */
[----:B------:R-:W0:Y:S01]  /*1540*/  LDS.128 R88, [R12+0x210] ;  /* 0x000210000c587984 */ /* 0x000e220000000c00 */
[----:B------:R-:W-:Y:S01]  /*1550*/  FFMA R116, R112, R28, R116 ;  /* 0x0000001c70747223 */ /* 0x000fe20000000074 */
[C---:B--2---:R-:W-:Y:S01]  /*1560*/  FFMA R65, R21.reuse, R37, R103 ;  /* 0x0000002515417223 */ /* 0x044fe20000000067 */
[C---:B------:R-:W-:Y:S01]  /*1570*/  FFMA R103, R21.reuse, R33, R69 ;  /* 0x0000002115677223 */ /* 0x040fe20000000045 */
[----:B------:R-:W-:Y:S01]  /*1580*/  FFMA R115, R16, R115, R68 ;  /* 0x0000007310737223 */ /* 0x000fe20000000044 */
[-C--:B------:R-:W-:Y:S01]  /*1590*/  FFMA R63, R20, R17.reuse, R24 ;  /* 0x00000011143f7223 */ /* 0x080fe20000000018 */
[-C--:B------:R-:W-:Y:S01]  /*15a0*/  FFMA R61, R21, R17.reuse, R25 ;  /* 0x00000011153d7223 */ /* 0x080fe20000000019 */
[----:B------:R-:W-:Y:S01]  /*15b0*/  FFMA R69, R22, R17, R26 ;  /* 0x0000001116457223 */ /* 0x000fe2000000001a */
[----:B------:R-:W-:Y:S01]  /*15c0*/  FFMA R56, R28, R114, R71 ;  /* 0x000000721c387223 */ /* 0x000fe20000000047 */
[----:B------:R-:W-:Y:S01]  /*15d0*/  FFMA R112, R112, R16, R75 ;  /* 0x0000001070707223 */ /* 0x000fe2000000004b */
[----:B------:R-:W-:Y:S01]  /*15e0*/  FFMA R68, R22, R29, R72 ;  /* 0x0000001d16447223 */ /* 0x000fe20000000048 */
[----:B------:R-:W1:Y:S01]  /*15f0*/  LDS.128 R24, [R12+0x400] ;  /* 0x000400000c187984 */ /* 0x000e620000000c00 */
[C---:B------:R-:W-:Y:S01]  /*1600*/  FFMA R111, R20.reuse, R53, R111 ;  /* 0x00000035146f7223 */ /* 0x040fe2000000006f */
[C---:B------:R-:W-:Y:S01]  /*1610*/  FFMA R48, R20.reuse, R49, R52 ;  /* 0x0000003114307223 */ /* 0x040fe20000000034 */
[C---:B------:R-:W-:Y:S01]  /*1620*/  FFMA R74, R20.reuse, R45, R74 ;  /* 0x0000002d144a7223 */ /* 0x040fe2000000004a */
[C---:B------:R-:W-:Y:S01]  /*1630*/  FFMA R75, R20.reuse, R41, R44 ;  /* 0x00000029144b7223 */ /* 0x040fe2000000002c */
[C---:B------:R-:W-:Y:S01]  /*1640*/  FFMA R64, R20.reuse, R37, R121 ;  /* 0x0000002514407223 */ /* 0x040fe20000000079 */
[C---:B------:R-:W-:Y:S01]  /*1650*/  FFMA R15, R20.reuse, R33, R123 ;  /* 0x00000021140f7223 */ /* 0x040fe2000000007b */
[----:B------:R-:W-:Y:S01]  /*1660*/  FFMA R16, R20, R29, R125 ;  /* 0x0000001d14107223 */ /* 0x000fe2000000007d */
        /* <DEDUP_REMOVED lines=15> */
[C---:B------:R-:W-:Y:S01]  /*1760*/  FFMA R73, R23.reuse, R37, R73 ;  /* 0x0000002517497223 */ /* 0x040fe20000000049 */
[C---:B------:R-:W-:Y:S01]  /*1770*/  FFMA R70, R23.reuse, R33, R70 ;  /* 0x0000002117467223 */ /* 0x040fe20000000046 */
[C---:B------:R-:W-:Y:S01]  /*1780*/  FFMA R71, R23.reuse, R29, R32 ;  /* 0x0000001d17477223 */ /* 0x040fe20000000020 */
[----:B------:R-:W-:-:S02]  /*1790*/  FFMA R72, R23, R17, R122 ;  /* 0x0000001117487223 */ /* 0x000fc4000000007a */
[----:B------:R-:W2:Y:S01]  /*17a0*/  LDS.128 R20, [R12+0x410] ;  /* 0x000410000c147984 */ /* 0x000ea20000000c00 */
[-C--:B0-----:R-:W-:Y:S01]  /*17b0*/  FFMA R36, R88, R41.reuse, R118 ;  /* 0x0000002958247223 */ /* 0x081fe20000000076 */
[-C--:B------:R-:W-:Y:S01]  /*17c0*/  FFMA R105, R89, R41.reuse, R105 ;  /* 0x0000002959697223 */ /* 0x080fe20000000069 */
[-C--:B------:R-:W-:Y:S01]  /*17d0*/  FFMA R82, R90, R41.reuse, R82 ;  /* 0x000000295a527223 */ /* 0x080fe20000000052 */
[----:B------:R-:W-:Y:S01]  /*17e0*/  FFMA R84, R91, R41, R84 ;  /* 0x000000295b547223 */ /* 0x000fe20000000054 */
[C---:B------:R-:W-:Y:S01]  /*17f0*/  FFMA R52, R88.reuse, R53, R120 ;  /* 0x0000003558347223 */ /* 0x040fe20000000078 */
[----:B------:R-:W-:Y:S01]  /*1800*/  FFMA R110, R53, R89, R110 ;  /* 0x00000059356e7223 */ /* 0x000fe2000000006e */
[-C--:B------:R-:W-:Y:S01]  /*1810*/  FFMA R44, R88, R49.reuse, R119 ;  /* 0x00000031582c7223 */ /* 0x080fe20000000077 */
[CC--:B------:R-:W-:Y:S01]  /*1820*/  FFMA R108, R89.reuse, R49.reuse, R108 ;  /* 0x00000031596c7223 */ /* 0x0c0fe2000000006c */
[----:B------:R-:W-:Y:S01]  /*1830*/  FFMA R94, R90, R49, R94 ;  /* 0x000000315a5e7223 */ /* 0x000fe2000000005e */
[CC--:B------:R-:W-:Y:S01]  /*1840*/  FFMA R95, R88.reuse, R45.reuse, R95 ;  /* 0x0000002d585f7223 */ /* 0x0c0fe2000000005f */
[C---:B------:R-:W-:Y:S01]  /*1850*/  FFMA R96, R89.reuse, R45, R96 ;  /* 0x0000002d59607223 */ /* 0x040fe20000000060 */
[CC--:B------:R-:W-:Y:S01]  /*1860*/  FFMA R85, R88.reuse, R37.reuse, R85 ;  /* 0x0000002558557223 */ /* 0x0c0fe20000000055 */
[C---:B------:R-:W-:Y:S01]  /*1870*/  FFMA R86, R89.reuse, R37, R86 ;  /* 0x0000002559567223 */ /* 0x040fe20000000056 */
[CC--:B------:R-:W-:Y:S01]  /*1880*/  FFMA R32, R88.reuse, R33.reuse, R117 ;  /* 0x0000002158207223 */ /* 0x0c0fe20000000075 */
[C---:B------:R-:W-:Y:S01]  /*1890*/  FFMA R59, R89.reuse, R33, R59 ;  /* 0x00000021593b7223 */ /* 0x040fe2000000003b */
[-C--:B------:R-:W-:Y:S01]  /*18a0*/  FFMA R41, R88, R29.reuse, R116 ;  /* 0x0000001d58297223 */ /* 0x080fe20000000074 */
[C---:B------:R-:W-:Y:S01]  /*18b0*/  FFMA R57, R89.reuse, R29, R57 ;  /* 0x0000001d59397223 */ /* 0x040fe20000000039 */
[----:B------:R-:W-:Y:S01]  /*18c0*/  FFMA R92, R89, R17, R92 ;  /* 0x00000011595c7223 */ /* 0x000fe2000000005c */
[----:B------:R-:W-:Y:S01]  /*18d0*/  FFMA R99, R53, R90, R99 ;  /* 0x0000005a35637223 */ /* 0x000fe20000000063 */
[C---:B------:R-:W-:Y:S01]  /*18e0*/  FFMA R107, R91.reuse, R49, R107 ;  /* 0x000000315b6b7223 */ /* 0x040fe2000000006b */
[C---:B------:R-:W-:Y:S01]  /*18f0*/  FFMA R97, R90.reuse, R45, R97 ;  /* 0x0000002d5a617223 */ /* 0x040fe20000000061 */
[C---:B------:R-:W-:Y:S01]  /*1900*/  FFMA R87, R90.reuse, R37, R87 ;  /* 0x000000255a577223 */ /* 0x040fe20000000057 */
[CC--:B------:R-:W-:Y:S01]  /*1910*/  FFMA R40, R90.reuse, R33.reuse, R40 ;  /* 0x000000215a287223 */ /* 0x0c0fe20000000028 */
[C---:B------:R-:W-:Y:S01]  /*1920*/  FFMA R58, R91.reuse, R33, R58 ;  /* 0x000000215b3a7223 */ /* 0x040fe2000000003a */
[----:B------:R-:W-:Y:S01]  /*1930*/  FFMA R56, R90, R29, R56 ;  /* 0x0000001d5a387223 */ /* 0x000fe20000000038 */
[-C--:B------:R-:W-:Y:S01]  /*1940*/  FFMA R88, R88, R17.reuse, R112 ;  /* 0x0000001158587223 */ /* 0x080fe20000000070 */
[-C--:B------:R-:W-:Y:S01]  /*1950*/  FFMA R80, R90, R17.reuse, R80 ;  /* 0x000000115a507223 */ /* 0x080fe20000000050 */
[C---:B------:R-:W-:Y:S01]  /*1960*/  FFMA R89, R91.reuse, R17, R115 ;  /* 0x000000115b597223 */ /* 0x040fe20000000073 */
        /* <DEDUP_REMOVED lines=11> */
[----:B------:R-:W-:Y:S01]  /*1a20*/  FFMA R104, R91, R37, R104 ;  /* 0x000000255b687223 */ /* 0x000fe20000000068 */
[C---:B------:R-:W-:Y:S01]  /*1a30*/  FFMA R49, R25.reuse, R50, R62 ;  /* 0x0000003219317223 */ /* 0x040fe2000000003e */
[C---:B------:R-:W-:Y:S01]  /*1a40*/  FFMA R29, R25.reuse, R18, R61 ;  /* 0x00000012191d7223 */ /* 0x040fe2000000003d */
[----:B------:R-:W-:Y:S01]  /*1a50*/  FFMA R24, R26, R34, R60 ;  /* 0x000000221a187223 */ /* 0x000fe2000000003c */
[----:B--2---:R-:W-:Y:S01]  /*1a60*/  FFMA R91, R22, R50, R94 ;  /* 0x00000032165b7223 */ /* 0x004fe2000000005e */
[----:B------:R-:W0:Y:S01]  /*1a70*/  LDS.128 R60, [R12+0x600] ;  /* 0x000600000c3c7984 */ /* 0x000e220000000c00 */
[C---:B------:R-:W-:Y:S01]  /*1a80*/  FFMA R77, R25.reuse, R42, R77 ;  /* 0x0000002a194d7223 */ /* 0x040fe2000000004d */
[----:B------:R-:W-:Y:S01]  /*1a90*/  FFMA R103, R25, R34, R103 ;  /* 0x0000002219677223 */ /* 0x000fe20000000067 */
[C---:B------:R-:W-:Y:S01]  /*1aa0*/  FFMA R81, R26.reuse, R50, R81 ;  /* 0x000000321a517223 */ /* 0x040fe20000000051 */
[----:B------:R-:W-:Y:S01]  /*1ab0*/  FFMA R79, R26, R42, R79 ;  /* 0x0000002a1a4f7223 */ /* 0x000fe2000000004f */
[C---:B------:R-:W-:Y:S01]  /*1ac0*/  FFMA R100, R27.reuse, R50, R100 ;  /* 0x000000321b647223 */ /* 0x040fe20000000064 */
[C---:B------:R-:W-:Y:S01]  /*1ad0*/  FFMA R102, R27.reuse, R42, R102 ;  /* 0x0000002a1b667223 */ /* 0x040fe20000000066 */
[----:B------:R-:W-:Y:S01]  /*1ae0*/  FFMA R70, R27, R34, R70 ;  /* 0x000000221b467223 */ /* 0x000fe20000000046 */
[CC--:B------:R-:W-:Y:S01]  /*1af0*/  FFMA R44, R20.reuse, R50.reuse, R44 ;  /* 0x00000032142c7223 */ /* 0x0c0fe2000000002c */
[-C--:B------:R-:W-:Y:S01]  /*1b00*/  FFMA R45, R21, R50.reuse, R108 ;  /* 0x00000032152d7223 */ /* 0x080fe2000000006c */
[----:B------:R-:W-:Y:S01]  /*1b10*/  FFMA R94, R23, R50, R107 ;  /* 0x00000032175e7223 */ /* 0x000fe2000000006b */
        /* <DEDUP_REMOVED lines=8> */
[-C--:B------:R-:W-:Y:S01]  /*1ba0*/  FFMA R42, R21, R30.reuse, R57 ;  /* 0x0000001e152a7223 */ /* 0x080fe20000000039 */
[----:B------:R-:W-:Y:S01]  /*1bb0*/  FFMA R50, R22, R30, R56 ;  /* 0x0000001e16327223 */ /* 0x000fe20000000038 */
[C---:B------:R-:W-:Y:S01]  /*1bc0*/  FFMA R93, R54.reuse, R25, R93 ;  /* 0x00000019365d7223 */ /* 0x040fe2000000005d */
[----:B------:R-:W1:Y:S01]  /*1bd0*/  LDS.128 R56, [R12+0x610] ;  /* 0x000610000c387984 */ /* 0x000e620000000c00 */
        /* <DEDUP_REMOVED lines=15> */
[-C--:B------:R-:W-:Y:S01]  /*1cd0*/  FFMA R72, R27, R18.reuse, R72 ;  /* 0x000000121b487223 */ /* 0x080fe20000000048 */
[----:B------:R-:W-:Y:S01]  /*1ce0*/  FFMA R54, R54, R23, R109 ;  /* 0x0000001736367223 */ /* 0x000fe2000000006d */
[-C--:B------:R-:W-:Y:S01]  /*1cf0*/  FFMA R88, R20, R18.reuse, R88 ;  /* 0x0000001214587223 */ /* 0x080fe20000000058 */
[-C--:B------:R-:W-:Y:S01]  /*1d00*/  FFMA R92, R21, R18.reuse, R92 ;  /* 0x00000012155c7223 */ /* 0x080fe2000000005c */
[-C--:B------:R-:W-:Y:S01]  /*1d10*/  FFMA R80, R22, R18.reuse, R80 ;  /* 0x0000001216507223 */ /* 0x080fe20000000050 */
[----:B------:R-:W-:Y:S01]  /*1d20*/  FFMA R89, R23, R18, R89 ;  /* 0x0000001217597223 */ /* 0x000fe20000000059 */
[----:B0-----:R-:W-:Y:S01]  /*1d30*/  FFMA R18, R61, R35, R103 ;  /* 0x000000233d127223 */ /* 0x001fe20000000067 */
[-C--:B------:R-:W-:Y:S01]  /*1d40*/  FFMA R95, R20, R46.reuse, R95 ;  /* 0x0000002e145f7223 */ /* 0x080fe2000000005f */
[CC--:B------:R-:W-:Y:S01]  /*1d50*/  FFMA R96, R21.reuse, R46.reuse, R96 ;  /* 0x0000002e15607223 */ /* 0x0c0fe20000000060 */
[----:B------:R-:W-:Y:S01]  /*1d60*/  FFMA R97, R22, R46, R97 ;  /* 0x0000002e16617223 */ /* 0x000fe20000000061 */
[-C--:B------:R-:W-:Y:S01]  /*1d70*/  FFMA R85, R20, R38.reuse, R85 ;  /* 0x0000002614557223 */ /* 0x080fe20000000055 */
[-C--:B------:R-:W-:Y:S01]  /*1d80*/  FFMA R86, R21, R38.reuse, R86 ;  /* 0x0000002615567223 */ /* 0x080fe20000000056 */
[----:B------:R-:W-:Y:S01]  /*1d90*/  FFMA R87, R22, R38, R87 ;  /* 0x0000002616577223 */ /* 0x000fe20000000057 */
[-C--:B------:R-:W-:Y:S01]  /*1da0*/  FFMA R41, R20, R30.reuse, R41 ;  /* 0x0000001e14297223 */ /* 0x080fe20000000029 */
[----:B------:R-:W-:Y:S01]  /*1db0*/  FFMA R83, R23, R30, R83 ;  /* 0x0000001e17537223 */ /* 0x000fe20000000053 */
        /* <DEDUP_REMOVED lines=33> */
[----:B------:R-:W-:Y:S01]  /*1fd0*/  LDS.128 R20, [R11+0x10] ;  /* 0x000010000b147984 */ /* 0x000fe20000000c00 */
[C---:B-1----:R-:W-:Y:S01]  /*1fe0*/  FFMA R117, R56.reuse, R55, R52 ;  /* 0x0000003738757223 */ /* 0x042fe20000000034 */
[C---:B------:R-:W-:Y:S01]  /*1ff0*/  FFMA R116, R55.reuse, R57, R53 ;  /* 0x0000003937747223 */ /* 0x040fe20000000035 */
[C---:B------:R-:W-:Y:S01]  /*2000*/  FFMA R115, R55.reuse, R58, R99 ;  /* 0x0000003a37737223 */ /* 0x040fe20000000063 */
[----:B------:R-:W0:Y:S01]  /*2010*/  LDS.128 R60, [R12+0x810] ;  /* 0x000810000c3c7984 */ /* 0x000e220000000c00 */
[----:B------:R-:W-:Y:S01]  /*2020*/  FFMA R118, R55, R59, R54 ;  /* 0x0000003b37767223 */ /* 0x000fe20000000036 */
        /* <DEDUP_REMOVED lines=9> */
[----:B------:R-:W-:Y:S01]  /*20c0*/  FFMA R105, R59, R47, R46 ;  /* 0x0000002f3b697223 */ /* 0x000fe2000000002e */
[CC--:B------:R-:W-:Y:S01]  /*20d0*/  FFMA R94, R56.reuse, R43.reuse, R36 ;  /* 0x0000002b385e7223 */ /* 0x0c0fe20000000024 */
[----:B------:R-:W3:Y:S01]  /*20e0*/  LDS.128 R44, [R11+0x50] ;  /* 0x000050000b2c7984 */ /* 0x000ee20000000c00 */
[C---:B------:R-:W-:Y:S01]  /*20f0*/  FFMA R104, R57.reuse, R43, R37 ;  /* 0x0000002b39687223 */ /* 0x040fe20000000025 */
[-C--:B------:R-:W-:Y:S01]  /*2100*/  FFMA R85, R56, R39.reuse, R85 ;  /* 0x0000002738557223 */ /* 0x080fe20000000055 */
[-C--:B------:R-:W-:Y:S01]  /*2110*/  FFMA R86, R57, R39.reuse, R86 ;  /* 0x0000002739567223 */ /* 0x080fe20000000056 */
[-C--:B------:R-:W-:Y:S01]  /*2120*/  FFMA R87, R58, R39.reuse, R87 ;  /* 0x000000273a577223 */ /* 0x080fe20000000057 */
[----:B------:R-:W-:Y:S01]  /*2130*/  FFMA R106, R59, R39, R38 ;  /* 0x000000273b6a7223 */ /* 0x000fe20000000026 */
[-C--:B------:R-:W-:Y:S01]  /*2140*/  FFMA R107, R56, R35.reuse, R32 ;  /* 0x00000023386b7223 */ /* 0x080fe20000000020 */
[----:B------:R-:W4:Y:S01]  /*2150*/  LDS.128 R36, [R11+0x70] ;  /* 0x000070000b247984 */ /* 0x000f220000000c00 */
[-C--:B------:R-:W-:Y:S01]  /*2160*/  FFMA R108, R57, R35.reuse, R33 ;  /* 0x00000023396c7223 */ /* 0x080fe20000000021 */
[-C--:B------:R-:W-:Y:S01]  /*2170*/  FFMA R109, R58, R35.reuse, R40 ;  /* 0x000000233a6d7223 */ /* 0x080fe20000000028 */
[----:B------:R-:W-:Y:S01]  /*2180*/  FFMA R110, R59, R35, R34 ;  /* 0x000000233b6e7223 */ /* 0x000fe20000000022 */
[-C--:B------:R-:W-:Y:S01]  /*2190*/  FFMA R111, R56, R31.reuse, R41 ;  /* 0x0000001f386f7223 */ /* 0x080fe20000000029 */
[----:B------:R-:W5:Y:S01]  /*21a0*/  LDS.128 R32, [R11+0x90] ;  /* 0x000090000b207984 */ /* 0x000f620000000c00 */
[-C--:B------:R-:W-:Y:S01]  /*21b0*/  FFMA R112, R57, R31.reuse, R42 ;  /* 0x0000001f39707223 */ /* 0x080fe2000000002a */
[-C--:B------:R-:W-:Y:S01]  /*21c0*/  FFMA R113, R58, R31.reuse, R50 ;  /* 0x0000001f3a717223 */ /* 0x080fe20000000032 */
[----:B------:R-:W-:Y:S01]  /*21d0*/  FFMA R83, R59, R31, R83 ;  /* 0x0000001f3b537223 */ /* 0x000fe20000000053 */
[-C--:B------:R-:W-:Y:S01]  /*21e0*/  FFMA R88, R56, R19.reuse, R88 ;  /* 0x0000001338587223 */ /* 0x080fe20000000058 */
[-C--:B------:R-:W-:Y:S01]  /*21f0*/  FFMA R92, R57, R19.reuse, R92 ;  /* 0x00000013395c7223 */ /* 0x080fe2000000005c */
[CC--:B------:R-:W-:Y:S01]  /*2200*/  FFMA R80, R58.reuse, R19.reuse, R80 ;  /* 0x000000133a507223 */ /* 0x0c0fe20000000050 */
[C---:B------:R-:W-:Y:S01]  /*2210*/  FFMA R89, R59.reuse, R19, R89 ;  /* 0x000000133b597223 */ /* 0x040fe20000000059 */
[-C--:B------:R-:W-:Y:S01]  /*2220*/  FFMA R82, R58, R43.reuse, R82 ;  /* 0x0000002b3a527223 */ /* 0x080fe20000000052 */
[----:B------:R-:W-:-:S02]  /*2230*/  FFMA R84, R59, R43, R84 ;  /* 0x0000002b3b547223 */ /* 0x000fc40000000054 */
[----:B------:R-:W5:Y:S01]  /*2240*/  LDS.128 R40, [R11+0xb0] ;  /* 0x0000b0000b287984 */ /* 0x000f620000000c00 */
[C---:B0-----:R-:W-:Y:S01]  /*2250*/  FFMA R31, R20.reuse, R61, R116 ;  /* 0x0000003d141f7223 */ /* 0x041fe20000000074 */
[C---:B------:R-:W-:Y:S02]  /*2260*/  FFMA R19, R20.reuse, R62, R115 ;  /* 0x0000003e14137223 */ /* 0x040fe40000000073 */
[----:B------:R-:W0:Y:S01]  /*2270*/  LDS.128 R56, [R11+0xf0] ;  /* 0x0000f0000b387984 */ /* 0x000e220000000c00 */
[C---:B-1----:R-:W-:Y:S01]  /*2280*/  FFMA R114, R20.reuse, R24, R90 ;  /* 0x0000001814727223 */ /* 0x042fe2000000005a */
[C---:B------:R-:W-:Y:S01]  /*2290*/  FFMA R93, R20.reuse, R25, R93 ;  /* 0x00000019145d7223 */ /* 0x040fe2000000005d */
[C---:B------:R-:W-:Y:S01]  /*22a0*/  FFMA R98, R20.reuse, R26, R98 ;  /* 0x0000001a14627223 */ /* 0x040fe20000000062 */
[----:B------:R-:W-:Y:S01]  /*22b0*/  FFMA R103, R20, R27, R103 ;  /* 0x0000001b14677223 */ /* 0x000fe20000000067 */
[----:B--2---:R-:W-:Y:S01]  /*22c0*/  FFMA R115, R24, R52, R48 ;  /* 0x0000003418737223 */ /* 0x004fe20000000030 */
        /* <DEDUP_REMOVED lines=8> */
[----:B------:R-:W1:Y:S01]  /*2350*/  LDS.128 R48, [R11+0xd0] ;  /* 0x0000d0000b307984 */ /* 0x000e620000000c00 */
[----:B---3--:R-:W-:Y:S01]  /*2360*/  FFMA R74, R24, R44, R74 ;  /* 0x0000002c184a7223 */ /* 0x008fe2000000004a */
[C---:B------:R-:W-:Y:S01]  /*2370*/  FFMA R76, R44.reuse, R25, R76 ;  /* 0x000000192c4c7223 */ /* 0x040fe2000000004c */
[C---:B------:R-:W-:Y:S01]  /*2380*/  FFMA R78, R44.reuse, R26, R78 ;  /* 0x0000001a2c4e7223 */ /* 0x040fe2000000004e */
[----:B------:R-:W-:Y:S01]  /*2390*/  FFMA R101, R44, R27, R101 ;  /* 0x0000001b2c657223 */ /* 0x000fe20000000065 */
[----:B------:R-:W-:Y:S01]  /*23a0*/  FFMA R95, R60, R44, R95 ;  /* 0x0000002c3c5f7223 */ /* 0x000fe2000000005f */
[C---:B------:R-:W-:Y:S01]  /*23b0*/  FFMA R96, R44.reuse, R61, R96 ;  /* 0x0000003d2c607223 */ /* 0x040fe20000000060 */
[C---:B------:R-:W-:Y:S01]  /*23c0*/  FFMA R97, R44.reuse, R62, R97 ;  /* 0x0000003e2c617223 */ /* 0x040fe20000000061 */
[-C--:B------:R-:W-:Y:S01]  /*23d0*/  FFMA R105, R44, R63.reuse, R105 ;  /* 0x0000003f2c697223 */ /* 0x080fe20000000069 */
[----:B------:R-:W-:Y:S01]  /*23e0*/  FFMA R20, R20, R63, R118 ;  /* 0x0000003f14147223 */ /* 0x000fe20000000076 */
[----:B----4-:R-:W-:Y:S01]  /*23f0*/  FFMA R75, R24, R36, R75 ;  /* 0x00000024184b7223 */ /* 0x010fe2000000004b */
[C---:B------:R-:W-:Y:S01]  /*2400*/  FFMA R77, R36.reuse, R25, R77 ;  /* 0x00000019244d7223 */ /* 0x040fe2000000004d */
[C---:B------:R-:W-:Y:S01]  /*2410*/  FFMA R79, R36.reuse, R26, R79 ;  /* 0x0000001a244f7223 */ /* 0x040fe2000000004f */
[----:B------:R-:W-:Y:S01]  /*2420*/  FFMA R44, R36, R27, R67 ;  /* 0x0000001b242c7223 */ /* 0x000fe20000000043 */
[----:B------:R-:W-:Y:S01]  /*2430*/  FFMA R94, R60, R36, R94 ;  /* 0x000000243c5e7223 */ /* 0x000fe2000000005e */
[C---:B------:R-:W-:Y:S01]  /*2440*/  FFMA R104, R36.reuse, R61, R104 ;  /* 0x0000003d24687223 */ /* 0x040fe20000000068 */
[C---:B------:R-:W-:Y:S01]  /*2450*/  FFMA R82, R36.reuse, R62, R82 ;  /* 0x0000003e24527223 */ /* 0x040fe20000000052 */
[----:B------:R-:W-:Y:S01]  /*2460*/  FFMA R84, R36, R63, R84 ;  /* 0x0000003f24547223 */ /* 0x000fe20000000054 */
[----:B-----5:R-:W-:Y:S01]  /*2470*/  FFMA R118, R24, R32, R64 ;  /* 0x0000002018767223 */ /* 0x020fe20000000040 */
[CC--:B------:R-:W-:Y:S01]  /*2480*/  FFMA R117, R32.reuse, R25.reuse, R65 ;  /* 0x0000001920757223 */ /* 0x0c0fe20000000041 */
[----:B------:R-:W-:Y:S01]  /*2490*/  FFMA R36, R32, R26, R66 ;  /* 0x0000001a20247223 */ /* 0x000fe20000000042 */
[----:B------:R-:W-:Y:S01]  /*24a0*/  FFMA R120, R24, R40, R15 ;  /* 0x0000002818787223 */ /* 0x000fe2000000000f */
[----:B------:R-:W2:Y:S01]  /*24b0*/  LDS.128 R64, [R12+0xa00] ;  /* 0x000a00000c407984 */ /* 0x000ea20000000c00 */
[C---:B------:R-:W-:Y:S01]  /*24c0*/  FFMA R119, R40.reuse, R25, R18 ;  /* 0x0000001928777223 */ /* 0x040fe20000000012 */
[C---:B------:R-:W-:Y:S01]  /*24d0*/  FFMA R30, R40.reuse, R26, R30 ;  /* 0x0000001a281e7223 */ /* 0x040fe2000000001e */
[----:B------:R-:W-:Y:S01]  /*24e0*/  FFMA R15, R40, R27, R70 ;  /* 0x0000001b280f7223 */ /* 0x000fe20000000046 */
[----:B------:R-:W-:Y:S01]  /*24f0*/  FFMA R107, R60, R40, R107 ;  /* 0x000000283c6b7223 */ /* 0x000fe2000000006b */
[C---:B------:R-:W-:Y:S01]  /*2500*/  FFMA R108, R40.reuse, R61, R108 ;  /* 0x0000003d286c7223 */ /* 0x040fe2000000006c */
[C---:B------:R-:W-:Y:S01]  /*2510*/  FFMA R109, R40.reuse, R62, R109 ;  /* 0x0000003e286d7223 */ /* 0x040fe2000000006d */
[----:B------:R-:W-:Y:S01]  /*2520*/  FFMA R110, R40, R63, R110 ;  /* 0x0000003f286e7223 */ /* 0x000fe2000000006e */
[----:B0-----:R-:W-:Y:S01]  /*2530*/  FFMA R70, R56, R25, R29 ;  /* 0x0000001938467223 */ /* 0x001fe2000000001d */
[-C--:B------:R-:W-:Y:S01]  /*2540*/  FFMA R73, R32, R27.reuse, R73 ;  /* 0x0000001b20497223 */ /* 0x080fe20000000049 */
[C---:B------:R-:W-:Y:S01]  /*2550*/  FFMA R69, R56.reuse, R26, R69 ;  /* 0x0000001a38457223 */ /* 0x040fe20000000045 */
[----:B------:R-:W-:Y:S01]  /*2560*/  FFMA R29, R56, R27, R72 ;  /* 0x0000001b381d7223 */ /* 0x000fe20000000048 */
[----:B------:R-:W-:Y:S01]  /*2570*/  FFMA R85, R60, R32, R85 ;  /* 0x000000203c557223 */ /* 0x000fe20000000055 */
[C---:B------:R-:W-:Y:S01]  /*2580*/  FFMA R86, R32.reuse, R61, R86 ;  /* 0x0000003d20567223 */ /* 0x040fe20000000056 */
[C---:B------:R-:W-:Y:S01]  /*2590*/  FFMA R87, R32.reuse, R62, R87 ;  /* 0x0000003e20577223 */ /* 0x040fe20000000057 */
[----:B------:R-:W-:Y:S01]  /*25a0*/  FFMA R106, R32, R63, R106 ;  /* 0x0000003f206a7223 */ /* 0x000fe2000000006a */
[----:B------:R-:W-:Y:S01]  /*25b0*/  FFMA R92, R56, R61, R92 ;  /* 0x0000003d385c7223 */ /* 0x000fe2000000005c */
[----:B------:R-:W-:Y:S01]  /*25c0*/  FFMA R88, R60, R56, R88 ;  /* 0x000000383c587223 */ /* 0x000fe20000000058 */
[----:B-1----:R-:W-:Y:S01]  /*25d0*/  FFMA R40, R48, R25, R28 ;  /* 0x0000001930287223 */ /* 0x002fe2000000001c */
[----:B------:R-:W-:Y:S01]  /*25e0*/  FFMA R16, R24, R48, R16 ;  /* 0x0000003018107223 */ /* 0x000fe20000000010 */
[C---:B------:R-:W-:Y:S01]  /*25f0*/  FFMA R68, R48.reuse, R26, R68 ;  /* 0x0000001a30447223 */ /* 0x040fe20000000044 */
[----:B------:R-:W-:Y:S01]  /*2600*/  FFMA R28, R48, R27, R71 ;  /* 0x0000001b301c7223 */ /* 0x000fe20000000047 */
[----:B------:R-:W-:Y:S01]  /*2610*/  FFMA R111, R60, R48, R111 ;  /* 0x000000303c6f7223 */ /* 0x000fe2000000006f */
[C---:B------:R-:W-:Y:S01]  /*2620*/  FFMA R112, R48.reuse, R61, R112 ;  /* 0x0000003d30707223 */ /* 0x040fe20000000070 */
[C---:B------:R-:W-:Y:S01]  /*2630*/  FFMA R113, R48.reuse, R62, R113 ;  /* 0x0000003e30717223 */ /* 0x040fe20000000071 */
[-C--:B------:R-:W-:Y:S01]  /*2640*/  FFMA R83, R48, R63.reuse, R83 ;  /* 0x0000003f30537223 */ /* 0x080fe20000000053 */
[----:B------:R-:W-:Y:S01]  /*2650*/  FFMA R48, R24, R56, R17 ;  /* 0x0000003818307223 */ /* 0x000fe20000000011 */
[C---:B------:R-:W-:Y:S01]  /*2660*/  FFMA R80, R56.reuse, R62, R80 ;  /* 0x0000003e38507223 */ /* 0x040fe20000000050 */
[----:B------:R-:W0:Y:S01]  /*2670*/  LDS.128 R24, [R12+0xa10] ;  /* 0x000a10000c187984 */ /* 0x000e220000000c00 */
        /* <DEDUP_REMOVED lines=25> */
[----:B------:R-:W-:Y:S01]  /*2810*/  FFMA R72, R67, R41, R15 ;  /* 0x0000002943487223 */ /* 0x000fe2000000000f */
[----:B------:R-:W1:Y:S01]  /*2820*/  LDS.128 R68, [R12+0xc00] ;  /* 0x000c00000c447984 */ /* 0x000e620000000c00 */
        /* <DEDUP_REMOVED lines=8> */
[----:B------:R-:W-:Y:S01]  /*28b0*/  FFMA R20, R21, R27, R20 ;  /* 0x0000001b15147223 */ /* 0x000fe20000000014 */
[----:B------:R-:W0:Y:S01]  /*28c0*/  LDS.128 R28, [R12+0xc10] ;  /* 0x000c10000c1c7984 */ /* 0x000e220000000c00 */
[C---:B------:R-:W-:Y:S01]  /*28d0*/  FFMA R52, R27.reuse, R53, R52 ;  /* 0x000000351b347223 */ /* 0x040fe20000000034 */
[C---:B------:R-:W-:Y:S01]  /*28e0*/  FFMA R105, R27.reuse, R45, R105 ;  /* 0x0000002d1b697223 */ /* 0x040fe20000000069 */
[----:B------:R-:W-:Y:S01]  /*28f0*/  FFMA R84, R27, R37, R84 ;  /* 0x000000251b547223 */ /* 0x000fe20000000054 */
[-C--:B------:R-:W-:Y:S01]  /*2900*/  FFMA R85, R24, R33.reuse, R85 ;  /* 0x0000002118557223 */ /* 0x080fe20000000055 */
[-C--:B------:R-:W-:Y:S01]  /*2910*/  FFMA R86, R25, R33.reuse, R86 ;  /* 0x0000002119567223 */ /* 0x080fe20000000056 */
[-C--:B------:R-:W-:Y:S01]  /*2920*/  FFMA R87, R26, R33.reuse, R87 ;  /* 0x000000211a577223 */ /* 0x080fe20000000057 */
[C---:B------:R-:W-:Y:S01]  /*2930*/  FFMA R106, R27.reuse, R33, R106 ;  /* 0x000000211b6a7223 */ /* 0x040fe2000000006a */
[C---:B------:R-:W-:Y:S01]  /*2940*/  FFMA R110, R27.reuse, R41, R110 ;  /* 0x000000291b6e7223 */ /* 0x040fe2000000006e */
[C---:B------:R-:W-:Y:S01]  /*2950*/  FFMA R83, R27.reuse, R49, R83 ;  /* 0x000000311b537223 */ /* 0x040fe20000000053 */
[----:B------:R-:W-:Y:S01]  /*2960*/  FFMA R89, R27, R57, R89 ;  /* 0x000000391b597223 */ /* 0x000fe20000000059 */
[----:B------:R-:W-:Y:S01]  /*2970*/  FFMA R19, R21, R26, R19 ;  /* 0x0000001a15137223 */ /* 0x000fe20000000013 */
[C---:B------:R-:W-:Y:S01]  /*2980*/  FFMA R90, R24.reuse, R21, R90 ;  /* 0x00000015185a7223 */ /* 0x040fe2000000005a */
[CC--:B------:R-:W-:Y:S01]  /*2990*/  FFMA R99, R24.reuse, R53.reuse, R99 ;  /* 0x0000003518637223 */ /* 0x0c0fe20000000063 */
[C---:B------:R-:W-:Y:S01]  /*29a0*/  FFMA R102, R25.reuse, R53, R102 ;  /* 0x0000003519667223 */ /* 0x040fe20000000066 */
        /* <DEDUP_REMOVED lines=10> */
[----:B------:R-:W-:Y:S01]  /*2a50*/  FFMA R92, R25, R57, R92 ;  /* 0x00000039195c7223 */ /* 0x000fe2000000005c */
[C---:B------:R-:W-:Y:S01]  /*2a60*/  FFMA R109, R26.reuse, R41, R109 ;  /* 0x000000291a6d7223 */ /* 0x040fe2000000006d */
[C---:B------:R-:W-:Y:S01]  /*2a70*/  FFMA R80, R26.reuse, R57, R80 ;  /* 0x000000391a507223 */ /* 0x040fe20000000050 */
[C---:B------:R-:W-:Y:S01]  /*2a80*/  FFMA R82, R26.reuse, R37, R82 ;  /* 0x000000251a527223 */ /* 0x040fe20000000052 */
[----:B------:R-:W-:Y:S01]  /*2a90*/  FFMA R91, R26, R53, R91 ;  /* 0x000000351a5b7223 */ /* 0x000fe2000000005b */
[C---:B-1----:R-:W-:Y:S01]  /*2aa0*/  FFMA R27, R70.reuse, R34, R61 ;  /* 0x00000022461b7223 */ /* 0x042fe2000000003d */
[----:B------:R-:W-:Y:S01]  /*2ab0*/  FFMA R33, R70, R42, R60 ;  /* 0x0000002a46217223 */ /* 0x000fe2000000003c */
[C---:B------:R-:W-:Y:S01]  /*2ac0*/  FFMA R25, R68.reuse, R34, R18 ;  /* 0x0000002244197223 */ /* 0x040fe20000000012 */
[----:B------:R-:W1:Y:S01]  /*2ad0*/  LDS.128 R60, [R12+0xe00] ;  /* 0x000e00000c3c7984 */ /* 0x000e620000000c00 */
[C---:B------:R-:W-:Y:S01]  /*2ae0*/  FFMA R24, R68.reuse, R42, R17 ;  /* 0x0000002a44187223 */ /* 0x040fe20000000011 */
[C---:B------:R-:W-:Y:S01]  /*2af0*/  FFMA R21, R68.reuse, R50, R16 ;  /* 0x0000003244157223 */ /* 0x040fe20000000010 */
[C---:B------:R-:W-:Y:S01]  /*2b00*/  FFMA R114, R68.reuse, R22, R114 ;  /* 0x0000001644727223 */ /* 0x040fe20000000072 */
[C---:B------:R-:W-:Y:S01]  /*2b10*/  FFMA R115, R68.reuse, R54, R115 ;  /* 0x0000003644737223 */ /* 0x040fe20000000073 */
[C---:B------:R-:W-:Y:S01]  /*2b20*/  FFMA R74, R68.reuse, R46, R74 ;  /* 0x0000002e444a7223 */ /* 0x040fe2000000004a */
[----:B------:R-:W-:Y:S01]  /*2b30*/  FFMA R32, R68, R38, R32 ;  /* 0x0000002644207223 */ /* 0x000fe20000000020 */
[----:B0-----:R-:W-:Y:S01]  /*2b40*/  FFMA R45, R22, R30, R19 ;  /* 0x0000001e162d7223 */ /* 0x001fe20000000013 */
[----:B------:R-:W-:Y:S01]  /*2b50*/  FFMA R64, R68, R58, R64 ;  /* 0x0000003a44407223 */ /* 0x000fe20000000040 */
[----:B------:R-:W0:Y:S01]  /*2b60*/  LDS.128 R16, [R12+0xe10] ;  /* 0x000e10000c107984 */ /* 0x000e220000000c00 */
        /* <DEDUP_REMOVED lines=25> */
[----:B------:R-:W-:Y:S01]  /*2d00*/  FFMA R44, R71, R38, R44 ;  /* 0x00000026472c7223 */ /* 0x000fe2000000002c */
[----:B------:R-:W-:Y:S01]  /*2d10*/  FFMA R105, R31, R46, R105 ;  /* 0x0000002e1f697223 */ /* 0x000fe20000000069 */
[-C--:B------:R-:W-:Y:S01]  /*2d20*/  FFMA R94, R28, R38.reuse, R94 ;  /* 0x000000261c5e7223 */ /* 0x080fe2000000005e */
[-C--:B------:R-:W-:Y:S01]  /*2d30*/  FFMA R104, R29, R38.reuse, R104 ;  /* 0x000000261d687223 */ /* 0x080fe20000000068 */
[-C--:B------:R-:W-:Y:S01]  /*2d40*/  FFMA R82, R30, R38.reuse, R82 ;  /* 0x000000261e527223 */ /* 0x080fe20000000052 */
[----:B-1----:R-:W-:Y:S01]  /*2d50*/  FFMA R58, R60, R43, R24 ;  /* 0x0000002b3c3a7223 */ /* 0x002fe20000000018 */
[----:B------:R-:W-:Y:S01]  /*2d60*/  FFMA R84, R31, R38, R84 ;  /* 0x000000261f547223 */ /* 0x000fe20000000054 */
[----:B------:R-:W1:Y:S01]  /*2d70*/  LDC R24, c[0x0][0x39c] ;  /* 0x0000e700ff187b82 */ /* 0x000e620000000800 */
[----:B------:R-:W-:Y:S01]  /*2d80*/  FFMA R103, R22, R71, R103 ;  /* 0x0000004716677223 */ /* 0x000fe20000000067 */
[C---:B------:R-:W-:Y:S01]  /*2d90*/  FFMA R100, R71.reuse, R54, R100 ;  /* 0x0000003647647223 */ /* 0x040fe20000000064 */
[C---:B------:R-:W-:Y:S01]  /*2da0*/  FFMA R101, R71.reuse, R46, R101 ;  /* 0x0000002e47657223 */ /* 0x040fe20000000065 */
[C---:B------:R-:W-:Y:S01]  /*2db0*/  FFMA R73, R71.reuse, R34, R73 ;  /* 0x0000002247497223 */ /* 0x040fe20000000049 */
[----:B------:R-:W-:Y:S01]  /*2dc0*/  FFMA R41, R71, R50, R15 ;  /* 0x0000003247297223 */ /* 0x000fe2000000000f */
[----:B------:R-:W-:Y:S01]  /*2dd0*/  FFMA R90, R28, R22, R90 ;  /* 0x000000161c5a7223 */ /* 0x000fe2000000005a */
[C---:B------:R-:W-:Y:S01]  /*2de0*/  FFMA R75, R22.reuse, R29, R75 ;  /* 0x0000001d164b7223 */ /* 0x040fe2000000004b */
[----:B------:R-:W-:Y:S01]  /*2df0*/  FFMA R49, R22, R31, R20 ;  /* 0x0000001f16317223 */ /* 0x000fe20000000014 */
[-C--:B------:R-:W-:Y:S01]  /*2e00*/  FFMA R99, R28, R54.reuse, R99 ;  /* 0x000000361c637223 */ /* 0x080fe20000000063 */
[----:B------:R-:W-:Y:S01]  /*2e10*/  FFMA R91, R30, R54, R91 ;  /* 0x000000361e5b7223 */ /* 0x000fe2000000005b */
[C---:B------:R-:W-:Y:S01]  /*2e20*/  FFMA R95, R28.reuse, R46, R95 ;  /* 0x0000002e1c5f7223 */ /* 0x040fe2000000005f */
[-C--:B------:R-:W-:Y:S01]  /*2e30*/  FFMA R85, R28, R34.reuse, R85 ;  /* 0x000000221c557223 */ /* 0x080fe20000000055 */
[CC--:B------:R-:W-:Y:S01]  /*2e40*/  FFMA R86, R29.reuse, R34.reuse, R86 ;  /* 0x000000221d567223 */ /* 0x0c0fe20000000056 */
[----:B------:R-:W-:Y:S01]  /*2e50*/  FFMA R87, R30, R34, R87 ;  /* 0x000000221e577223 */ /* 0x000fe20000000057 */
[----:B------:R-:W-:Y:S01]  /*2e60*/  FFMA R38, R28, R50, R111 ;  /* 0x000000321c267223 */ /* 0x000fe2000000006f */
[-C--:B------:R-:W-:Y:S01]  /*2e70*/  FFMA R53, R29, R54.reuse, R102 ;  /* 0x000000361d357223 */ /* 0x080fe20000000066 */
[----:B------:R-:W-:Y:S01]  /*2e80*/  FFMA R52, R31, R54, R52 ;  /* 0x000000361f347223 */ /* 0x000fe20000000034 */
[-C--:B------:R-:W-:Y:S01]  /*2e90*/  FFMA R96, R29, R46.reuse, R96 ;  /* 0x0000002e1d607223 */ /* 0x080fe20000000060 */
[C---:B------:R-:W-:Y:S01]  /*2ea0*/  FFMA R97, R30.reuse, R46, R97 ;  /* 0x0000002e1e617223 */ /* 0x040fe20000000061 */
        /* <DEDUP_REMOVED lines=41> */
[----:B------:R-:W-:Y:S01]  /*3140*/  FFMA R63, R63, R59, R67 ;  /* 0x0000003b3f3f7223 */ /* 0x000fe20000000043 */
[CC--:B------:R-:W-:Y:S01]  /*3150*/  FFMA R119, R16.reuse, R55.reuse, R99 ;  /* 0x0000003710777223 */ /* 0x0c0fe20000000063 */
[-C--:B------:R-:W-:Y:S01]  /*3160*/  FFMA R23, R17, R55.reuse, R53 ;  /* 0x0000003711177223 */ /* 0x080fe20000000035 */
[----:B------:R-:W-:Y:S01]  /*3170*/  FFMA R31, R19, R55, R52 ;  /* 0x00000037131f7223 */ /* 0x000fe20000000034 */
[-C--:B------:R-:W-:Y:S01]  /*3180*/  FFMA R95, R16, R47.reuse, R95 ;  /* 0x0000002f105f7223 */ /* 0x080fe2000000005f */
[-C--:B------:R-:W-:Y:S01]  /*3190*/  FFMA R96, R17, R47.reuse, R96 ;  /* 0x0000002f11607223 */ /* 0x080fe20000000060 */
        /* <DEDUP_REMOVED lines=20> */
[----:B-1----:R-:W-:-:S02]  /*32e0*/  LEA R3, R24, R3, 0x3 ;  /* 0x0000000318037211 */ /* 0x002fc400078e18ff */
[C---:B------:R-:W-:Y:S02]  /*32f0*/  LEA R7, R24.reuse, R7, 0x3 ;  /* 0x0000000718077211 */ /* 0x040fe400078e18ff */
[C---:B------:R-:W-:Y:S02]  /*3300*/  LEA R8, R24.reuse, R8, 0x3 ;  /* 0x0000000818087211 */ /* 0x040fe400078e18ff */
[----:B------:R-:W-:Y:S01]  /*3310*/  LEA R6, R24, R6, 0x3 ;  /* 0x0000000618067211 */ /* 0x000fe200078e18ff */
[----:B------:R-:W-:Y:S06]  /*3320*/  BAR.SYNC.DEFER_BLOCKING 0x0 ;  /* 0x0000000000007b1d */ /* 0x000fec0000010000 */
[----:B------:R-:W-:Y:S05]  /*3330*/  BRA.U !UP0, `(.L_x_34) ;  /* 0xffffffd1088c7547 */ /* 0x000fea000b83ffff */
.L_x_6:
[----:B------:R-:W0:Y:S01]  /*3340*/  S2R R3, SR_CTAID.Y ;  /* 0x0000000000037919 */ /* 0x000e220000002600 */
[----:B------:R-:W1:Y:S01]  /*3350*/  LDCU UR4, c[0x0][0x370] ;  /* 0x00006e00ff0477ac */ /* 0x000e620008000800 */
[----:B------:R-:W2:Y:S01]  /*3360*/  S2R R7, SR_CTAID.X ;  /* 0x0000000000077919 */ /* 0x000ea20000002500 */
[----:B------:R-:W3:Y:S01]  /*3370*/  LDCU UR5, c[0x0][0x374] ;  /* 0x00006e80ff0577ac */ /* 0x000ee20008000800 */
[----:B------:R-:W4:Y:S01]  /*3380*/  LDCU UR6, c[0x0][0x39c] ;  /* 0x00007380ff0677ac */ /* 0x000f220008000800 */
[----:B-1----:R-:W-:Y:S02]  /*3390*/  UIADD3 UR4, UPT, UPT, UR4, -0x1, URZ ;  /* 0xffffffff04047890 */ /* 0x002fe4000fffe0ff */
[----:B---3--:R-:W-:-:S06]  /*33a0*/  UIADD3 UR5, UPT, UPT, UR5, -0x1, URZ ;  /* 0xffffffff05057890 */ /* 0x008fcc000fffe0ff */
[C---:B0-----:R-:W-:Y:S02]  /*33b0*/  ISETP.NE.AND P0, PT, R3.reuse, UR5, PT ;  /* 0x0000000503007c0c */ /* 0x041fe4000bf05270 */
[----:B------:R-:W-:Y:S02]  /*33c0*/  LEA R0, R3, R0, 0x4 ;  /* 0x0000000003007211 */ /* 0x000fe400078e20ff */
[C---:B--2---:R-:W-:Y:S01]  /*33d0*/  ISETP.EQ.OR P0, PT, R7.reuse, UR4, !P0 ;  /* 0x0000000407007c0c */ /* 0x044fe2000c702670 */
[----:B------:R-:W0:Y:S01]  /*33e0*/  LDCU.64 UR4, c[0x0][0x390] ;  /* 0x00007200ff0477ac */ /* 0x000e220008000a00 */
[----:B------:R-:W-:Y:S02]  /*33f0*/  SHF.L.U32 R0, R0, 0x3, RZ ;  /* 0x0000000300007819 */ /* 0x000fe400000006ff */
[----:B------:R-:W-:-:S03]  /*3400*/  LEA R6, R7, R2, 0x4 ;  /* 0x0000000207067211 */ /* 0x000fc600078e20ff */
[----:B----4-:R-:W-:Y:S01]  /*3410*/  IMAD R17, R0, UR6, RZ ;  /* 0x0000000600117c24 */ /* 0x010fe2000f8e02ff */
[----:B------:R-:W-:-:S05]  /*3420*/  SHF.L.U32 R6, R6, 0x3, RZ ;  /* 0x0000000306067819 */ /* 0x000fca00000006ff */
[----:B------:R-:W1:Y:S01]  /*3430*/  @!P0 LDC.64 R4, c[0x0][0x390] ;  /* 0x0000e400ff048b82 */ /* 0x000e620000000a00 */
[----:B------:R-:W-:-:S05]  /*3440*/  @!P0 IADD3 R3, PT, PT, R6, R17, RZ ;  /* 0x0000001106038210 */ /* 0x000fca0007ffe0ff */
[----:B-1----:R-:W-:-:S05]  /*3450*/  @!P0 IMAD.WIDE R2, R3, 0x4, R4 ;  /* 0x0000000403028825 */ /* 0x002fca00078e0204 */
[----:B------:R-:W2:Y:S01]  /*3460*/  @!P0 LDG.E R4, desc[UR8][R2.64] ;  /* 0x0000000802048981 */ /* 0x000ea2000c1e1900 */
[----:B------:R-:W-:Y:S02]  /*3470*/  SHF.R.S32.HI R7, RZ, 0x1f, R6 ;  /* 0x0000001fff077819 */ /* 0x000fe40000011406 */
[----:B------:R-:W-:-:S04]  /*3480*/  IADD3 R5, P1, PT, R6, R17, RZ ;  /* 0x0000001106057210 */ /* 0x000fc80007f3e0ff */
[----:B------:R-:W-:Y:S01]  /*3490*/  LEA.HI.X.SX32 R8, R17, R7, 0x1, P1 ;  /* 0x0000000711087211 */ /* 0x000fe200008f0eff */
[----:B--2---:R-:W-:Y:S01]  /*34a0*/  @!P0 FADD R9, R4, R111 ;  /* 0x0000006f04098221 */ /* 0x004fe20000000000 */
[----:B0-----:R-:W-:-:S04]  /*34b0*/  LEA R4, P1, R5, UR4, 0x2 ;  /* 0x0000000405047c11 */ /* 0x001fc8000f8210ff */
[----:B------:R0:W-:Y:S01]  /*34c0*/  @!P0 STG.E desc[UR8][R2.64], R9 ;  /* 0x0000000902008986 */ /* 0x0001e2000c101908 */
[----:B------:R-:W-:Y:S01]  /*34d0*/  LEA.HI.X R5, R5, UR5, R8, 0x2, P1 ;  /* 0x0000000505057c11 */ /* 0x000fe200088f1408 */
[----:B------:R-:W-:Y:S07]  /*34e0*/  @!P0 BRA `(.L_x_35) ;  /* 0x0000000000308947 */ /* 0x000fee0003800000 */
[----:B------:R-:W1:Y:S01]  /*34f0*/  LDCU UR7, c[0x0][0x398] ;  /* 0x00007300ff0777ac */ /* 0x000e620008000800 */
[----:B------:R-:W-:Y:S01]  /*3500*/  ISETP.GE.AND P1, PT, R6, UR6, PT ;  /* 0x0000000606007c0c */ /* 0x000fe2000bf26270 */
[----:B------:R-:W-:Y:S03]  /*3510*/  BSSY.RECONVERGENT B0, `(.L_x_35) ;  /* 0x0000009000007945 */ /* 0x000fe60003800200 */
[----:B-1----:R-:W-:-:S13]  /*3520*/  ISETP.GE.OR P1, PT, R0, UR7, P1 ;  /* 0x0000000700007c0c */ /* 0x002fda0008f26670 */
[----:B------:R-:W-:Y:S05]  /*3530*/  @P1 BRA `(.L_x_36) ;  /* 0x0000000000181947 */ /* 0x000fea0003800000 */
[----:B0-----:R-:W0:Y:S01]  /*3540*/  LDC.64 R2, c[0x0][0x390] ;  /* 0x0000e400ff027b82 */ /* 0x001e220000000a00 */
[----:B------:R-:W-:-:S05]  /*3550*/  IADD3 R9, PT, PT, R6, R17, RZ ;  /* 0x0000001106097210 */ /* 0x000fca0007ffe0ff */
[----:B0-----:R-:W-:-:S05]  /*3560*/  IMAD.WIDE R2, R9, 0x4, R2 ;  /* 0x0000000409027825 */ /* 0x001fca00078e0202 */
[----:B------:R-:W2:Y:S02]  /*3570*/  LDG.E R8, desc[UR8][R2.64] ;  /* 0x0000000802087981 */ /* 0x000ea4000c1e1900 */
[----:B--2---:R-:W-:-:S05]  /*3580*/  FADD R111, R111, R8 ;  /* 0x000000086f6f7221 */ /* 0x004fca0000000000 */
[----:B------:R1:W-:Y:S02]  /*3590*/  STG.E desc[UR8][R2.64], R111 ;  /* 0x0000006f02007986 */ /* 0x0003e4000c101908 */
.L_x_36:
[----:B------:R-:W-:Y:S05]  /*35a0*/  BSYNC.RECONVERGENT B0 ;  /* 0x0000000000007941 */ /* 0x000fea0003800200 */
.L_x_35:
[----:B------:R-:W-:Y:S01]  /*35b0*/  IADD3 R8, PT, PT, R6, 0x1, RZ ;  /* 0x0000000106087810 */ /* 0x000fe20007ffe0ff */
[----:B------:R-:W-:Y:S06]  /*35c0*/  @P0 BRA `(.L_x_37) ;  /* 0x0000000000100947 */ /* 0x000fec0003800000 */
[----:B01----:R-:W2:Y:S02]  /*35d0*/  LDG.E R2, desc[UR8][R4.64+0x4] ;  /* 0x0000040804027981 */ /* 0x003ea4000c1e1900 */
[----:B--2---:R-:W-:-:S05]  /*35e0*/  FADD R93, R2, R93 ;  /* 0x0000005d025d7221 */ /* 0x004fca0000000000 */
[----:B------:R0:W-:Y:S01]  /*35f0*/  STG.E desc[UR8][R4.64+0x4], R93 ;  /* 0x0000045d04007986 */ /* 0x0001e2000c101908 */
[----:B------:R-:W-:Y:S05]  /*3600*/  BRA `(.L_x_38) ;  /* 0x0000000000247947 */ /* 0x000fea0003800000 */
.L_x_37:
[----:B------:R-:W2:Y:S01]  /*3610*/  LDCU UR7, c[0x0][0x398] ;  /* 0x00007300ff0777ac */ /* 0x000ea20008000800 */
[----:B------:R-:W-:Y:S01]  /*3620*/  ISETP.GE.AND P1, PT, R8, UR6, PT ;  /* 0x0000000608007c0c */ /* 0x000fe2000bf26270 */
[----:B------:R-:W-:Y:S03]  /*3630*/  BSSY.RECONVERGENT B0, `(.L_x_38) ;  /* 0x0000006000007945 */ /* 0x000fe60003800200 */
[----:B--2---:R-:W-:-:S13]  /*3640*/  ISETP.GE.OR P1, PT, R0, UR7, P1 ;  /* 0x0000000700007c0c */ /* 0x004fda0008f26670 */
[----:B------:R-:W-:Y:S05]  /*3650*/  @P1 BRA `(.L_x_39) ;  /* 0x00000000000c1947 */ /* 0x000fea0003800000 */
[----:B01----:R-:W2:Y:S02]  /*3660*/  LDG.E R2, desc[UR8][R4.64+0x4] ;  /* 0x0000040804027981 */ /* 0x003ea4000c1e1900 */
[----:B--2---:R-:W-:-:S05]  /*3670*/  FADD R93, R93, R2 ;  /* 0x000000025d5d7221 */ /* 0x004fca0000000000 */
[----:B------:R2:W-:Y:S02]  /*3680*/  STG.E desc[UR8][R4.64+0x4], R93 ;  /* 0x0000045d04007986 */ /* 0x0005e4000c101908 */
.L_x_39:
[----:B------:R-:W-:Y:S05]  /*3690*/  BSYNC.RECONVERGENT B0 ;  /* 0x0000000000007941 */ /* 0x000fea0003800200 */
.L_x_38:
[----:B0-----:R-:W-:Y:S01]  /*36a0*/  IADD3 R9, PT, PT, R6, 0x2, RZ ;  /* 0x0000000206097810 */ /* 0x001fe20007ffe0ff */
[----:B------:R-:W-:Y:S06]  /*36b0*/  @P0 BRA `(.L_x_40) ;  /* 0x0000000000100947 */ /* 0x000fec0003800000 */
[----:B-1----:R-:W3:Y:S02]  /*36c0*/  LDG.E R3, desc[UR8][R4.64+0x8] ;  /* 0x0000080804037981 */ /* 0x002ee4000c1e1900 */
[----:B---3--:R-:W-:-:S05]  /*36d0*/  FADD R3, R3, R98 ;  /* 0x0000006203037221 */ /* 0x008fca0000000000 */
[----:B------:R0:W-:Y:S01]  /*36e0*/  STG.E desc[UR8][R4.64+0x8], R3 ;  /* 0x0000080304007986 */ /* 0x0001e2000c101908 */
[----:B------:R-:W-:Y:S05]  /*36f0*/  BRA `(.L_x_41) ;  /* 0x0000000000247947 */ /* 0x000fea0003800000 */
.L_x_40:
[----:B------:R-:W0:Y:S01]  /*3700*/  LDCU UR7, c[0x0][0x398] ;  /* 0x00007300ff0777ac */ /* 0x000e220008000800 */
[----:B------:R-:W-:Y:S01]  /*3710*/  ISETP.GE.AND P1, PT, R9, UR6, PT ;  /* 0x0000000609007c0c */ /* 0x000fe2000bf26270 */
[----:B------:R-:W-:Y:S03]  /*3720*/  BSSY.RECONVERGENT B0, `(.L_x_41) ;  /* 0x0000006000007945 */ /* 0x000fe60003800200 */
[----:B0-----:R-:W-:-:S13]  /*3730*/  ISETP.GE.OR P1, PT, R0, UR7, P1 ;  /* 0x0000000700007c0c */ /* 0x001fda0008f26670 */
[----:B------:R-:W-:Y:S05]  /*3740*/  @P1 BRA `(.L_x_42) ;  /* 0x00000000000c1947 */ /* 0x000fea0003800000 */
[----:B-1----:R-:W3:Y:S02]  /*3750*/  LDG.E R3, desc[UR8][R4.64+0x8] ;  /* 0x0000080804037981 */ /* 0x002ee4000c1e1900 */
[----:B---3--:R-:W-:-:S05]  /*3760*/  FADD R3, R98, R3 ;  /* 0x0000000362037221 */ /* 0x008fca0000000000 */
[----:B------:R0:W-:Y:S02]  /*3770*/  STG.E desc[UR8][R4.64+0x8], R3 ;  /* 0x0000080304007986 */ /* 0x0001e4000c101908 */
.L_x_42:
[----:B------:R-:W-:Y:S05]  /*3780*/  BSYNC.RECONVERGENT B0 ;  /* 0x0000000000007941 */ /* 0x000fea0003800200 */
.L_x_41:
[----:B------:R-:W-:Y:S01]  /*3790*/  IADD3 R10, PT, PT, R6, 0x3, RZ ;  /* 0x00000003060a7810 */ /* 0x000fe20007ffe0ff */
[----:B------:R-:W-:Y:S06]  /*37a0*/  @P0 BRA `(.L_x_43) ;  /* 0x0000000000100947 */ /* 0x000fec0003800000 */
[----:B-1----:R-:W3:Y:S02]  /*37b0*/  LDG.E R2, desc[UR8][R4.64+0xc] ;  /* 0x00000c0804027981 */ /* 0x002ee4000c1e1900 */
[----:B---3--:R-:W-:-:S05]  /*37c0*/  FADD R103, R2, R103 ;  /* 0x0000006702677221 */ /* 0x008fca0000000000 */
[----:B------:R4:W-:Y:S01]  /*37d0*/  STG.E desc[UR8][R4.64+0xc], R103 ;  /* 0x00000c6704007986 */ /* 0x0009e2000c101908 */
[----:B------:R-:W-:Y:S05]  /*37e0*/  BRA `(.L_x_44) ;  /* 0x0000000000247947 */ /* 0x000fea0003800000 */
.L_x_43:
[----:B------:R-:W3:Y:S01]  /*37f0*/  LDCU UR7, c[0x0][0x398] ;  /* 0x00007300ff0777ac */ /* 0x000ee20008000800 */
[----:B------:R-:W-:Y:S01]  /*3800*/  ISETP.GE.AND P1, PT, R10, UR6, PT ;  /* 0x000000060a007c0c */ /* 0x000fe2000bf26270 */
[----:B------:R-:W-:Y:S03]  /*3810*/  BSSY.RECONVERGENT B0, `(.L_x_44) ;  /* 0x0000006000007945 */ /* 0x000fe60003800200 */
[----:B---3--:R-:W-:-:S13]  /*3820*/  ISETP.GE.OR P1, PT, R0, UR7, P1 ;  /* 0x0000000700007c0c */ /* 0x008fda0008f26670 */
[----:B------:R-:W-:Y:S05]  /*3830*/  @P1 BRA `(.L_x_45) ;  /* 0x00000000000c1947 */ /* 0x000fea0003800000 */
[----:B-1----:R-:W3:Y:S02]  /*3840*/  LDG.E R2, desc[UR8][R4.64+0xc] ;  /* 0x00000c0804027981 */ /* 0x002ee4000c1e1900 */
[----:B---3--:R-:W-:-:S05]  /*3850*/  FADD R103, R103, R2 ;  /* 0x0000000267677221 */ /* 0x008fca0000000000 */
[----:B------:R3:W-:Y:S02]  /*3860*/  STG.E desc[UR8][R4.64+0xc], R103 ;  /* 0x00000c6704007986 */ /* 0x0007e4000c101908 */
.L_x_45:
[----:B------:R-:W-:Y:S05]  /*3870*/  BSYNC.RECONVERGENT B0 ;  /* 0x0000000000007941 */ /* 0x000fea0003800200 */
.L_x_44:
[----:B------:R-:W-:Y:S01]  /*3880*/  IADD3 R11, PT, PT, R6, 0x4, RZ ;  /* 0x00000004060b7810 */ /* 0x000fe20007ffe0ff */
[----:B------:R-:W-:Y:S06]  /*3890*/  @P0 BRA `(.L_x_46) ;  /* 0x0000000000100947 */ /* 0x000fec0003800000 */
[----:B01----:R-:W5:Y:S02]  /*38a0*/  LDG.E R3, desc[UR8][R4.64+0x10] ;  /* 0x0000100804037981 */ /* 0x003f64000c1e1900 */
[----:B-----5:R-:W-:-:S05]  /*38b0*/  FADD R3, R3, R120 ;  /* 0x0000007803037221 */ /* 0x020fca0000000000 */
[----:B------:R0:W-:Y:S01]  /*38c0*/  STG.E desc[UR8][R4.64+0x10], R3 ;  /* 0x0000100304007986 */ /* 0x0001e2000c101908 */
[----:B------:R-:W-:Y:S05]  /*38d0*/  BRA `(.L_x_47) ;  /* 0x0000000000247947 */ /* 0x000fea0003800000 */
.L_x_46:
[----:B------:R-:W5:Y:S01]  /*38e0*/  LDCU UR7, c[0x0][0x398] ;  /* 0x00007300ff0777ac */ /* 0x000f620008000800 */
[----:B------:R-:W-:Y:S01]  /*38f0*/  ISETP.GE.AND P1, PT, R11, UR6, PT ;  /* 0x000000060b007c0c */ /* 0x000fe2000bf26270 */
[----:B------:R-:W-:Y:S03]  /*3900*/  BSSY.RECONVERGENT B0, `(.L_x_47) ;  /* 0x0000006000007945 */ /* 0x000fe60003800200 */
[----:B-----5:R-:W-:-:S13]  /*3910*/  ISETP.GE.OR P1, PT, R0, UR7, P1 ;  /* 0x0000000700007c0c */ /* 0x020fda0008f26670 */
[----:B------:R-:W-:Y:S05]  /*3920*/  @P1 BRA `(.L_x_48) ;  /* 0x00000000000c1947 */ /* 0x000fea0003800000 */
[----:B01----:R-:W5:Y:S02]  /*3930*/  LDG.E R3, desc[UR8][R4.64+0x10] ;  /* 0x0000100804037981 */ /* 0x003f64000c1e1900 */
[----:B-----5:R-:W-:-:S05]  /*3940*/  FADD R3, R120, R3 ;  /* 0x0000000378037221 */ /* 0x020fca0000000000 */
[----:B------:R0:W-:Y:S02]  /*3950*/  STG.E desc[UR8][R4.64+0x10], R3 ;  /* 0x0000100304007986 */ /* 0x0001e4000c101908 */
.L_x_48:
[----:B------:R-:W-:Y:S05]  /*3960*/  BSYNC.RECONVERGENT B0 ;  /* 0x0000000000007941 */ /* 0x000fea0003800200 */
.L_x_47:
[----:B------:R-:W-:Y:S01]  /*3970*/  IADD3 R12, PT, PT, R6, 0x5, RZ ;  /* 0x00000005060c7810 */ /* 0x000fe20007ffe0ff */
[----:B------:R-:W-:Y:S06]  /*3980*/  @P0 BRA `(.L_x_49) ;  /* 0x0000000000100947 */ /* 0x000fec0003800000 */
[----:B01----:R-:W5:Y:S02]  /*3990*/  LDG.E R3, desc[UR8][R4.64+0x14] ;  /* 0x0000140804037981 */ /* 0x003f64000c1e1900 */
[----:B-----5:R-:W-:-:S05]  /*39a0*/  FADD R3, R3, R32 ;  /* 0x0000002003037221 */ /* 0x020fca0000000000 */
[----:B------:R0:W-:Y:S01]  /*39b0*/  STG.E desc[UR8][R4.64+0x14], R3 ;  /* 0x0000140304007986 */ /* 0x0001e2000c101908 */
[----:B------:R-:W-:Y:S05]  /*39c0*/  BRA `(.L_x_50) ;  /* 0x0000000000247947 */ /* 0x000fea0003800000 */
.L_x_49:
        /* <DEDUP_REMOVED lines=8> */
.L_x_51:
[----:B------:R-:W-:Y:S05]  /*3a50*/  BSYNC.RECONVERGENT B0 ;  /* 0x0000000000007941 */ /* 0x000fea0003800200 */
.L_x_50:
[----:B------:R-:W-:Y:S01]  /*3a60*/  IADD3 R13, PT, PT, R6, 0x6, RZ ;  /* 0x00000006060d7810 */ /* 0x000fe20007ffe0ff */
[----:B------:R-:W-:Y:S06]  /*3a70*/  @P0 BRA `(.L_x_52) ;  /* 0x0000000000100947 */ /* 0x000fec0003800000 */
[----:B-1----:R-:W5:Y:S02]  /*3a80*/  LDG.E R2, desc[UR8][R4.64+0x18] ;  /* 0x0000180804027981 */ /* 0x002f64000c1e1900 */
[----:B-----5:R-:W-:-:S05]  /*3a90*/  FADD R33, R2, R33 ;  /* 0x0000002102217221 */ /* 0x020fca0000000000 */
[----:B------:R1:W-:Y:S01]  /*3aa0*/  STG.E desc[UR8][R4.64+0x18], R33 ;  /* 0x0000182104007986 */ /* 0x0003e2000c101908 */
[----:B------:R-:W-:Y:S05]  /*3ab0*/  BRA `(.L_x_53) ;  /* 0x0000000000247947 */ /* 0x000fea0003800000 */
.L_x_52:
[----:B------:R-:W5:Y:S01]  /*3ac0*/  LDCU UR7, c[0x0][0x398] ;  /* 0x00007300ff0777ac */ /* 0x000f620008000800 */
[----:B------:R-:W-:Y:S01]  /*3ad0*/  ISETP.GE.AND P1, PT, R13, UR6, PT ;  /* 0x000000060d007c0c */ /* 0x000fe2000bf26270 */
[----:B------:R-:W-:Y:S03]  /*3ae0*/  BSSY.RECONVERGENT B0, `(.L_x_53) ;  /* 0x0000006000007945 */ /* 0x000fe60003800200 */
[----:B-----5:R-:W-:-:S13]  /*3af0*/  ISETP.GE.OR P1, PT, R0, UR7, P1 ;  /* 0x0000000700007c0c */ /* 0x020fda0008f26670 */
[----:B------:R-:W-:Y:S05]  /*3b00*/  @P1 BRA `(.L_x_54) ;  /* 0x00000000000c1947 */ /* 0x000fea0003800000 */
[----:B-1----:R-:W5:Y:S02]  /*3b10*/  LDG.E R2, desc[UR8][R4.64+0x18] ;  /* 0x0000180804027981 */ /* 0x002f64000c1e1900 */
[----:B-----5:R-:W-:-:S05]  /*3b20*/  FADD R33, R33, R2 ;  /* 0x0000000221217221 */ /* 0x020fca0000000000 */
[----:B------:R1:W-:Y:S02]  /*3b30*/  STG.E desc[UR8][R4.64+0x18], R33 ;  /* 0x0000182104007986 */ /* 0x0003e4000c101908 */
.L_x_54:
[----:B------:R-:W-:Y:S05]  /*3b40*/  BSYNC.RECONVERGENT B0 ;  /* 0x0000000000007941 */ /* 0x000fea0003800200 */
.L_x_53:
[----:B------:R-:W-:Y:S01]  /*3b50*/  IADD3 R14, PT, PT, R6, 0x7, RZ ;  /* 0x00000007060e7810 */ /* 0x000fe20007ffe0ff */
[----:B------:R-:W-:Y:S06]  /*3b60*/  @P0 BRA `(.L_x_55) ;  /* 0x0000000000100947 */ /* 0x000fec0003800000 */
[----:B01----:R-:W5:Y:S02]  /*3b70*/  LDG.E R3, desc[UR8][R4.64+0x1c] ;  /* 0x00001c0804037981 */ /* 0x003f64000c1e1900 */
[----:B-----5:R-:W-:-:S05]  /*3b80*/  FADD R3, R3, R62 ;  /* 0x0000003e03037221 */ /* 0x020fca0000000000 */
[----:B------:R0:W-:Y:S01]  /*3b90*/  STG.E desc[UR8][R4.64+0x1c], R3 ;  /* 0x00001c0304007986 */ /* 0x0001e2000c101908 */
[----:B------:R-:W-:Y:S05]  /*3ba0*/  BRA `(.L_x_56) ;  /* 0x0000000000247947 */ /* 0x000fea0003800000 */
.L_x_55:
        /* <DEDUP_REMOVED lines=8> */
.L_x_57:
[----:B------:R-:W-:Y:S05]  /*3c30*/  BSYNC.RECONVERGENT B0 ;  /* 0x0000000000007941 */ /* 0x000fea0003800200 */
.L_x_56:
[----:B------:R-:W-:Y:S02]  /*3c40*/  IADD3 R17, PT, PT, R17, UR6, RZ ;  /* 0x0000000611117c10 */ /* 0x000fe4000fffe0ff */
[----:B------:R-:W-:Y:S01]  /*3c50*/  IADD3 R16, PT, PT, R0, 0x1, RZ ;  /* 0x0000000100107810 */ /* 0x000fe20007ffe0ff */
[----:B------:R-:W-:Y:S06]  /*3c60*/  @P0 BRA `(.L_x_58) ;  /* 0x00000000001c0947 */ /* 0x000fec0003800000 */
[----:B01----:R-:W0:Y:S01]  /*3c70*/  LDC.64 R2, c[0x0][0x390] ;  /* 0x0000e400ff027b82 */ /* 0x003e220000000a00 */
[----:B--234-:R-:W-:-:S05]  /*3c80*/  IADD3 R5, PT, PT, R6, R17, RZ ;  /* 0x0000001106057210 */ /* 0x01cfca0007ffe0ff */
[----:B0-----:R-:W-:-:S05]  /*3c90*/  IMAD.WIDE R2, R5, 0x4, R2 ;  /* 0x0000000405027825 */ /* 0x001fca00078e0202 */
[----:B------:R-:W2:Y:S02]  /*3ca0*/  LDG.E R5, desc[UR8][R2.64] ;  /* 0x0000000802057981 */ /* 0x000ea4000c1e1900 */
[----:B--2---:R-:W-:-:S05]  /*3cb0*/  FADD R5, R5, R28 ;  /* 0x0000001c05057221 */ /* 0x004fca0000000000 */
[----:B------:R0:W-:Y:S01]  /*3cc0*/  STG.E desc[UR8][R2.64], R5 ;  /* 0x0000000502007986 */ /* 0x0001e2000c101908 */
[----:B------:R-:W-:Y:S05]  /*3cd0*/  BRA `(.L_x_59) ;  /* 0x0000000000307947 */ /* 0x000fea0003800000 */
.L_x_58:
[----:B------:R-:W5:Y:S01]  /*3ce0*/  LDCU UR7, c[0x0][0x398] ;  /* 0x00007300ff0777ac */ /* 0x000f620008000800 */
[----:B------:R-:W-:Y:S01]  /*3cf0*/  ISETP.GE.AND P1, PT, R6, UR6, PT ;  /* 0x0000000606007c0c */ /* 0x000fe2000bf26270 */
[----:B------:R-:W-:Y:S03]  /*3d00*/  BSSY.RECONVERGENT B0, `(.L_x_59) ;  /* 0x0000009000007945 */ /* 0x000fe60003800200 */
[----:B-----5:R-:W-:-:S13]  /*3d10*/  ISETP.GE.OR P1, PT, R16, UR7, P1 ;  /* 0x0000000710007c0c */ /* 0x020fda0008f26670 */
[----:B------:R-:W-:Y:S05]  /*3d20*/  @P1 BRA `(.L_x_60) ;  /* 0x0000000000181947 */ /* 0x000fea0003800000 */
[----:B01----:R-:W0:Y:S01]  /*3d30*/  LDC.64 R2, c[0x0][0x390] ;  /* 0x0000e400ff027b82 */ /* 0x003e220000000a00 */
[----:B--234-:R-:W-:-:S05]  /*3d40*/  IADD3 R5, PT, PT, R6, R17, RZ ;  /* 0x0000001106057210 */ /* 0x01cfca0007ffe0ff */
[----:B0-----:R-:W-:-:S05]  /*3d50*/  IMAD.WIDE R2, R5, 0x4, R2 ;  /* 0x0000000405027825 */ /* 0x001fca00078e0202 */
[----:B------:R-:W2:Y:S02]  /*3d60*/  LDG.E R5, desc[UR8][R2.64] ;  /* 0x0000000802057981 */ /* 0x000ea4000c1e1900 */
[----:B--2---:R-:W-:-:S05]  /*3d70*/  FADD R5, R28, R5 ;  /* 0x000000051c057221 */ /* 0x004fca0000000000 */
[----:B------:R0:W-:Y:S02]  /*3d80*/  STG.E desc[UR8][R2.64], R5 ;  /* 0x0000000502007986 */ /* 0x0001e4000c101908 */
.L_x_60:
[----:B------:R-:W-:Y:S05]  /*3d90*/  BSYNC.RECONVERGENT B0 ;  /* 0x0000000000007941 */ /* 0x000fea0003800200 */
.L_x_59:
[----:B01----:R-:W-:-:S04]  /*3da0*/  IADD3 R3, P1, PT, R6, R17, RZ ;  /* 0x0000001106037210 */ /* 0x003fc80007f3e0ff */
[----:B--234-:R-:W-:Y:S02]  /*3db0*/  LEA.HI.X.SX32 R4, R17, R7, 0x1, P1 ;  /* 0x0000000711047211 */ /* 0x01cfe400008f0eff */
[----:B------:R-:W-:-:S04]  /*3dc0*/  LEA R2, P1, R3, UR4, 0x2 ;  /* 0x0000000403027c11 */ /* 0x000fc8000f8210ff */
[----:B------:R-:W-:Y:S01]  /*3dd0*/  LEA.HI.X R3, R3, UR5, R4, 0x2, P1 ;  /* 0x0000000503037c11 */ /* 0x000fe200088f1404 */
[----:B------:R-:W-:Y:S08]  /*3de0*/  @P0 BRA `(.L_x_61) ;  /* 0x0000000000100947 */ /* 0x000ff00003800000 */
[----:B------:R-:W2:Y:S02]  /*3df0*/  LDG.E R4, desc[UR8][R2.64+0x4] ;  /* 0x0000040802047981 */ /* 0x000ea4000c1e1900 */
[----:B--2---:R-:W-:-:S05]  /*3e00*/  FADD R29, R4, R29 ;  /* 0x0000001d041d7221 */ /* 0x004fca0000000000 */
[----:B------:R0:W-:Y:S01]  /*3e10*/  STG.E desc[UR8][R2.64+0x4], R29 ;  /* 0x0000041d02007986 */ /* 0x0001e2000c101908 */
[----:B------:R-:W-:Y:S05]  /*3e20*/  BRA `(.L_x_62) ;  /* 0x0000000000247947 */ /* 0x000fea0003800000 */
.L_x_61:
[----:B------:R-:W0:Y:S01]  /*3e30*/  LDCU UR7, c[0x0][0x398] ;  /* 0x00007300ff0777ac */ /* 0x000e220008000800 */
[----:B------:R-:W-:Y:S01]  /*3e40*/  ISETP.GE.AND P1, PT, R8, UR6, PT ;  /* 0x0000000608007c0c */ /* 0x000fe2000bf26270 */
[----:B------:R-:W-:Y:S03]  /*3e50*/  BSSY.RECONVERGENT B0, `(.L_x_62) ;  /* 0x0000006000007945 */ /* 0x000fe60003800200 */
[----:B0-----:R-:W-:-:S13]  /*3e60*/  ISETP.GE.OR P1, PT, R16, UR7, P1 ;  /* 0x0000000710007c0c */ /* 0x001fda0008f26670 */
[----:B------:R-:W-:Y:S05]  /*3e70*/  @P1 BRA `(.L_x_63) ;  /* 0x00000000000c1947 */ /* 0x000fea0003800000 */
[----:B------:R-:W2:Y:S02]  /*3e80*/  LDG.E R4, desc[UR8][R2.64+0x4] ;  /* 0x0000040802047981 */ /* 0x000ea4000c1e1900 */
[----:B--2---:R-:W-:-:S05]  /*3e90*/  FADD R29, R29, R4 ;  /* 0x000000041d1d7221 */ /* 0x004fca0000000000 */
[----:B------:R0:W-:Y:S02]  /*3ea0*/  STG.E desc[UR8][R2.64+0x4], R29 ;  /* 0x0000041d02007986 */ /* 0x0001e4000c101908 */
.L_x_63:
[----:B------:R-:W-:Y:S05]  /*3eb0*/  BSYNC.RECONVERGENT B0 ;  /* 0x0000000000007941 */ /* 0x000fea0003800200 */
.L_x_62:
[----:B------:R-:W-:Y:S05]  /*3ec0*/  @P0 BRA `(.L_x_64) ;  /* 0x0000000000100947 */ /* 0x000fea0003800000 */
[----:B------:R-:W2:Y:S02]  /*3ed0*/  LDG.E R4, desc[UR8][R2.64+0x8] ;  /* 0x0000080802047981 */ /* 0x000ea4000c1e1900 */
[----:B--2---:R-:W-:-:S05]  /*3ee0*/  FADD R81, R4, R81 ;  /* 0x0000005104517221 */ /* 0x004fca0000000000 */
[----:B------:R1:W-:Y:S01]  /*3ef0*/  STG.E desc[UR8][R2.64+0x8], R81 ;  /* 0x0000085102007986 */ /* 0x0003e2000c101908 */
[----:B------:R-:W-:Y:S05]  /*3f00*/  BRA `(.L_x_65) ;  /* 0x0000000000247947 */ /* 0x000fea0003800000 */
.L_x_64:
[----:B------:R-:W1:Y:S01]  /*3f10*/  LDCU UR7, c[0x0][0x398] ;  /* 0x00007300ff0777ac */ /* 0x000e620008000800 */
[----:B------:R-:W-:Y:S01]  /*3f20*/  ISETP.GE.AND P1, PT, R9, UR6, PT ;  /* 0x0000000609007c0c */ /* 0x000fe2000bf26270 */
[----:B------:R-:W-:Y:S03]  /*3f30*/  BSSY.RECONVERGENT B0, `(.L_x_65) ;  /* 0x0000006000007945 */ /* 0x000fe60003800200 */
[----:B-1----:R-:W-:-:S13]  /*3f40*/  ISETP.GE.OR P1, PT, R16, UR7, P1 ;  /* 0x0000000710007c0c */ /* 0x002fda0008f26670 */
[----:B------:R-:W-:Y:S05]  /*3f50*/  @P1 BRA `(.L_x_66) ;  /* 0x00000000000c1947 */ /* 0x000fea0003800000 */
[----:B------:R-:W2:Y:S02]  /*3f60*/  LDG.E R4, desc[UR8][R2.64+0x8] ;  /* 0x0000080802047981 */ /* 0x000ea4000c1e1900 */
[----:B--2---:R-:W-:-:S05]  /*3f70*/  FADD R81, R81, R4 ;  /* 0x0000000451517221 */ /* 0x004fca0000000000 */
[----:B------:R1:W-:Y:S02]  /*3f80*/  STG.E desc[UR8][R2.64+0x8], R81 ;  /* 0x0000085102007986 */ /* 0x0003e4000c101908 */
.L_x_66:
[----:B------:R-:W-:Y:S05]  /*3f90*/  BSYNC.RECONVERGENT B0 ;  /* 0x0000000000007941 */ /* 0x000fea0003800200 */
.L_x_65:
[----:B------:R-:W-:Y:S05]  /*3fa0*/  @P0 BRA `(.L_x_67) ;  /* 0x0000000000100947 */ /* 0x000fea0003800000 */
[----:B------:R-:W2:Y:S02]  /*3fb0*/  LDG.E R5, desc[UR8][R2.64+0xc] ;  /* 0x00000c0802057981 */ /* 0x000ea4000c1e1900 */
[----:B--2---:R-:W-:-:S05]  /*3fc0*/  FADD R5, R5, R100 ;  /* 0x0000006405057221 */ /* 0x004fca0000000000 */
[----:B------:R3:W-:Y:S01]  /*3fd0*/  STG.E desc[UR8][R2.64+0xc], R5 ;  /* 0x00000c0502007986 */ /* 0x0007e2000c101908 */
[----:B------:R-:W-:Y:S05]  /*3fe0*/  BRA `(.L_x_68) ;  /* 0x0000000000247947 */ /* 0x000fea0003800000 */
.L_x_67:
[----:B------:R-:W2:Y:S01]  /*3ff0*/  LDCU UR7, c[0x0][0x398] ;  /* 0x00007300ff0777ac */ /* 0x000ea20008000800 */
[----:B------:R-:W-:Y:S01]  /*4000*/  ISETP.GE.AND P1, PT, R10, UR6, PT ;  /* 0x000000060a007c0c */ /* 0x000fe2000bf26270 */
[----:B------:R-:W-:Y:S03]  /*4010*/  BSSY.RECONVERGENT B0, `(.L_x_68) ;  /* 0x0000006000007945 */ /* 0x000fe60003800200 */
[----:B--2---:R-:W-:-:S13]  /*4020*/  ISETP.GE.OR P1, PT, R16, UR7, P1 ;  /* 0x0000000710007c0c */ /* 0x004fda0008f26670 */
[----:B------:R-:W-:Y:S05]  /*4030*/  @P1 BRA `(.L_x_69) ;  /* 0x00000000000c1947 */ /* 0x000fea0003800000 */
[----:B------:R-:W2:Y:S02]  /*4040*/  LDG.E R5, desc[UR8][R2.64+0xc] ;  /* 0x00000c0802057981 */ /* 0x000ea4000c1e1900 */
[----:B--2---:R-:W-:-:S05]  /*4050*/  FADD R5, R100, R5 ;  /* 0x0000000564057221 */ /* 0x004fca0000000000 */
[----:B------:R2:W-:Y:S02]  /*4060*/  STG.E desc[UR8][R2.64+0xc], R5 ;  /* 0x00000c0502007986 */ /* 0x0005e4000c101908 */
.L_x_69:
[----:B------:R-:W-:Y:S05]  /*4070*/  BSYNC.RECONVERGENT B0 ;  /* 0x0000000000007941 */ /* 0x000fea0003800200 */
.L_x_68:
[----:B------:R-:W-:Y:S05]  /*4080*/  @P0 BRA `(.L_x_70) ;  /* 0x0000000000100947 */ /* 0x000fea0003800000 */
[----:B------:R-:W4:Y:S02]  /*4090*/  LDG.E R4, desc[UR8][R2.64+0x10] ;  /* 0x0000100802047981 */ /* 0x000f24000c1e1900 */
[----:B----4-:R-:W-:-:S05]  /*40a0*/  FADD R119, R4, R119 ;  /* 0x0000007704777221 */ /* 0x010fca0000000000 */
[----:B------:R4:W-:Y:S01]  /*40b0*/  STG.E desc[UR8][R2.64+0x10], R119 ;  /* 0x0000107702007986 */ /* 0x0009e2000c101908 */
[----:B------:R-:W-:Y:S05]  /*40c0*/  BRA `(.L_x_71) ;  /* 0x0000000000247947 */ /* 0x000fea0003800000 */
.L_x_70:
[----:B------:R-:W4:Y:S01]  /*40d0*/  LDCU UR7, c[0x0][0x398] ;  /* 0x00007300ff0777ac */ /* 0x000f220008000800 */
[----:B------:R-:W-:Y:S01]  /*40e0*/  ISETP.GE.AND P1, PT, R11, UR6, PT ;  /* 0x000000060b007c0c */ /* 0x000fe2000bf26270 */
[----:B------:R-:W-:Y:S03]  /*40f0*/  BSSY.RECONVERGENT B0, `(.L_x_71) ;  /* 0x0000006000007945 */ /* 0x000fe60003800200 */
[----:B----4-:R-:W-:-:S13]  /*4100*/  ISETP.GE.OR P1, PT, R16, UR7, P1 ;  /* 0x0000000710007c0c */ /* 0x010fda0008f26670 */
[----:B------:R-:W-:Y:S05]  /*4110*/  @P1 BRA `(.L_x_72) ;  /* 0x00000000000c1947 */ /* 0x000fea0003800000 */
[----:B------:R-:W4:Y:S02]  /*4120*/  LDG.E R4, desc[UR8][R2.64+0x10] ;  /* 0x0000100802047981 */ /* 0x000f24000c1e1900 */
[----:B----4-:R-:W-:-:S05]  /*4130*/  FADD R119, R119, R4 ;  /* 0x0000000477777221 */ /* 0x010fca0000000000 */
[----:B------:R4:W-:Y:S02]  /*4140*/  STG.E desc[UR8][R2.64+0x10], R119 ;  /* 0x0000107702007986 */ /* 0x0009e4000c101908 */
.L_x_72:
[----:B------:R-:W-:Y:S05]  /*4150*/  BSYNC.RECONVERGENT B0 ;  /* 0x0000000000007941 */ /* 0x000fea0003800200 */
.L_x_71:
[----:B------:R-:W-:Y:S05]  /*4160*/  @P0 BRA `(.L_x_73) ;  /* 0x0000000000100947 */ /* 0x000fea0003800000 */
[----:B------:R-:W5:Y:S02]  /*4170*/  LDG.E R4, desc[UR8][R2.64+0x14] ;  /* 0x0000140802047981 */ /* 0x000f64000c1e1900 */
[----:B-----5:R-:W-:-:S05]  /*4180*/  FADD R23, R4, R23 ;  /* 0x0000001704177221 */ /* 0x020fca0000000000 */
[----:B------:R0:W-:Y:S01]  /*4190*/  STG.E desc[UR8][R2.64+0x14], R23 ;  /* 0x0000141702007986 */ /* 0x0001e2000c101908 */
[----:B------:R-:W-:Y:S05]  /*41a0*/  BRA `(.L_x_74) ;  /* 0x0000000000247947 */ /* 0x000fea0003800000 */
.L_x_73:
[----:B------:R-:W5:Y:S01]  /*41b0*/  LDCU UR7, c[0x0][0x398] ;  /* 0x00007300ff0777ac */ /* 0x000f620008000800 */
[----:B------:R-:W-:Y:S01]  /*41c0*/  ISETP.GE.AND P1, PT, R12, UR6, PT ;  /* 0x000000060c007c0c */ /* 0x000fe2000bf26270 */
[----:B------:R-:W-:Y:S03]  /*41d0*/  BSSY.RECONVERGENT B0, `(.L_x_74) ;  /* 0x0000006000007945 */ /* 0x000fe60003800200 */
[----:B-----5:R-:W-:-:S13]  /*41e0*/  ISETP.GE.OR P1, PT, R16, UR7, P1 ;  /* 0x0000000710007c0c */ /* 0x020fda0008f26670 */
[----:B------:R-:W-:Y:S05]  /*41f0*/  @P1 BRA `(.L_x_75) ;  /* 0x00000000000c1947 */ /* 0x000fea0003800000 */
[----:B------:R-:W5:Y:S02]  /*4200*/  LDG.E R4, desc[UR8][R2.64+0x14] ;  /* 0x0000140802047981 */ /* 0x000f64000c1e1900 */
[----:B-----5:R-:W-:-:S05]  /*4210*/  FADD R23, R23, R4 ;  /* 0x0000000417177221 */ /* 0x020fca0000000000 */
[----:B------:R0:W-:Y:S02]  /*4220*/  STG.E desc[UR8][R2.64+0x14], R23 ;  /* 0x0000141702007986 */ /* 0x0001e4000c101908 */
.L_x_75:
[----:B------:R-:W-:Y:S05]  /*4230*/  BSYNC.RECONVERGENT B0 ;  /* 0x0000000000007941 */ /* 0x000fea0003800200 */
.L_x_74:
[----:B------:R-:W-:Y:S05]  /*4240*/  @P0 BRA `(.L_x_76) ;  /* 0x0000000000100947 */ /* 0x000fea0003800000 */
[----:B--23--:R-:W2:Y:S02]  /*4250*/  LDG.E R5, desc[UR8][R2.64+0x18] ;  /* 0x0000180802057981 */ /* 0x00cea4000c1e1900 */
[----:B--2---:R-:W-:-:S05]  /*4260*/  FADD R5, R5, R30 ;  /* 0x0000001e05057221 */ /* 0x004fca0000000000 */
[----:B------:R2:W-:Y:S01]  /*4270*/  STG.E desc[UR8][R2.64+0x18], R5 ;  /* 0x0000180502007986 */ /* 0x0005e2000c101908 */
[----:B------:R-:W-:Y:S05]  /*4280*/  BRA `(.L_x_77) ;  /* 0x0000000000247947 */ /* 0x000fea0003800000 */
.L_x_76:
[----:B------:R-:W5:Y:S01]  /*4290*/  LDCU UR7, c[0x0][0x398] ;  /* 0x00007300ff0777ac */ /* 0x000f620008000800 */
[----:B------:R-:W-:Y:S01]  /*42a0*/  ISETP.GE.AND P1, PT, R13, UR6, PT ;  /* 0x000000060d007c0c */ /* 0x000fe2000bf26270 */
[----:B------:R-:W-:Y:S03]  /*42b0*/  BSSY.RECONVERGENT B0, `(.L_x_77) ;  /* 0x0000006000007945 */ /* 0x000fe60003800200 */
[----:B-----5:R-:W-:-:S13]  /*42c0*/  ISETP.GE.OR P1, PT, R16, UR7, P1 ;  /* 0x0000000710007c0c */ /* 0x020fda0008f26670 */
[----:B------:R-:W-:Y:S05]  /*42d0*/  @P1 BRA `(.L_x_78) ;  /* 0x00000000000c1947 */ /* 0x000fea0003800000 */
[----:B--23--:R-:W2:Y:S02]  /*42e0*/  LDG.E R5, desc[UR8][R2.64+0x18] ;  /* 0x0000180802057981 */ /* 0x00cea4000c1e1900 */
[----:B--2---:R-:W-:-:S05]  /*42f0*/  FADD R5, R30, R5 ;  /* 0x000000051e057221 */ /* 0x004fca0000000000 */
[----:B------:R2:W-:Y:S02]  /*4300*/  STG.E desc[UR8][R2.64+0x18], R5 ;  /* 0x0000180502007986 */ /* 0x0005e4000c101908 */
.L_x_78:
[----:B------:R-:W-:Y:S05]  /*4310*/  BSYNC.RECONVERGENT B0 ;  /* 0x0000000000007941 */ /* 0x000fea0003800200 */
.L_x_77:
[----:B------:R-:W-:Y:S05]  /*4320*/  @P0 BRA `(.L_x_79) ;  /* 0x0000000000100947 */ /* 0x000fea0003800000 */
[----:B------:R-:W5:Y:S02]  /*4330*/  LDG.E R4, desc[UR8][R2.64+0x1c] ;  /* 0x00001c0802047981 */ /* 0x000f64000c1e1900 */
[----:B-----5:R-:W-:-:S05]  /*4340*/  FADD R31, R4, R31 ;  /* 0x0000001f041f7221 */ /* 0x020fca0000000000 */
[----:B------:R0:W-:Y:S01]  /*4350*/  STG.E desc[UR8][R2.64+0x1c], R31 ;  /* 0x00001c1f02007986 */ /* 0x0001e2000c101908 */
[----:B------:R-:W-:Y:S05]  /*4360*/  BRA `(.L_x_80) ;  /* 0x0000000000247947 */ /* 0x000fea0003800000 */
.L_x_79:
        /* <DEDUP_REMOVED lines=8> */
.L_x_81:
[----:B------:R-:W-:Y:S05]  /*43f0*/  BSYNC.RECONVERGENT B0 ;  /* 0x0000000000007941 */ /* 0x000fea0003800200 */
.L_x_80:
[----:B------:R-:W-:Y:S02]  /*4400*/  IADD3 R17, PT, PT, R17, UR6, RZ ;  /* 0x0000000611117c10 */ /* 0x000fe4000fffe0ff */
[----:B------:R-:W-:Y:S01]  /*4410*/  IADD3 R16, PT, PT, R0, 0x2, RZ ;  /* 0x0000000200107810 */ /* 0x000fe20007ffe0ff */
[----:B------:R-:W-:Y:S06]  /*4420*/  @P0 BRA `(.L_x_82) ;  /* 0x00000000001c0947 */ /* 0x000fec0003800000 */
[----:B01234-:R-:W0:Y:S01]  /*4430*/  LDC.64 R2, c[0x0][0x390] ;  /* 0x0000e400ff027b82 */ /* 0x01fe220000000a00 */
[----:B------:R-:W-:-:S05]  /*4440*/  IADD3 R5, PT, PT, R6, R17, RZ ;  /* 0x0000001106057210 */ /* 0x000fca0007ffe0ff */
[----:B0-----:R-:W-:-:S05]  /*4450*/  IMAD.WIDE R2, R5, 0x4, R2 ;  /* 0x0000000405027825 */ /* 0x001fca00078e0202 */
[----:B------:R-:W2:Y:S02]  /*4460*/  LDG.E R5, desc[UR8][R2.64] ;  /* 0x0000000802057981 */ /* 0x000ea4000c1e1900 */
[----:B--2---:R-:W-:-:S05]  /*4470*/  FADD R5, R5, R74 ;  /* 0x0000004a05057221 */ /* 0x004fca0000000000 */
[----:B------:R0:W-:Y:S01]  /*4480*/  STG.E desc[UR8][R2.64], R5 ;  /* 0x0000000502007986 */ /* 0x0001e2000c101908 */
[----:B------:R-:W-:Y:S05]  /*4490*/  BRA `(.L_x_83) ;  /* 0x0000000000307947 */ /* 0x000fea0003800000 */
.L_x_82:
[----:B------:R-:W5:Y:S01]  /*44a0*/  LDCU UR7, c[0x0][0x398] ;  /* 0x00007300ff0777ac */ /* 0x000f620008000800 */
[----:B------:R-:W-:Y:S01]  /*44b0*/  ISETP.GE.AND P1, PT, R6, UR6, PT ;  /* 0x0000000606007c0c */ /* 0x000fe2000bf26270 */
[----:B------:R-:W-:Y:S03]  /*44c0*/  BSSY.RECONVERGENT B0, `(.L_x_83) ;  /* 0x0000009000007945 */ /* 0x000fe60003800200 */
[----:B-----5:R-:W-:-:S13]  /*44d0*/  ISETP.GE.OR P1, PT, R16, UR7, P1 ;  /* 0x0000000710007c0c */ /* 0x020fda0008f26670 */
[----:B------:R-:W-:Y:S05]  /*44e0*/  @P1 BRA `(.L_x_84) ;  /* 0x0000000000181947 */ /* 0x000fea0003800000 */
[----:B01234-:R-:W0:Y:S01]  /*44f0*/  LDC.64 R2, c[0x0][0x390] ;  /* 0x0000e400ff027b82 */ /* 0x01fe220000000a00 */
[----:B------:R-:W-:-:S05]  /*4500*/  IADD3 R5, PT, PT, R6, R17, RZ ;  /* 0x0000001106057210 */ /* 0x000fca0007ffe0ff */
[----:B0-----:R-:W-:-:S05]  /*4510*/  IMAD.WIDE R2, R5, 0x4, R2 ;  /* 0x0000000405027825 */ /* 0x001fca00078e0202 */
[----:B------:R-:W2:Y:S02]  /*4520*/  LDG.E R5, desc[UR8][R2.64] ;  /* 0x0000000802057981 */ /* 0x000ea4000c1e1900 */
[----:B--2---:R-:W-:-:S05]  /*4530*/  FADD R5, R74, R5 ;  /* 0x000000054a057221 */ /* 0x004fca0000000000 */
[----:B------:R0:W-:Y:S02]  /*4540*/  STG.E desc[UR8][R2.64], R5 ;  /* 0x0000000502007986 */ /* 0x0001e4000c101908 */
.L_x_84:
[----:B------:R-:W-:Y:S05]  /*4550*/  BSYNC.RECONVERGENT B0 ;  /* 0x0000000000007941 */ /* 0x000fea0003800200 */
.L_x_83:
[----:B01234-:R-:W-:-:S04]  /*4560*/  IADD3 R3, P1, PT, R6, R17, RZ ;  /* 0x0000001106037210 */ /* 0x01ffc80007f3e0ff */
[----:B------:R-:W-:Y:S02]  /*4570*/  LEA.HI.X.SX32 R4, R17, R7, 0x1, P1 ;  /* 0x0000000711047211 */ /* 0x000fe400008f0eff */
[----:B------:R-:W-:-:S04]  /*4580*/  LEA R2, P1, R3, UR4, 0x2 ;  /* 0x0000000403027c11 */ /* 0x000fc8000f8210ff */
[----:B------:R-:W-:Y:S01]  /*4590*/  LEA.HI.X R3, R3, UR5, R4, 0x2, P1 ;  /* 0x0000000503037c11 */ /* 0x000fe200088f1404 */
[----:B------:R-:W-:Y:S08]  /*45a0*/  @P0 BRA `(.L_x_85) ;  /* 0x0000000000100947 */ /* 0x000ff00003800000 */
[----:B------:R-:W2:Y:S02]  /*45b0*/  LDG.E R5, desc[UR8][R2.64+0x4] ;  /* 0x0000040802057981 */ /* 0x000ea4000c1e1900 */
[----:B--2---:R-:W-:-:S05]  /*45c0*/  FADD R5, R5, R76 ;  /* 0x0000004c05057221 */ /* 0x004fca0000000000 */
[----:B------:R0:W-:Y:S01]  /*45d0*/  STG.E desc[UR8][R2.64+0x4], R5 ;  /* 0x0000040502007986 */ /* 0x0001e2000c101908 */
[----:B------:R-:W-:Y:S05]  /*45e0*/  BRA `(.L_x_86) ;  /* 0x0000000000247947 */ /* 0x000fea0003800000 */
.L_x_85:
        /* <DEDUP_REMOVED lines=8> */
.L_x_87:
[----:B------:R-:W-:Y:S05]  /*4670*/  BSYNC.RECONVERGENT B0 ;  /* 0x0000000000007941 */ /* 0x000fea0003800200 */
.L_x_86:
[----:B------:R-:W-:Y:S05]  /*4680*/  @P0 BRA `(.L_x_88) ;  /* 0x0000000000100947 */ /* 0x000fea0003800000 */
[----:B0-----:R-:W2:Y:S02]  /*4690*/  LDG.E R5, desc[UR8][R2.64+0x8] ;  /* 0x0000080802057981 */ /* 0x001ea4000c1e1900 */
[----:B--2---:R-:W-:-:S05]  /*46a0*/  FADD R5, R5, R78 ;  /* 0x0000004e05057221 */ /* 0x004fca0000000000 */
[----:B------:R0:W-:Y:S01]  /*46b0*/  STG.E desc[UR8][R2.64+0x8], R5 ;  /* 0x0000080502007986 */ /* 0x0001e2000c101908 */
[----:B------:R-:W-:Y:S05]  /*46c0*/  BRA `(.L_x_89) ;  /* 0x0000000000247947 */ /* 0x000fea0003800000 */
.L_x_88:
[----:B------:R-:W1:Y:S01]  /*46d0*/  LDCU UR7, c[0x0][0x398] ;  /* 0x00007300ff0777ac */ /* 0x000e620008000800 */
[----:B------:R-:W-:Y:S01]  /*46e0*/  ISETP.GE.AND P1, PT, R9, UR6, PT ;  /* 0x0000000609007c0c */ /* 0x000fe2000bf26270 */
[----:B------:R-:W-:Y:S03]  /*46f0*/  BSSY.RECONVERGENT B0, `(.L_x_89) ;  /* 0x0000006000007945 */ /* 0x000fe60003800200 */
[----:B-1----:R-:W-:-:S13]  /*4700*/  ISETP.GE.OR P1, PT, R16, UR7, P1 ;  /* 0x0000000710007c0c */ /* 0x002fda0008f26670 */
[----:B------:R-:W-:Y:S05]  /*4710*/  @P1 BRA `(.L_x_90) ;  /* 0x00000000000c1947 */ /* 0x000fea0003800000 */
[----:B0-----:R-:W2:Y:S02]  /*4720*/  LDG.E R5, desc[UR8][R2.64+0x8] ;  /* 0x0000080802057981 */ /* 0x001ea4000c1e1900 */
[----:B--2---:R-:W-:-:S05]  /*4730*/  FADD R5, R78, R5 ;  /* 0x000000054e057221 */ /* 0x004fca0000000000 */
[----:B------:R1:W-:Y:S02]  /*4740*/  STG.E desc[UR8][R2.64+0x8], R5 ;  /* 0x0000080502007986 */ /* 0x0003e4000c101908 */
.L_x_90:
[----:B------:R-:W-:Y:S05]  /*4750*/  BSYNC.RECONVERGENT B0 ;  /* 0x0000000000007941 */ /* 0x000fea0003800200 */
.L_x_89:
[----:B------:R-:W-:Y:S05]  /*4760*/  @P0 BRA `(.L_x_91) ;  /* 0x0000000000100947 */ /* 0x000fea0003800000 */
[----:B------:R-:W2:Y:S02]  /*4770*/  LDG.E R4, desc[UR8][R2.64+0xc] ;  /* 0x00000c0802047981 */ /* 0x000ea4000c1e1900 */
[----:B--2---:R-:W-:-:S05]  /*4780*/  FADD R101, R4, R101 ;  /* 0x0000006504657221 */ /* 0x004fca0000000000 */
[----:B------:R3:W-:Y:S01]  /*4790*/  STG.E desc[UR8][R2.64+0xc], R101 ;  /* 0x00000c6502007986 */ /* 0x0007e2000c101908 */
[----:B------:R-:W-:Y:S05]  /*47a0*/  BRA `(.L_x_92) ;  /* 0x0000000000247947 */ /* 0x000fea0003800000 */
.L_x_91:
        /* <DEDUP_REMOVED lines=8> */
.L_x_93:
[----:B------:R-:W-:Y:S05]  /*4830*/  BSYNC.RECONVERGENT B0 ;  /* 0x0000000000007941 */ /* 0x000fea0003800200 */
.L_x_92:
[----:B------:R-:W-:Y:S05]  /*4840*/  @P0 BRA `(.L_x_94) ;  /* 0x0000000000100947 */ /* 0x000fea0003800000 */
[----:B------:R-:W4:Y:S02]  /*4850*/  LDG.E R4, desc[UR8][R2.64+0x10] ;  /* 0x0000100802047981 */ /* 0x000f24000c1e1900 */
[----:B----4-:R-:W-:-:S05]  /*4860*/  FADD R95, R4, R95 ;  /* 0x0000005f045f7221 */ /* 0x010fca0000000000 */
[----:B------:R4:W-:Y:S01]  /*4870*/  STG.E desc[UR8][R2.64+0x10], R95 ;  /* 0x0000105f02007986 */ /* 0x0009e2000c101908 */
[----:B------:R-:W-:Y:S05]  /*4880*/  BRA `(.L_x_95) ;  /* 0x0000000000247947 */ /* 0x000fea0003800000 */
.L_x_94:
        /* <DEDUP_REMOVED lines=8> */
.L_x_96:
[----:B------:R-:W-:Y:S05]  /*4910*/  BSYNC.RECONVERGENT B0 ;  /* 0x0000000000007941 */ /* 0x000fea0003800200 */
.L_x_95:
[----:B------:R-:W-:Y:S05]  /*4920*/  @P0 BRA `(.L_x_97) ;  /* 0x0000000000100947 */ /* 0x000fea0003800000 */
[----:B01----:R-:W5:Y:S02]  /*4930*/  LDG.E R5, desc[UR8][R2.64+0x14] ;  /* 0x0000140802057981 */ /* 0x003f64000c1e1900 */
[----:B-----5:R-:W-:-:S05]  /*4940*/  FADD R5, R5, R96 ;  /* 0x0000006005057221 */ /* 0x020fca0000000000 */
[----:B------:R0:W-:Y:S01]  /*4950*/  STG.E desc[UR8][R2.64+0x14], R5 ;  /* 0x0000140502007986 */ /* 0x0001e2000c101908 */
[----:B------:R-:W-:Y:S05]  /*4960*/  BRA `(.L_x_98) ;  /* 0x0000000000247947 */ /* 0x000fea0003800000 */
.L_x_97:
        /* <DEDUP_REMOVED lines=8> */
.L_x_99:
[----:B------:R-:W-:Y:S05]  /*49f0*/  BSYNC.RECONVERGENT B0 ;  /* 0x0000000000007941 */ /* 0x000fea0003800200 */
.L_x_98:
[----:B------:R-:W-:Y:S05]  /*4a00*/  @P0 BRA `(.L_x_100) ;  /* 0x0000000000100947 */ /* 0x000fea0003800000 */
[----:B------:R-:W5:Y:S02]  /*4a10*/  LDG.E R4, desc[UR8][R2.64+0x18] ;  /* 0x0000180802047981 */ /* 0x000f64000c1e1900 */
[----:B-----5:R-:W-:-:S05]  /*4a20*/  FADD R97, R4, R97 ;  /* 0x0000006104617221 */ /* 0x020fca0000000000 */
[----:B------:R0:W-:Y:S01]  /*4a30*/  STG.E desc[UR8][R2.64+0x18], R97 ;  /* 0x0000186102007986 */ /* 0x0001e2000c101908 */
[----:B------:R-:W-:Y:S05]  /*4a40*/  BRA `(.L_x_101) ;  /* 0x0000000000247947 */ /* 0x000fea0003800000 */
.L_x_100:
        /* <DEDUP_REMOVED lines=8> */
.L_x_102:
[----:B------:R-:W-:Y:S05]  /*4ad0*/  BSYNC.RECONVERGENT B0 ;  /* 0x0000000000007941 */ /* 0x000fea0003800200 */
.L_x_101:
[----:B------:R-:W-:Y:S05]  /*4ae0*/  @P0 BRA `(.L_x_103) ;  /* 0x0000000000100947 */ /* 0x000fea0003800000 */
[----:B01----:R-:W5:Y:S02]  /*4af0*/  LDG.E R5, desc[UR8][R2.64+0x1c] ;  /* 0x00001c0802057981 */ /* 0x003f64000c1e1900 */
[----:B-----5:R-:W-:-:S05]  /*4b00*/  FADD R5, R5, R106 ;  /* 0x0000006a05057221 */ /* 0x020fca0000000000 */
[----:B------:R0:W-:Y:S01]  /*4b10*/  STG.E desc[UR8][R2.64+0x1c], R5 ;  /* 0x00001c0502007986 */ /* 0x0001e2000c101908 */
[----:B------:R-:W-:Y:S05]  /*4b20*/  BRA `(.L_x_104) ;  /* 0x0000000000247947 */ /* 0x000fea0003800000 */
.L_x_103:
        /* <DEDUP_REMOVED lines=8> */
.L_x_105:
[----:B------:R-:W-:Y:S05]  /*4bb0*/  BSYNC.RECONVERGENT B0 ;  /* 0x0000000000007941 */ /* 0x000fea0003800200 */
.L_x_104:
        /* <DEDUP_REMOVED lines=10> */
.L_x_106:
        /* <DEDUP_REMOVED lines=11> */
.L_x_108:
[----:B------:R-:W-:Y:S05]  /*4d10*/  BSYNC.RECONVERGENT B0 ;  /* 0x0000000000007941 */ /* 0x000fea0003800200 */
.L_x_107:
        /* <DEDUP_REMOVED lines=9> */
.L_x_109:
        /* <DEDUP_REMOVED lines=8> */
.L_x_111:
[----:B------:R-:W-:Y:S05]  /*4e30*/  BSYNC.RECONVERGENT B0 ;  /* 0x0000000000007941 */ /* 0x000fea0003800200 */
.L_x_110:
[----:B------:R-:W-:Y:S05]  /*4e40*/  @P0 BRA `(.L_x_112) ;  /* 0x0000000000100947 */ /* 0x000fea0003800000 */
[----:B------:R-:W2:Y:S02]  /*4e50*/  LDG.E R4, desc[UR8][R2.64+0x8] ;  /* 0x0000080802047981 */ /* 0x000ea4000c1e1900 */
[----:B--2---:R-:W-:-:S05]  /*4e60*/  FADD R79, R4, R79 ;  /* 0x0000004f044f7221 */ /* 0x004fca0000000000 */
[----:B------:R1:W-:Y:S01]  /*4e70*/  STG.E desc[UR8][R2.64+0x8], R79 ;  /* 0x0000084f02007986 */ /* 0x0003e2000c101908 */
[----:B------:R-:W-:Y:S05]  /*4e80*/  BRA `(.L_x_113) ;  /* 0x0000000000247947 */ /* 0x000fea0003800000 */
.L_x_112:
        /* <DEDUP_REMOVED lines=8> */
.L_x_114:
[----:B------:R-:W-:Y:S05]  /*4f10*/  BSYNC.RECONVERGENT B0 ;  /* 0x0000000000007941 */ /* 0x000fea0003800200 */
.L_x_113:
[----:B------:R-:W-:Y:S05]  /*4f20*/  @P0 BRA `(.L_x_115) ;  /* 0x0000000000100947 */ /* 0x000fea0003800000 */
[----:B------:R-:W2:Y:S02]  /*4f30*/  LDG.E R5, desc[UR8][R2.64+0xc] ;  /* 0x00000c0802057981 */ /* 0x000ea4000c1e1900 */
[----:B--2---:R-:W-:-:S05]  /*4f40*/  FADD R5, R5, R102 ;  /* 0x0000006605057221 */ /* 0x004fca0000000000 */
[----:B------:R3:W-:Y:S01]  /*4f50*/  STG.E desc[UR8][R2.64+0xc], R5 ;  /* 0x00000c0502007986 */ /* 0x0007e2000c101908 */
[----:B------:R-:W-:Y:S05]  /*4f60*/  BRA `(.L_x_116) ;  /* 0x0000000000247947 */ /* 0x000fea0003800000 */
.L_x_115:
        /* <DEDUP_REMOVED lines=8> */
.L_x_117:
[----:B------:R-:W-:Y:S05]  /*4ff0*/  BSYNC.RECONVERGENT B0 ;  /* 0x0000000000007941 */ /* 0x000fea0003800200 */
.L_x_116:
[----:B------:R-:W-:Y:S05]  /*5000*/  @P0 BRA `(.L_x_118) ;  /* 0x0000000000100947 */ /* 0x000fea0003800000 */
[----:B--23--:R-:W2:Y:S02]  /*5010*/  LDG.E R5, desc[UR8][R2.64+0x10] ;  /* 0x0000100802057981 */ /* 0x00cea4000c1e1900 */
[----:B--2---:R-:W-:-:S05]  /*5020*/  FADD R5, R5, R118 ;  /* 0x0000007605057221 */ /* 0x004fca0000000000 */
[----:B------:R2:W-:Y:S01]  /*5030*/  STG.E desc[UR8][R2.64+0x10], R5 ;  /* 0x0000100502007986 */ /* 0x0005e2000c101908 */
[----:B------:R-:W-:Y:S05]  /*5040*/  BRA `(.L_x_119) ;  /* 0x0000000000247947 */ /* 0x000fea0003800000 */
.L_x_118:
[----:B------:R-:W4:Y:S01]  /*5050*/  LDCU UR7, c[0x0][0x398] ;  /* 0x00007300ff0777ac */ /* 0x000f220008000800 */
[----:B------:R-:W-:Y:S01]  /*5060*/  ISETP.GE.AND P1, PT, R11, UR6, PT ;  /* 0x000000060b007c0c */ /* 0x000fe2000bf26270 */
[----:B------:R-:W-:Y:S03]  /*5070*/  BSSY.RECONVERGENT B0, `(.L_x_119) ;  /* 0x0000006000007945 */ /* 0x000fe60003800200 */
[----:B----4-:R-:W-:-:S13]  /*5080*/  ISETP.GE.OR P1, PT, R16, UR7, P1 ;  /* 0x0000000710007c0c */ /* 0x010fda0008f26670 */
[----:B------:R-:W-:Y:S05]  /*5090*/  @P1 BRA `(.L_x_120) ;  /* 0x00000000000c1947 */ /* 0x000fea0003800000 */
[----:B--23--:R-:W2:Y:S02]  /*50a0*/  LDG.E R5, desc[UR8][R2.64+0x10] ;  /* 0x0000100802057981 */ /* 0x00cea4000c1e1900 */
[----:B--2---:R-:W-:-:S05]  /*50b0*/  FADD R5, R118, R5 ;  /* 0x0000000576057221 */ /* 0x004fca0000000000 */
[----:B------:R4:W-:Y:S02]  /*50c0*/  STG.E desc[UR8][R2.64+0x10], R5 ;  /* 0x0000100502007986 */ /* 0x0009e4000c101908 */
.L_x_120:
[----:B------:R-:W-:Y:S05]  /*50d0*/  BSYNC.RECONVERGENT B0 ;  /* 0x0000000000007941 */ /* 0x000fea0003800200 */
.L_x_119:
[----:B------:R-:W-:Y:S05]  /*50e0*/  @P0 BRA `(.L_x_121) ;  /* 0x0000000000100947 */ /* 0x000fea0003800000 */
[----:B------:R-:W5:Y:S02]  /*50f0*/  LDG.E R4, desc[UR8][R2.64+0x14] ;  /* 0x0000140802047981 */ /* 0x000f64000c1e1900 */
[----:B-----5:R-:W-:-:S05]  /*5100*/  FADD R105, R4, R105 ;  /* 0x0000006904697221 */ /* 0x020fca0000000000 */
[----:B------:R0:W-:Y:S01]  /*5110*/  STG.E desc[UR8][R2.64+0x14], R105 ;  /* 0x0000146902007986 */ /* 0x0001e2000c101908 */
[----:B------:R-:W-:Y:S05]  /*5120*/  BRA `(.L_x_122) ;  /* 0x0000000000247947 */ /* 0x000fea0003800000 */
.L_x_121:
        /* <DEDUP_REMOVED lines=8> */
.L_x_123:
[----:B------:R-:W-:Y:S05]  /*51b0*/  BSYNC.RECONVERGENT B0 ;  /* 0x0000000000007941 */ /* 0x000fea0003800200 */
.L_x_122:
[----:B------:R-:W-:Y:S05]  /*51c0*/  @P0 BRA `(.L_x_124) ;  /* 0x0000000000100947 */ /* 0x000fea0003800000 */
[----:B--234-:R-:W2:Y:S02]  /*51d0*/  LDG.E R5, desc[UR8][R2.64+0x18] ;  /* 0x0000180802057981 */ /* 0x01cea4000c1e1900 */
[----:B--2---:R-:W-:-:S05]  /*51e0*/  FADD R5, R5, R82 ;  /* 0x0000005205057221 */ /* 0x004fca0000000000 */
[----:B------:R2:W-:Y:S01]  /*51f0*/  STG.E desc[UR8][R2.64+0x18], R5 ;  /* 0x0000180502007986 */ /* 0x0005e2000c101908 */
[----:B------:R-:W-:Y:S05]  /*5200*/  BRA `(.L_x_125) ;  /* 0x0000000000247947 */ /* 0x000fea0003800000 */
.L_x_124:
[----:B------:R-:W5:Y:S01]  /*5210*/  LDCU UR7, c[0x0][0x398] ;  /* 0x00007300ff0777ac */ /* 0x000f620008000800 */
[----:B------:R-:W-:Y:S01]  /*5220*/  ISETP.GE.AND P1, PT, R13, UR6, PT ;  /* 0x000000060d007c0c */ /* 0x000fe2000bf26270 */
[----:B------:R-:W-:Y:S03]  /*5230*/  BSSY.RECONVERGENT B0, `(.L_x_125) ;  /* 0x0000006000007945 */ /* 0x000fe60003800200 */
[----:B-----5:R-:W-:-:S13]  /*5240*/  ISETP.GE.OR P1, PT, R16, UR7, P1 ;  /* 0x0000000710007c0c */ /* 0x020fda0008f26670 */
[----:B------:R-:W-:Y:S05]  /*5250*/  @P1 BRA `(.L_x_126) ;  /* 0x00000000000c1947 */ /* 0x000fea0003800000 */
[----:B--234-:R-:W2:Y:S02]  /*5260*/  LDG.E R5, desc[UR8][R2.64+0x18] ;  /* 0x0000180802057981 */ /* 0x01cea4000c1e1900 */
[----:B--2---:R-:W-:-:S05]  /*5270*/  FADD R5, R82, R5 ;  /* 0x0000000552057221 */ /* 0x004fca0000000000 */
[----:B------:R2:W-:Y:S02]  /*5280*/  STG.E desc[UR8][R2.64+0x18], R5 ;  /* 0x0000180502007986 */ /* 0x0005e4000c101908 */
.L_x_126:
[----:B------:R-:W-:Y:S05]  /*5290*/  BSYNC.RECONVERGENT B0 ;  /* 0x0000000000007941 */ /* 0x000fea0003800200 */
.L_x_125:
[----:B------:R-:W-:Y:S05]  /*52a0*/  @P0 BRA `(.L_x_127) ;  /* 0x0000000000100947 */ /* 0x000fea0003800000 */
[----:B--234-:R-:W2:Y:S02]  /*52b0*/  LDG.E R5, desc[UR8][R2.64+0x1c] ;  /* 0x00001c0802057981 */ /* 0x01cea4000c1e1900 */
[----:B--2---:R-:W-:-:S05]  /*52c0*/  FADD R5, R5, R84 ;  /* 0x0000005405057221 */ /* 0x004fca0000000000 */
[----:B------:R2:W-:Y:S01]  /*52d0*/  STG.E desc[UR8][R2.64+0x1c], R5 ;  /* 0x00001c0502007986 */ /* 0x0005e2000c101908 */
[----:B------:R-:W-:Y:S05]  /*52e0*/  BRA `(.L_x_128) ;  /* 0x0000000000247947 */ /* 0x000fea0003800000 */
.L_x_127:
        /* <DEDUP_REMOVED lines=8> */
.L_x_129:
[----:B------:R-:W-:Y:S05]  /*5370*/  BSYNC.RECONVERGENT B0 ;  /* 0x0000000000007941 */ /* 0x000fea0003800200 */
.L_x_128:
        /* <DEDUP_REMOVED lines=10> */
.L_x_130:
        /* <DEDUP_REMOVED lines=11> */
.L_x_132:
[----:B------:R-:W-:Y:S05]  /*54d0*/  BSYNC.RECONVERGENT B0 ;  /* 0x0000000000007941 */ /* 0x000fea0003800200 */
.L_x_131:
        /* <DEDUP_REMOVED lines=9> */
.L_x_133:
        /* <DEDUP_REMOVED lines=8> */
.L_x_135:
[----:B------:R-:W-:Y:S05]  /*55f0*/  BSYNC.RECONVERGENT B0 ;  /* 0x0000000000007941 */ /* 0x000fea0003800200 */
.L_x_134:
[----:B------:R-:W-:Y:S05]  /*5600*/  @P0 BRA `(.L_x_136) ;  /* 0x0000000000100947 */ /* 0x000fea0003800000 */
[----:B------:R-:W2:Y:S02]  /*5610*/  LDG.E R5, desc[UR8][R2.64+0x8] ;  /* 0x0000080802057981 */ /* 0x000ea4000c1e1900 */
[----:B--2---:R-:W-:-:S05]  /*5620*/  FADD R5, R5, R66 ;  /* 0x0000004205057221 */ /* 0x004fca0000000000 */
[----:B------:R1:W-:Y:S01]  /*5630*/  STG.E desc[UR8][R2.64+0x8], R5 ;  /* 0x0000080502007986 */ /* 0x0003e2000c101908 */
[----:B------:R-:W-:Y:S05]  /*5640*/  BRA `(.L_x_137) ;  /* 0x0000000000247947 */ /* 0x000fea0003800000 */
.L_x_136:
        /* <DEDUP_REMOVED lines=8> */
.L_x_138:
[----:B------:R-:W-:Y:S05]  /*56d0*/  BSYNC.RECONVERGENT B0 ;  /* 0x0000000000007941 */ /* 0x000fea0003800200 */
.L_x_137:
[----:B------:R-:W-:Y:S05]  /*56e0*/  @P0 BRA `(.L_x_139) ;  /* 0x0000000000100947 */ /* 0x000fea0003800000 */
[----:B------:R-:W2:Y:S02]  /*56f0*/  LDG.E R4, desc[UR8][R2.64+0xc] ;  /* 0x00000c0802047981 */ /* 0x000ea4000c1e1900 */
[----:B--2---:R-:W-:-:S05]  /*5700*/  FADD R73, R4, R73 ;  /* 0x0000004904497221 */ /* 0x004fca0000000000 */
[----:B------:R3:W-:Y:S01]  /*5710*/  STG.E desc[UR8][R2.64+0xc], R73 ;  /* 0x00000c4902007986 */ /* 0x0007e2000c101908 */
[----:B------:R-:W-:Y:S05]  /*5720*/  BRA `(.L_x_140) ;  /* 0x0000000000247947 */ /* 0x000fea0003800000 */
.L_x_139:
        /* <DEDUP_REMOVED lines=8> */
.L_x_141:
[----:B------:R-:W-:Y:S05]  /*57b0*/  BSYNC.RECONVERGENT B0 ;  /* 0x0000000000007941 */ /* 0x000fea0003800200 */
.L_x_140:
[----:B------:R-:W-:Y:S05]  /*57c0*/  @P0 BRA `(.L_x_142) ;  /* 0x0000000000100947 */ /* 0x000fea0003800000 */
[----:B------:R-:W4:Y:S02]  /*57d0*/  LDG.E R4, desc[UR8][R2.64+0x10] ;  /* 0x0000100802047981 */ /* 0x000f24000c1e1900 */
[----:B----4-:R-:W-:-:S05]  /*57e0*/  FADD R85, R4, R85 ;  /* 0x0000005504557221 */ /* 0x010fca0000000000 */
[----:B------:R4:W-:Y:S01]  /*57f0*/  STG.E desc[UR8][R2.64+0x10], R85 ;  /* 0x0000105502007986 */ /* 0x0009e2000c101908 */
[----:B------:R-:W-:Y:S05]  /*5800*/  BRA `(.L_x_143) ;  /* 0x0000000000247947 */ /* 0x000fea0003800000 */
.L_x_142:
        /* <DEDUP_REMOVED lines=8> */
.L_x_144:
[----:B------:R-:W-:Y:S05]  /*5890*/  BSYNC.RECONVERGENT B0 ;  /* 0x0000000000007941 */ /* 0x000fea0003800200 */
.L_x_143:
[----:B------:R-:W-:Y:S05]  /*58a0*/  @P0 BRA `(.L_x_145) ;  /* 0x0000000000100947 */ /* 0x000fea0003800000 */
[----:B-1----:R-:W5:Y:S02]  /*58b0*/  LDG.E R5, desc[UR8][R2.64+0x14] ;  /* 0x0000140802057981 */ /* 0x002f64000c1e1900 */
[----:B-----5:R-:W-:-:S05]  /*58c0*/  FADD R5, R5, R86 ;  /* 0x0000005605057221 */ /* 0x020fca0000000000 */
[----:B------:R1:W-:Y:S01]  /*58d0*/  STG.E desc[UR8][R2.64+0x14], R5 ;  /* 0x0000140502007986 */ /* 0x0003e2000c101908 */
[----:B------:R-:W-:Y:S05]  /*58e0*/  BRA `(.L_x_146) ;  /* 0x0000000000247947 */ /* 0x000fea0003800000 */
.L_x_145:
        /* <DEDUP_REMOVED lines=8> */
.L_x_147:
[----:B------:R-:W-:Y:S05]  /*5970*/  BSYNC.RECONVERGENT B0 ;  /* 0x0000000000007941 */ /* 0x000fea0003800200 */
.L_x_146:
[----:B------:R-:W-:Y:S05]  /*5980*/  @P0 BRA `(.L_x_148) ;  /* 0x0000000000100947 */ /* 0x000fea0003800000 */
[----:B------:R-:W5:Y:S02]  /*5990*/  LDG.E R4, desc[UR8][R2.64+0x18] ;  /* 0x0000180802047981 */ /* 0x000f64000c1e1900 */
[----:B-----5:R-:W-:-:S05]  /*59a0*/  FADD R87, R4, R87 ;  /* 0x0000005704577221 */ /* 0x020fca0000000000 */
[----:B------:R0:W-:Y:S01]  /*59b0*/  STG.E desc[UR8][R2.64+0x18], R87 ;  /* 0x0000185702007986 */ /* 0x0001e2000c101908 */
[----:B------:R-:W-:Y:S05]  /*59c0*/  BRA `(.L_x_149) ;  /* 0x0000000000247947 */ /* 0x000fea0003800000 */
.L_x_148:
        /* <DEDUP_REMOVED lines=8> */
.L_x_150:
[----:B------:R-:W-:Y:S05]  /*5a50*/  BSYNC.RECONVERGENT B0 ;  /* 0x0000000000007941 */ /* 0x000fea0003800200 */
.L_x_149:
[----:B------:R-:W-:Y:S05]  /*5a60*/  @P0 BRA `(.L_x_151) ;  /* 0x0000000000100947 */ /* 0x000fea0003800000 */
[----:B-1----:R-:W5:Y:S02]  /*5a70*/  LDG.E R5, desc[UR8][R2.64+0x1c] ;  /* 0x00001c0802057981 */ /* 0x002f64000c1e1900 */
[----:B-----5:R-:W-:-:S05]  /*5a80*/  FADD R5, R5, R104 ;  /* 0x0000006805057221 */ /* 0x020fca0000000000 */
[----:B------:R1:W-:Y:S01]  /*5a90*/  STG.E desc[UR8][R2.64+0x1c], R5 ;  /* 0x00001c0502007986 */ /* 0x0003e2000c101908 */
[----:B------:R-:W-:Y:S05]  /*5aa0*/  BRA `(.L_x_152) ;  /* 0x0000000000247947 */ /* 0x000fea0003800000 */
.L_x_151:
        /* <DEDUP_REMOVED lines=8> */
.L_x_153:
[----:B------:R-:W-:Y:S05]  /*5b30*/  BSYNC.RECONVERGENT B0 ;  /* 0x0000000000007941 */ /* 0x000fea0003800200 */
.L_x_152:
        /* <DEDUP_REMOVED lines=10> */
.L_x_154:
        /* <DEDUP_REMOVED lines=11> */
.L_x_156:
[----:B------:R-:W-:Y:S05]  /*5c90*/  BSYNC.RECONVERGENT B0 ;  /* 0x0000000000007941 */ /* 0x000fea0003800200 */
.L_x_155:
        /* <DEDUP_REMOVED lines=9> */
.L_x_157:
        /* <DEDUP_REMOVED lines=8> */
.L_x_159:
[----:B------:R-:W-:Y:S05]  /*5db0*/  BSYNC.RECONVERGENT B0 ;  /* 0x0000000000007941 */ /* 0x000fea0003800200 */
.L_x_158:
[----:B------:R-:W-:Y:S05]  /*5dc0*/  @P0 BRA `(.L_x_160) ;  /* 0x0000000000100947 */ /* 0x000fea0003800000 */
[----:B------:R-:W2:Y:S02]  /*5dd0*/  LDG.E R5, desc[UR8][R2.64+0x8] ;  /* 0x0000080802057981 */ /* 0x000ea4000c1e1900 */
[----:B--2---:R-:W-:-:S05]  /*5de0*/  FADD R5, R5, R70 ;  /* 0x0000004605057221 */ /* 0x004fca0000000000 */
[----:B------:R2:W-:Y:S01]  /*5df0*/  STG.E desc[UR8][R2.64+0x8], R5 ;  /* 0x0000080502007986 */ /* 0x0005e2000c101908 */
[----:B------:R-:W-:Y:S05]  /*5e00*/  BRA `(.L_x_161) ;  /* 0x0000000000247947 */ /* 0x000fea0003800000 */
.L_x_160:
        /* <DEDUP_REMOVED lines=8> */
.L_x_162:
[----:B------:R-:W-:Y:S05]  /*5e90*/  BSYNC.RECONVERGENT B0 ;  /* 0x0000000000007941 */ /* 0x000fea0003800200 */
.L_x_161:
[----:B------:R-:W-:Y:S05]  /*5ea0*/  @P0 BRA `(.L_x_163) ;  /* 0x0000000000100947 */ /* 0x000fea0003800000 */
[----:B-12---:R-:W2:Y:S02]  /*5eb0*/  LDG.E R5, desc[UR8][R2.64+0xc] ;  /* 0x00000c0802057981 */ /* 0x006ea4000c1e1900 */
[----:B--2---:R-:W-:-:S05]  /*5ec0*/  FADD R5, R5, R72 ;  /* 0x0000004805057221 */ /* 0x004fca0000000000 */
[----:B------:R1:W-:Y:S01]  /*5ed0*/  STG.E desc[UR8][R2.64+0xc], R5 ;  /* 0x00000c0502007986 */ /* 0x0003e2000c101908 */
[----:B------:R-:W-:Y:S05]  /*5ee0*/  BRA `(.L_x_164) ;  /* 0x0000000000247947 */ /* 0x000fea0003800000 */
.L_x_163:
[----:B------:R-:W3:Y:S01]  /*5ef0*/  LDCU UR7, c[0x0][0x398] ;  /* 0x00007300ff0777ac */ /* 0x000ee20008000800 */
[----:B------:R-:W-:Y:S01]  /*5f00*/  ISETP.GE.AND P1, PT, R10, UR6, PT ;  /* 0x000000060a007c0c */ /* 0x000fe2000bf26270 */
[----:B------:R-:W-:Y:S03]  /*5f10*/  BSSY.RECONVERGENT B0, `(.L_x_164) ;  /* 0x0000006000007945 */ /* 0x000fe60003800200 */
[----:B---3--:R-:W-:-:S13]  /*5f20*/  ISETP.GE.OR P1, PT, R16, UR7, P1 ;  /* 0x0000000710007c0c */ /* 0x008fda0008f26670 */
[----:B------:R-:W-:Y:S05]  /*5f30*/  @P1 BRA `(.L_x_165) ;  /* 0x00000000000c1947 */ /* 0x000fea0003800000 */
[----:B-12---:R-:W2:Y:S02]  /*5f40*/  LDG.E R5, desc[UR8][R2.64+0xc] ;  /* 0x00000c0802057981 */ /* 0x006ea4000c1e1900 */
[----:B--2---:R-:W-:-:S05]  /*5f50*/  FADD R5, R72, R5 ;  /* 0x0000000548057221 */ /* 0x004fca0000000000 */
[----:B------:R3:W-:Y:S02]  /*5f60*/  STG.E desc[UR8][R2.64+0xc], R5 ;  /* 0x00000c0502007986 */ /* 0x0007e4000c101908 */
.L_x_165:
[----:B------:R-:W-:Y:S05]  /*5f70*/  BSYNC.RECONVERGENT B0 ;  /* 0x0000000000007941 */ /* 0x000fea0003800200 */
.L_x_164:
[----:B------:R-:W-:Y:S05]  /*5f80*/  @P0 BRA `(.L_x_166) ;  /* 0x0000000000100947 */ /* 0x000fea0003800000 */
[----:B------:R-:W4:Y:S02]  /*5f90*/  LDG.E R4, desc[UR8][R2.64+0x10] ;  /* 0x0000100802047981 */ /* 0x000f24000c1e1900 */
[----:B----4-:R-:W-:-:S05]  /*5fa0*/  FADD R117, R4, R117 ;  /* 0x0000007504757221 */ /* 0x010fca0000000000 */
[----:B------:R4:W-:Y:S01]  /*5fb0*/  STG.E desc[UR8][R2.64+0x10], R117 ;  /* 0x0000107502007986 */ /* 0x0009e2000c101908 */
[----:B------:R-:W-:Y:S05]  /*5fc0*/  BRA `(.L_x_167) ;  /* 0x0000000000247947 */ /* 0x000fea0003800000 */
.L_x_166:
        /* <DEDUP_REMOVED lines=8> */
.L_x_168:
[----:B------:R-:W-:Y:S05]  /*6050*/  BSYNC.RECONVERGENT B0 ;  /* 0x0000000000007941 */ /* 0x000fea0003800200 */
.L_x_167:
[----:B------:R-:W-:Y:S05]  /*6060*/  @P0 BRA `(.L_x_169) ;  /* 0x0000000000100947 */ /* 0x000fea0003800000 */
[----:B------:R-:W5:Y:S02]  /*6070*/  LDG.E R4, desc[UR8][R2.64+0x14] ;  /* 0x0000140802047981 */ /* 0x000f64000c1e1900 */
[----:B-----5:R-:W-:-:S05]  /*6080*/  FADD R91, R4, R91 ;  /* 0x0000005b045b7221 */ /* 0x020fca0000000000 */
[----:B------:R0:W-:Y:S01]  /*6090*/  STG.E desc[UR8][R2.64+0x14], R91 ;  /* 0x0000145b02007986 */ /* 0x0001e2000c101908 */
[----:B------:R-:W-:Y:S05]  /*60a0*/  BRA `(.L_x_170) ;  /* 0x0000000000247947 */ /* 0x000fea0003800000 */
.L_x_169:
        /* <DEDUP_REMOVED lines=8> */
.L_x_171:
[----:B------:R-:W-:Y:S05]  /*6130*/  BSYNC.RECONVERGENT B0 ;  /* 0x0000000000007941 */ /* 0x000fea0003800200 */
.L_x_170:
[----:B------:R-:W-:Y:S05]  /*6140*/  @P0 BRA `(.L_x_172) ;  /* 0x0000000000100947 */ /* 0x000fea0003800000 */
[----:B------:R-:W5:Y:S02]  /*6150*/  LDG.E R4, desc[UR8][R2.64+0x18] ;  /* 0x0000180802047981 */ /* 0x000f64000c1e1900 */
[----:B-----5:R-:W-:-:S05]  /*6160*/  FADD R89, R4, R89 ;  /* 0x0000005904597221 */ /* 0x020fca0000000000 */
[----:B------:R0:W-:Y:S01]  /*6170*/  STG.E desc[UR8][R2.64+0x18], R89 ;  /* 0x0000185902007986 */ /* 0x0001e2000c101908 */
[----:B------:R-:W-:Y:S05]  /*6180*/  BRA `(.L_x_173) ;  /* 0x0000000000247947 */ /* 0x000fea0003800000 */
.L_x_172:
        /* <DEDUP_REMOVED lines=8> */
.L_x_174:
[----:B------:R-:W-:Y:S05]  /*6210*/  BSYNC.RECONVERGENT B0 ;  /* 0x0000000000007941 */ /* 0x000fea0003800200 */
.L_x_173:
[----:B------:R-:W-:Y:S05]  /*6220*/  @P0 BRA `(.L_x_175) ;  /* 0x0000000000100947 */ /* 0x000fea0003800000 */
[----:B-123--:R-:W2:Y:S02]  /*6230*/  LDG.E R5, desc[UR8][R2.64+0x1c] ;  /* 0x00001c0802057981 */ /* 0x00eea4000c1e1900 */
[----:B--2---:R-:W-:-:S05]  /*6240*/  FADD R5, R5, R90 ;  /* 0x0000005a05057221 */ /* 0x004fca0000000000 */
[----:B------:R1:W-:Y:S01]  /*6250*/  STG.E desc[UR8][R2.64+0x1c], R5 ;  /* 0x00001c0502007986 */ /* 0x0003e2000c101908 */
[----:B------:R-:W-:Y:S05]  /*6260*/  BRA `(.L_x_176) ;  /* 0x0000000000247947 */ /* 0x000fea0003800000 */
.L_x_175:
[----:B------:R-:W5:Y:S01]  /*6270*/  LDCU UR7, c[0x0][0x398] ;  /* 0x00007300ff0777ac */ /* 0x000f620008000800 */
[----:B------:R-:W-:Y:S01]  /*6280*/  ISETP.GE.AND P1, PT, R14, UR6, PT ;  /* 0x000000060e007c0c */ /* 0x000fe2000bf26270 */
[----:B------:R-:W-:Y:S03]  /*6290*/  BSSY.RECONVERGENT B0, `(.L_x_176) ;  /* 0x0000006000007945 */ /* 0x000fe60003800200 */
[----:B-----5:R-:W-:-:S13]  /*62a0*/  ISETP.GE.OR P1, PT, R16, UR7, P1 ;  /* 0x0000000710007c0c */ /* 0x020fda0008f26670 */
[----:B------:R-:W-:Y:S05]  /*62b0*/  @P1 BRA `(.L_x_177) ;  /* 0x00000000000c1947 */ /* 0x000fea0003800000 */
[----:B-123--:R-:W2:Y:S02]  /*62c0*/  LDG.E R5, desc[UR8][R2.64+0x1c] ;  /* 0x00001c0802057981 */ /* 0x00eea4000c1e1900 */
[----:B--2---:R-:W-:-:S05]  /*62d0*/  FADD R5, R90, R5 ;  /* 0x000000055a057221 */ /* 0x004fca0000000000 */
[----:B------:R1:W-:Y:S02]  /*62e0*/  STG.E desc[UR8][R2.64+0x1c], R5 ;  /* 0x00001c0502007986 */ /* 0x0003e4000c101908 */
.L_x_177:
[----:B------:R-:W-:Y:S05]  /*62f0*/  BSYNC.RECONVERGENT B0 ;  /* 0x0000000000007941 */ /* 0x000fea0003800200 */
.L_x_176:
        /* <DEDUP_REMOVED lines=10> */
.L_x_178:
        /* <DEDUP_REMOVED lines=11> */
.L_x_180:
[----:B------:R-:W-:Y:S05]  /*6450*/  BSYNC.RECONVERGENT B0 ;  /* 0x0000000000007941 */ /* 0x000fea0003800200 */
.L_x_179:
        /* <DEDUP_REMOVED lines=9> */
.L_x_181:
        /* <DEDUP_REMOVED lines=8> */
.L_x_183:
[----:B------:R-:W-:Y:S05]  /*6570*/  BSYNC.RECONVERGENT B0 ;  /* 0x0000000000007941 */ /* 0x000fea0003800200 */
.L_x_182:
[----:B------:R-:W-:Y:S05]  /*6580*/  @P0 BRA `(.L_x_184) ;  /* 0x0000000000100947 */ /* 0x000fea0003800000 */
[----:B------:R-:W2:Y:S02]  /*6590*/  LDG.E R5, desc[UR8][R2.64+0x8] ;  /* 0x0000080802057981 */ /* 0x000ea4000c1e1900 */
[----:B--2---:R-:W-:-:S05]  /*65a0*/  FADD R5, R5, R64 ;  /* 0x0000004005057221 */ /* 0x004fca0000000000 */
[----:B------:R3:W-:Y:S01]  /*65b0*/  STG.E desc[UR8][R2.64+0x8], R5 ;  /* 0x0000080502007986 */ /* 0x0007e2000c101908 */
[----:B------:R-:W-:Y:S05]  /*65c0*/  BRA `(.L_x_185) ;  /* 0x0000000000247947 */ /* 0x000fea0003800000 */
.L_x_184:
        /* <DEDUP_REMOVED lines=8> */
.L_x_186:
[----:B------:R-:W-:Y:S05]  /*6650*/  BSYNC.RECONVERGENT B0 ;  /* 0x0000000000007941 */ /* 0x000fea0003800200 */
.L_x_185:
[----:B------:R-:W-:Y:S05]  /*6660*/  @P0 BRA `(.L_x_187) ;  /* 0x0000000000100947 */ /* 0x000fea0003800000 */
[----:B------:R-:W4:Y:S02]  /*6670*/  LDG.E R4, desc[UR8][R2.64+0xc] ;  /* 0x00000c0802047981 */ /* 0x000f24000c1e1900 */
[----:B----4-:R-:W-:-:S05]  /*6680*/  FADD R65, R4, R65 ;  /* 0x0000004104417221 */ /* 0x010fca0000000000 */
[----:B------:R4:W-:Y:S01]  /*6690*/  STG.E desc[UR8][R2.64+0xc], R65 ;  /* 0x00000c4102007986 */ /* 0x0009e2000c101908 */
[----:B------:R-:W-:Y:S05]  /*66a0*/  BRA `(.L_x_188) ;  /* 0x0000000000247947 */ /* 0x000fea0003800000 */
.L_x_187:
        /* <DEDUP_REMOVED lines=8> */
.L_x_189:
[----:B------:R-:W-:Y:S05]  /*6730*/  BSYNC.RECONVERGENT B0 ;  /* 0x0000000000007941 */ /* 0x000fea0003800200 */
.L_x_188:
[----:B------:R-:W-:Y:S05]  /*6740*/  @P0 BRA `(.L_x_190) ;  /* 0x0000000000100947 */ /* 0x000fea0003800000 */
[----:B--23--:R-:W2:Y:S02]  /*6750*/  LDG.E R5, desc[UR8][R2.64+0x10] ;  /* 0x0000100802057981 */ /* 0x00cea4000c1e1900 */
[----:B--2---:R-:W-:-:S05]  /*6760*/  FADD R5, R5, R116 ;  /* 0x0000007405057221 */ /* 0x004fca0000000000 */
[----:B------:R2:W-:Y:S01]  /*6770*/  STG.E desc[UR8][R2.64+0x10], R5 ;  /* 0x0000100502007986 */ /* 0x0005e2000c101908 */
[----:B------:R-:W-:Y:S05]  /*6780*/  BRA `(.L_x_191) ;  /* 0x0000000000247947 */ /* 0x000fea0003800000 */
.L_x_190:
        /* <DEDUP_REMOVED lines=8> */
.L_x_192:
[----:B------:R-:W-:Y:S05]  /*6810*/  BSYNC.RECONVERGENT B0 ;  /* 0x0000000000007941 */ /* 0x000fea0003800200 */
.L_x_191:
[----:B------:R-:W-:Y:S05]  /*6820*/  @P0 BRA `(.L_x_193) ;  /* 0x0000000000100947 */ /* 0x000fea0003800000 */
[----:B--23--:R-:W2:Y:S02]  /*6830*/  LDG.E R5, desc[UR8][R2.64+0x14] ;  /* 0x0000140802057981 */ /* 0x00cea4000c1e1900 */
[----:B--2---:R-:W-:-:S05]  /*6840*/  FADD R5, R5, R88 ;  /* 0x0000005805057221 */ /* 0x004fca0000000000 */
[----:B------:R2:W-:Y:S01]  /*6850*/  STG.E desc[UR8][R2.64+0x14], R5 ;  /* 0x0000140502007986 */ /* 0x0005e2000c101908 */
[----:B------:R-:W-:Y:S05]  /*6860*/  BRA `(.L_x_194) ;  /* 0x0000000000247947 */ /* 0x000fea0003800000 */
.L_x_193:
        /* <DEDUP_REMOVED lines=8> */
.L_x_195:
[----:B------:R-:W-:Y:S05]  /*68f0*/  BSYNC.RECONVERGENT B0 ;  /* 0x0000000000007941 */ /* 0x000fea0003800200 */
.L_x_194:
[----:B------:R-:W-:Y:S05]  /*6900*/  @P0 BRA `(.L_x_196) ;  /* 0x0000000000100947 */ /* 0x000fea0003800000 */
[----:B------:R-:W5:Y:S02]  /*6910*/  LDG.E R4, desc[UR8][R2.64+0x18] ;  /* 0x0000180802047981 */ /* 0x000f64000c1e1900 */
[----:B-----5:R-:W-:-:S05]  /*6920*/  FADD R71, R4, R71 ;  /* 0x0000004704477221 */ /* 0x020fca0000000000 */
[----:B------:R0:W-:Y:S01]  /*6930*/  STG.E desc[UR8][R2.64+0x18], R71 ;  /* 0x0000184702007986 */ /* 0x0001e2000c101908 */
[----:B------:R-:W-:Y:S05]  /*6940*/  BRA `(.L_x_197) ;  /* 0x0000000000247947 */ /* 0x000fea0003800000 */
.L_x_196:
        /* <DEDUP_REMOVED lines=8> */
.L_x_198:
[----:B------:R-:W-:Y:S05]  /*69d0*/  BSYNC.RECONVERGENT B0 ;  /* 0x0000000000007941 */ /* 0x000fea0003800200 */
.L_x_197:
[----:B------:R-:W-:Y:S05]  /*69e0*/  @P0 BRA `(.L_x_199) ;  /* 0x0000000000100947 */ /* 0x000fea0003800000 */
[----:B------:R-:W5:Y:S02]  /*69f0*/  LDG.E R4, desc[UR8][R2.64+0x1c] ;  /* 0x00001c0802047981 */ /* 0x000f64000c1e1900 */
[----:B-----5:R-:W-:-:S05]  /*6a00*/  FADD R83, R4, R83 ;  /* 0x0000005304537221 */ /* 0x020fca0000000000 */
[----:B------:R0:W-:Y:S01]  /*6a10*/  STG.E desc[UR8][R2.64+0x1c], R83 ;  /* 0x00001c5302007986 */ /* 0x0001e2000c101908 */
[----:B------:R-:W-:Y:S05]  /*6a20*/  BRA `(.L_x_200) ;  /* 0x0000000000247947 */ /* 0x000fea0003800000 */
.L_x_199:
        /* <DEDUP_REMOVED lines=8> */
.L_x_201:
[----:B------:R-:W-:Y:S05]  /*6ab0*/  BSYNC.RECONVERGENT B0 ;  /* 0x0000000000007941 */ /* 0x000fea0003800200 */
.L_x_200:
[----:B------:R-:W-:Y:S02]  /*6ac0*/  IADD3 R0, PT, PT, R0, 0x7, RZ ;  /* 0x0000000700007810 */ /* 0x000fe40007ffe0ff */
[----:B------:R-:W-:Y:S01]  /*6ad0*/  IADD3 R17, PT, PT, R17, UR6, RZ ;  /* 0x0000000611117c10 */ /* 0x000fe2000fffe0ff */
        /* <DEDUP_REMOVED lines=8> */
.L_x_202:
        /* <DEDUP_REMOVED lines=11> */
.L_x_204:
[----:B------:R-:W-:Y:S05]  /*6c10*/  BSYNC.RECONVERGENT B0 ;  /* 0x0000000000007941 */ /* 0x000fea0003800200 */
.L_x_203:
[----:B------:R-:W-:-:S04]  /*6c20*/  IADD3 R6, P1, PT, R6, R17, RZ ;  /* 0x0000001106067210 */ /* 0x000fc80007f3e0ff */
[----:B------:R-:W-:Y:S02]  /*6c30*/  LEA.HI.X.SX32 R7, R17, R7, 0x1, P1 ;  /* 0x0000000711077211 */ /* 0x000fe400008f0eff */
[----:B01234-:R-:W-:-:S04]  /*6c40*/  LEA R2, P1, R6, UR4, 0x2 ;  /* 0x0000000406027c11 */ /* 0x01ffc8000f8210ff */
[----:B------:R-:W-:Y:S01]  /*6c50*/  LEA.HI.X R3, R6, UR5, R7, 0x2, P1 ;  /* 0x0000000506037c11 */ /* 0x000fe200088f1407 */
[----:B------:R-:W-:Y:S08]  /*6c60*/  @P0 BRA `(.L_x_205) ;  /* 0x0000000000100947 */ /* 0x000ff00003800000 */
[----:B------:R-:W2:Y:S02]  /*6c70*/  LDG.E R5, desc[UR8][R2.64+0x4] ;  /* 0x0000040802057981 */ /* 0x000ea4000c1e1900 */
[----:B--2---:R-:W-:-:S05]  /*6c80*/  FADD R5, R5, R60 ;  /* 0x0000003c05057221 */ /* 0x004fca0000000000 */
[----:B------:R1:W-:Y:S01]  /*6c90*/  STG.E desc[UR8][R2.64+0x4], R5 ;  /* 0x0000040502007986 */ /* 0x0003e2000c101908 */
[----:B------:R-:W-:Y:S05]  /*6ca0*/  BRA `(.L_x_206) ;  /* 0x0000000000247947 */ /* 0x000fea0003800000 */
.L_x_205:
        /* <DEDUP_REMOVED lines=8> */
.L_x_207:
[----:B------:R-:W-:Y:S05]  /*6d30*/  BSYNC.RECONVERGENT B0 ;  /* 0x0000000000007941 */ /* 0x000fea0003800200 */
.L_x_206:
[----:B------:R-:W-:Y:S05]  /*6d40*/  @P0 BRA `(.L_x_208) ;  /* 0x0000000000100947 */ /* 0x000fea0003800000 */
[----:B------:R-:W2:Y:S02]  /*6d50*/  LDG.E R4, desc[UR8][R2.64+0x8] ;  /* 0x0000080802047981 */ /* 0x000ea4000c1e1900 */
[----:B--2---:R-:W-:-:S05]  /*6d60*/  FADD R61, R4, R61 ;  /* 0x0000003d043d7221 */ /* 0x004fca0000000000 */
[----:B------:R3:W-:Y:S01]  /*6d70*/  STG.E desc[UR8][R2.64+0x8], R61 ;  /* 0x0000083d02007986 */ /* 0x0007e2000c101908 */
[----:B------:R-:W-:Y:S05]  /*6d80*/  BRA `(.L_x_209) ;  /* 0x0000000000247947 */ /* 0x000fea0003800000 */
.L_x_208:
        /* <DEDUP_REMOVED lines=8> */
.L_x_210:
[----:B------:R-:W-:Y:S05]  /*6e10*/  BSYNC.RECONVERGENT B0 ;  /* 0x0000000000007941 */ /* 0x000fea0003800200 */
.L_x_209:
[----:B------:R-:W-:Y:S05]  /*6e20*/  @P0 BRA `(.L_x_211) ;  /* 0x0000000000100947 */ /* 0x000fea0003800000 */
[----:B------:R-:W4:Y:S02]  /*6e30*/  LDG.E R4, desc[UR8][R2.64+0xc] ;  /* 0x00000c0802047981 */ /* 0x000f24000c1e1900 */
[----:B----4-:R-:W-:-:S05]  /*6e40*/  FADD R63, R4, R63 ;  /* 0x0000003f043f7221 */ /* 0x010fca0000000000 */
[----:B------:R4:W-:Y:S01]  /*6e50*/  STG.E desc[UR8][R2.64+0xc], R63 ;  /* 0x00000c3f02007986 */ /* 0x0009e2000c101908 */
[----:B------:R-:W-:Y:S05]  /*6e60*/  BRA `(.L_x_212) ;  /* 0x0000000000247947 */ /* 0x000fea0003800000 */
.L_x_211:
        /* <DEDUP_REMOVED lines=8> */
.L_x_213:
[----:B------:R-:W-:Y:S05]  /*6ef0*/  BSYNC.RECONVERGENT B0 ;  /* 0x0000000000007941 */ /* 0x000fea0003800200 */
.L_x_212:
[----:B------:R-:W-:Y:S05]  /*6f00*/  @P0 BRA `(.L_x_214) ;  /* 0x0000000000100947 */ /* 0x000fea0003800000 */
[----:B------:R-:W5:Y:S02]  /*6f10*/  LDG.E R4, desc[UR8][R2.64+0x10] ;  /* 0x0000100802047981 */ /* 0x000f64000c1e1900 */
[----:B-----5:R-:W-:-:S05]  /*6f20*/  FADD R75, R4, R75 ;  /* 0x0000004b044b7221 */ /* 0x020fca0000000000 */
[----:B------:R0:W-:Y:S01]  /*6f30*/  STG.E desc[UR8][R2.64+0x10], R75 ;  /* 0x0000104b02007986 */ /* 0x0001e2000c101908 */
[----:B------:R-:W-:Y:S05]  /*6f40*/  BRA `(.L_x_215) ;  /* 0x0000000000247947 */ /* 0x000fea0003800000 */
.L_x_214:
        /* <DEDUP_REMOVED lines=8> */
.L_x_216:
[----:B------:R-:W-:Y:S05]  /*6fd0*/  BSYNC.RECONVERGENT B0 ;  /* 0x0000000000007941 */ /* 0x000fea0003800200 */
.L_x_215:
[----:B------:R-:W-:Y:S05]  /*6fe0*/  @P0 BRA `(.L_x_217) ;  /* 0x0000000000100947 */ /* 0x000fea0003800000 */
[----:B01----:R-:W5:Y:S02]  /*6ff0*/  LDG.E R5, desc[UR8][R2.64+0x14] ;  /* 0x0000140802057981 */ /* 0x003f64000c1e1900 */
[----:B-----5:R-:W-:-:S05]  /*7000*/  FADD R5, R5, R92 ;  /* 0x0000005c05057221 */ /* 0x020fca0000000000 */
[----:B------:R0:W-:Y:S01]  /*7010*/  STG.E desc[UR8][R2.64+0x14], R5 ;  /* 0x0000140502007986 */ /* 0x0001e2000c101908 */
[----:B------:R-:W-:Y:S05]  /*7020*/  BRA `(.L_x_218) ;  /* 0x0000000000247947 */ /* 0x000fea0003800000 */
.L_x_217:
        /* <DEDUP_REMOVED lines=8> */
.L_x_219:
[----:B------:R-:W-:Y:S05]  /*70b0*/  BSYNC.RECONVERGENT B0 ;  /* 0x0000000000007941 */ /* 0x000fea0003800200 */
.L_x_218:
[----:B------:R-:W-:Y:S05]  /*70c0*/  @P0 BRA `(.L_x_220) ;  /* 0x0000000000100947 */ /* 0x000fea0003800000 */
[----:B01----:R-:W5:Y:S02]  /*70d0*/  LDG.E R5, desc[UR8][R2.64+0x18] ;  /* 0x0000180802057981 */ /* 0x003f64000c1e1900 */
[----:B-----5:R-:W-:-:S05]  /*70e0*/  FADD R5, R5, R80 ;  /* 0x0000005005057221 */ /* 0x020fca0000000000 */
[----:B------:R0:W-:Y:S01]  /*70f0*/  STG.E desc[UR8][R2.64+0x18], R5 ;  /* 0x0000180502007986 */ /* 0x0001e2000c101908 */
[----:B------:R-:W-:Y:S05]  /*7100*/  BRA `(.L_x_221) ;  /* 0x0000000000247947 */ /* 0x000fea0003800000 */
.L_x_220:
        /* <DEDUP_REMOVED lines=8> */
.L_x_222:
[----:B------:R-:W-:Y:S05]  /*7190*/  BSYNC.RECONVERGENT B0 ;  /* 0x0000000000007941 */ /* 0x000fea0003800200 */
.L_x_221:
[----:B------:R-:W-:Y:S05]  /*71a0*/  @P0 BRA `(.L_x_223) ;  /* 0x0000000000100947 */ /* 0x000fea0003800000 */
[----:B01----:R-:W5:Y:S02]  /*71b0*/  LDG.E R5, desc[UR8][R2.64+0x1c] ;  /* 0x00001c0802057981 */ /* 0x003f64000c1e1900 */
[----:B-----5:R-:W-:-:S05]  /*71c0*/  FADD R5, R5, R68 ;  /* 0x0000004405057221 */ /* 0x020fca0000000000 */
[----:B------:R-:W-:Y:S01]  /*71d0*/  STG.E desc[UR8][R2.64+0x1c], R5 ;  /* 0x00001c0502007986 */ /* 0x000fe2000c101908 */
[----:B------:R-:W-:Y:S05]  /*71e0*/  EXIT ;  /* 0x000000000000794d */ /* 0x000fea0003800000 */
.L_x_223:
[----:B------:R-:W5:Y:S01]  /*71f0*/  LDCU UR4, c[0x0][0x398] ;  /* 0x00007300ff0477ac */ /* 0x000f620008000800 */
[----:B------:R-:W-:-:S04]  /*7200*/  ISETP.GE.AND P0, PT, R14, UR6, PT ;  /* 0x000000060e007c0c */ /* 0x000fc8000bf06270 */
[----:B-----5:R-:W-:-:S13]  /*7210*/  ISETP.GE.OR P0, PT, R0, UR4, P0 ;  /* 0x0000000400007c0c */ /* 0x020fda0008706670 */
[----:B------:R-:W-:Y:S05]  /*7220*/  @P0 EXIT ;  /* 0x000000000000094d */ /* 0x000fea0003800000 */
[----:B01----:R-:W5:Y:S02]  /*7230*/  LDG.E R5, desc[UR8][R2.64+0x1c] ;  /* 0x00001c0802057981 */ /* 0x003f64000c1e1900 */
[----:B-----5:R-:W-:-:S05]  /*7240*/  FADD R5, R68, R5 ;  /* 0x0000000544057221 */ /* 0x020fca0000000000 */
[----:B------:R-:W-:Y:S01]  /*7250*/  STG.E desc[UR8][R2.64+0x1c], R5 ;  /* 0x00001c0502007986 */ /* 0x000fe2000c101908 */
[----:B------:R-:W-:Y:S05]  /*7260*/  EXIT ;  /* 0x000000000000794d */ /* 0x000fea0003800000 */
.L_x_224:
        /* <DEDUP_REMOVED lines=9> */
.L_x_237:


//--------------------- .text._Z21matrixMultiplyKernel1PfS_S_iii --------------------------
	.section	.text._Z21matrixMultiplyKernel1PfS_S_iii,"ax",@progbits
	.align	128
        .global         _Z21matrixMultiplyKernel1PfS_S_iii
        .type           _Z21matrixMultiplyKernel1PfS_S_iii,@function
        .size           _Z21matrixMultiplyKernel1PfS_S_iii,(.L_x_238 - _Z21matrixMultiplyKernel1PfS_S_iii)
        .other          _Z21matrixMultiplyKernel1PfS_S_iii,@"STO_CUDA_ENTRY STV_DEFAULT"
_Z21matrixMultiplyKernel1PfS_S_iii:
.text._Z21matrixMultiplyKernel1PfS_S_iii:
[----:B------:R-:W-:Y:S01]  /*0000*/  LDC R1, c[0x0][0x37c] ;  /* 0x0000df00ff017b82 */ /* 0x000fe20000000800 */
[----:B------:R-:W0:Y:S01]  /*0010*/  S2R R0, SR_TID.X ;  /* 0x0000000000007919 */ /* 0x000e220000002100 */
[----:B------:R-:W1:Y:S06]  /*0020*/  LDCU UR7, c[0x0][0x3a0] ;  /* 0x00007400ff0777ac */ /* 0x000e6c0008000800 */
[----:B------:R-:W0:Y:S01]  /*0030*/  LDC R3, c[0x0][0x360] ;  /* 0x0000d800ff037b82 */ /* 0x000e220000000800 */
[----:B------:R-:W-:Y:S01]  /*0040*/  HFMA2 R23, -RZ, RZ, 0, 0 ;  /* 0x00000000ff177431 */ /* 0x000fe200000001ff */
[----:B------:R-:W2:Y:S01]  /*0050*/  S2R R2, SR_TID.Y ;  /* 0x0000000000027919 */ /* 0x000ea20000002200 */
[----:B------:R-:W3:Y:S05]  /*0060*/  LDCU.64 UR10, c[0x0][0x358] ;  /* 0x00006b00ff0a77ac */ /* 0x000eea0008000a00 */
[----:B------:R-:W0:Y:S08]  /*0070*/  S2UR UR4, SR_CTAID.X ;  /* 0x00000000000479c3 */ /* 0x000e300000002500 */
[----:B------:R-:W2:Y:S01]  /*0080*/  S2UR UR5, SR_CTAID.Y ;  /* 0x00000000000579c3 */ /* 0x000ea20000002600 */
[----:B-1----:R-:W-:-:S07]  /*0090*/  UISETP.GE.AND UP0, UPT, UR7, 0x1, UPT ;  /* 0x000000010700788c */ /* 0x002fce000bf06270 */
[----:B------:R-:W2:Y:S01]  /*00a0*/  LDC R19, c[0x0][0x364] ;  /* 0x0000d900ff137b82 */ /* 0x000ea20000000800 */
[----:B0-----:R-:W-:Y:S02]  /*00b0*/  IMAD R16, R3, UR4, R0 ;  /* 0x0000000403107c24 */ /* 0x001fe4000f8e0200 */
[----:B--2---:R-:W-:Y:S01]  /*00c0*/  IMAD R19, R19, UR5, R2 ;  /* 0x0000000513137c24 */ /* 0x004fe2000f8e0202 */
[----:B---3--:R-:W-:Y:S06]  /*00d0*/  BRA.U !UP0, `(.L_x_225) ;  /* 0x0000001908007547 */ /* 0x008fec000b800000 */
[----:B------:R-:W0:Y:S01]  /*00e0*/  S2UR UR8, SR_CgaCtaId ;  /* 0x00000000000879c3 */ /* 0x000e220000008800 */
[----:B------:R-:W-:Y:S02]  /*00f0*/  UISETP.GE.U32.AND UP0, UPT, UR7, 0x31, UPT ;  /* 0x000000310700788c */ /* 0x000fe4000bf06070 */
[----:B------:R-:W-:Y:S01]  /*0100*/  IMAD R3, R19, UR7, R0 ;  /* 0x0000000713037c24 */ /* 0x000fe2000f8e0200 */
[----:B------:R-:W-:Y:S01]  /*0110*/  UMOV UR5, 0x400 ;  /* 0x0000040000057882 */ /* 0x000fe20000000000 */
[----:B------:R-:W-:Y:S01]  /*0120*/  UIADD3 UR9, UPT, UPT, UR7, -0x1, URZ ;  /* 0xffffffff07097890 */ /* 0x000fe2000fffe0ff */
[----:B------:R-:W-:-:S03]  /*0130*/  MOV R23, RZ ;  /* 0x000000ff00177202 */ /* 0x000fc60000000f00 */
[----:B------:R-:W-:Y:S02]  /*0140*/  ULEA.HI UR6, UR9, 0x1, URZ, 0x1c ;  /* 0x0000000109067891 */ /* 0x000fe4000f8fe0ff */
[----:B0-----:R-:W-:-:S06]  /*0150*/  ULEA UR4, UR8, UR5, 0x18 ;  /* 0x0000000508047291 */ /* 0x001fcc000f8ec0ff */
[----:B------:R-:W-:Y:S01]  /*0160*/  LEA R17, R2, UR4, 0x6 ;  /* 0x0000000402117c11 */ /* 0x000fe2000f8e30ff */
[----:B------:R-:W-:Y:S01]  /*0170*/  UMOV UR4, URZ ;  /* 0x000000ff00047c82 */ /* 0x000fe20008000000 */
[----:B------:R-:W-:Y:S05]  /*0180*/  BRA.U !UP0, `(.L_x_226) ;  /* 0x0000000d08447547 */ /* 0x000fea000b800000 */
[----:B------:R-:W0:Y:S01]  /*0190*/  LDC R13, c[0x0][0x39c] ;  /* 0x0000e700ff0d7b82 */ /* 0x000e220000000800 */
[----:B------:R-:W-:Y:S01]  /*01a0*/  UIADD3 UR7, UPT, UPT, UR5, 0x400, URZ ;  /* 0x0000040005077890 */ /* 0x000fe2000fffe0ff */
[C---:B------:R-:W-:Y:S01]  /*01b0*/  IADD3 R26, PT, PT, R2.reuse, 0x10, RZ ;  /* 0x00000010021a7810 */ /* 0x040fe20007ffe0ff */
[----:B------:R-:W-:Y:S01]  /*01c0*/  ULOP3.LUT UR4, UR6, 0x1ffffffc, URZ, 0xc0, !UPT ;  /* 0x1ffffffc06047892 */ /* 0x000fe2000f8ec0ff */
[C---:B------:R-:W-:Y:S01]  /*01d0*/  IADD3 R24, PT, PT, R2.reuse, 0x20, RZ ;  /* 0x0000002002187810 */ /* 0x040fe20007ffe0ff */
[----:B------:R-:W-:Y:S01]  /*01e0*/  ULEA UR7, UR8, UR7, 0x18 ;  /* 0x0000000708077291 */ /* 0x000fe2000f8ec0ff */
[----:B------:R-:W-:Y:S01]  /*01f0*/  IADD3 R22, PT, PT, R2, 0x30, RZ ;  /* 0x0000003002167810 */ /* 0x000fe20007ffe0ff */
[----:B------:R-:W-:Y:S01]  /*0200*/  UIADD3 UR4, UPT, UPT, -UR4, URZ, URZ ;  /* 0x000000ff04047290 */ /* 0x000fe2000fffe1ff */
[----:B------:R-:W-:Y:S02]  /*0210*/  MOV R23, RZ ;  /* 0x000000ff00177202 */ /* 0x000fe40000000f00 */
[----:B------:R-:W-:-:S02]  /*0220*/  MOV R18, R3 ;  /* 0x0000000300127202 */ /* 0x000fc40000000f00 */
[C---:B------:R-:W-:Y:S01]  /*0230*/  LEA R15, R0.reuse, UR7, 0x2 ;  /* 0x00000007000f7c11 */ /* 0x040fe2000f8e10ff */
[----:B------:R-:W-:Y:S01]  /*0240*/  UMOV UR7, 0x20 ;  /* 0x0000002000077882 */ /* 0x000fe20000000000 */
[----:B------:R-:W-:Y:S02]  /*0250*/  LEA R14, R0, R17, 0x2 ;  /* 0x00000011000e7211 */ /* 0x000fe400078e10ff */
[----:B------:R-:W-:Y:S01]  /*0260*/  LEA R12, R2, R15, 0x6 ;  /* 0x0000000f020c7211 */ /* 0x000fe200078e30ff */
[-CC-:B0-----:R-:W-:Y:S02]  /*0270*/  IMAD R26, R26, R13.reuse, R16.reuse ;  /* 0x0000000d1a1a7224 */ /* 0x181fe400078e0210 */
[-CC-:B------:R-:W-:Y:S02]  /*0280*/  IMAD R24, R24, R13.reuse, R16.reuse ;  /* 0x0000000d18187224 */ /* 0x180fe400078e0210 */
[-CC-:B------:R-:W-:Y:S02]  /*0290*/  IMAD R22, R22, R13.reuse, R16.reuse ;  /* 0x0000000d16167224 */ /* 0x180fe400078e0210 */
[----:B------:R-:W-:-:S07]  /*02a0*/  IMAD R20, R2, R13, R16 ;  /* 0x0000000d02147224 */ /* 0x000fce00078e0210 */
.L_x_227:
[----:B------:R-:W0:Y:S08]  /*02b0*/  LDC.64 R10, c[0x0][0x380] ;  /* 0x0000e000ff0a7b82 */ /* 0x000e300000000a00 */
[----:B------:R-:W1:Y:S01]  /*02c0*/  LDC.64 R8, c[0x0][0x388] ;  /* 0x0000e200ff087b82 */ /* 0x000e620000000a00 */
[----:B0-----:R-:W-:-:S05]  /*02d0*/  IMAD.WIDE.U32 R4, R18, 0x4, R10 ;  /* 0x0000000412047825 */ /* 0x001fca00078e000a */
[----:B------:R-:W2:Y:S01]  /*02e0*/  LDG.E R21, desc[UR10][R4.64] ;  /* 0x0000000a04157981 */ /* 0x000ea2000c1e1900 */
[----:B-1----:R-:W-:-:S06]  /*02f0*/  IMAD.WIDE.U32 R28, R20, 0x4, R8 ;  /* 0x00000004141c7825 */ /* 0x002fcc00078e0008 */
[----:B------:R-:W3:Y:S04]  /*0300*/  LDG.E R29, desc[UR10][R28.64] ;  /* 0x0000000a1c1d7981 */ /* 0x000ee8000c1e1900 */
[----:B--2---:R-:W-:Y:S04]  /*0310*/  STS [R14], R21 ;  /* 0x000000150e007388 */ /* 0x004fe80000000800 */
[----:B---3--:R-:W-:Y:S01]  /*0320*/  STS [R12], R29 ;  /* 0x0000001d0c007388 */ /* 0x008fe20000000800 */
[----:B------:R-:W-:Y:S06]  /*0330*/  BAR.SYNC.DEFER_BLOCKING 0x0 ;  /* 0x0000000000007b1d */ /* 0x000fec0000010000 */
[----:B------:R-:W-:Y:S04]  /*0340*/  LDS R25, [R15] ;  /* 0x000000000f197984 */ /* 0x000fe80000000800 */
[----:B------:R-:W0:Y:S04]  /*0350*/  LDS.128 R4, [R17] ;  /* 0x0000000011047984 */ /* 0x000e280000000c00 */
[----:B------:R-:W1:Y:S04]  /*0360*/  LDS R27, [R15+0x40] ;  /* 0x000040000f1b7984 */ /* 0x000e680000000800 */
[----:B------:R-:W-:Y:S04]  /*0370*/  LDS R21, [R15+0xc0] ;  /* 0x0000c0000f157984 */ /* 0x000fe80000000800 */
[----:B------:R-:W-:Y:S01]  /*0380*/  LDS R28, [R15+0x180] ;  /* 0x000180000f1c7984 */ /* 0x000fe20000000800 */
[----:B0-----:R-:W-:-:S03]  /*0390*/  FFMA R25, R4, R25, R23 ;  /* 0x0000001904197223 */ /* 0x001fc60000000017 */
[----:B------:R-:W0:Y:S01]  /*03a0*/  LDS R23, [R15+0x80] ;  /* 0x000080000f177984 */ /* 0x000e220000000800 */
[----:B-1----:R-:W-:-:S03]  /*03b0*/  FFMA R5, R27, R5, R25 ;  /* 0x000000051b057223 */ /* 0x002fc60000000019 */
[----:B------:R-:W-:Y:S01]  /*03c0*/  LDS R25, [R15+0x140] ;  /* 0x000140000f197984 */ /* 0x000fe20000000800 */
[----:B0-----:R-:W-:-:S03]  /*03d0*/  FFMA R6, R23, R6, R5 ;  /* 0x0000000617067223 */ /* 0x001fc60000000005 */
[----:B------:R-:W-:Y:S01]  /*03e0*/  LDS R23, [R15+0x100] ;  /* 0x000100000f177984 */ /* 0x000fe20000000800 */
[----:B------:R-:W-:-:S03]  /*03f0*/  FFMA R21, R21, R7, R6 ;  /* 0x0000000715157223 */ /* 0x000fc60000000006 */
[----:B------:R-:W0:Y:S02]  /*0400*/  LDS.128 R4, [R17+0x10] ;  /* 0x0000100011047984 */ /* 0x000e240000000c00 */
[----:B0-----:R-:W-:Y:S02]  /*0410*/  FFMA R4, R4, R23, R21 ;  /* 0x0000001704047223 */ /* 0x001fe40000000015 */
[----:B------:R-:W0:Y:S02]  /*0420*/  LDS R21, [R15+0x1c0] ;  /* 0x0001c0000f157984 */ /* 0x000e240000000800 */
[----:B------:R-:W-:Y:S02]  /*0430*/  FFMA R5, R25, R5, R4 ;  /* 0x0000000519057223 */ /* 0x000fe40000000004 */
[----:B------:R-:W-:Y:S02]  /*0440*/  LDS R23, [R15+0x200] ;  /* 0x000200000f177984 */ /* 0x000fe40000000800 */
[----:B------:R-:W-:-:S02]  /*0450*/  FFMA R6, R28, R6, R5 ;  /* 0x000000061c067223 */ /* 0x000fc40000000005 */
[----:B------:R-:W-:Y:S04]  /*0460*/  LDS R25, [R15+0x240] ;  /* 0x000240000f197984 */ /* 0x000fe80000000800 */
[----:B------:R-:W-:Y:S01]  /*0470*/  LDS R28, [R15+0x280] ;  /* 0x000280000f1c7984 */ /* 0x000fe20000000800 */
[----:B0-----:R-:W-:-:S03]  /*0480*/  FFMA R21, R21, R7, R6 ;  /* 0x0000000715157223 */ /* 0x001fc60000000006 */
        /* <DEDUP_REMOVED lines=10> */
[----:B0-----:R-:W-:Y:S01]  /*0530*/  FFMA R4, R4, R23, R21 ;  /* 0x0000001704047223 */ /* 0x001fe20000000015 */
[----:B------:R-:W-:-:S03]  /*0540*/  IADD3 R21, PT, PT, R18, 0x10, RZ ;  /* 0x0000001012157810 */ /* 0x000fc60007ffe0ff */
[----:B------:R-:W-:-:S04]  /*0550*/  FFMA R5, R25, R5, R4 ;  /* 0x0000000519057223 */ /* 0x000fc80000000004 */
[----:B------:R-:W-:Y:S01]  /*0560*/  FFMA R6, R28, R6, R5 ;  /* 0x000000061c067223 */ /* 0x000fe20000000005 */
[----:B------:R-:W-:Y:S02]  /*0570*/  IMAD.WIDE.U32 R4, R21, 0x4, R10 ;  /* 0x0000000415047825 */ /* 0x000fe400078e000a */
[----:B------:R-:W0:Y:S01]  /*0580*/  LDS R21, [R15+0x3c0] ;  /* 0x0003c0000f157984 */ /* 0x000e220000000800 */
[----:B------:R-:W-:Y:S01]  /*0590*/  BAR.SYNC.DEFER_BLOCKING 0x0 ;  /* 0x0000000000007b1d */ /* 0x000fe20000010000 */
[----:B------:R-:W-:-:S05]  /*05a0*/  IMAD.WIDE.U32 R28, R26, 0x4, R8 ;  /* 0x000000041a1c7825 */ /* 0x000fca00078e0008 */
[----:B------:R-:W2:Y:S04]  /*05b0*/  LDG.E R23, desc[UR10][R4.64] ;  /* 0x0000000a04177981 */ /* 0x000ea8000c1e1900 */
[----:B------:R-:W3:Y:S01]  /*05c0*/  LDG.E R29, desc[UR10][R28.64] ;  /* 0x0000000a1c1d7981 */ /* 0x000ee2000c1e1900 */
[----:B0-----:R-:W-:-:S03]  /*05d0*/  FFMA R21, R21, R7, R6 ;  /* 0x0000000715157223 */ /* 0x001fc60000000006 */
        /* <DEDUP_REMOVED lines=9> */
[----:B------:R-:W0:Y:S04]  /*0670*/  LDS R25, [R15+0x80] ;  /* 0x000080000f197984 */ /* 0x000e280000000800 */
[----:B------:R-:W2:Y:S01]  /*0680*/  LDS R4, [R15+0xc0] ;  /* 0x0000c0000f047984 */ /* 0x000ea20000000800 */
[----:B-1----:R-:W-:-:S04]  /*0690*/  FFMA R5, R27, R5, R21 ;  /* 0x000000051b057223 */ /* 0x002fc80000000015 */
[----:B0-----:R-:W-:Y:S02]  /*06a0*/  FFMA R6, R25, R6, R5 ;  /* 0x0000000619067223 */ /* 0x001fe40000000005 */
[----:B------:R-:W-:Y:S02]  /*06b0*/  LDS R25, [R15+0x140] ;  /* 0x000140000f197984 */ /* 0x000fe40000000800 */
[----:B--2---:R-:W-:Y:S02]  /*06c0*/  FFMA R21, R4, R7, R6 ;  /* 0x0000000704157223 */ /* 0x004fe40000000006 */
[----:B------:R-:W0:Y:S02]  /*06d0*/  LDS.128 R4, [R17+0x10] ;  /* 0x0000100011047984 */ /* 0x000e240000000c00 */
[----:B0-----:R-:W-:Y:S02]  /*06e0*/  FFMA R4, R4, R23, R21 ;  /* 0x0000001704047223 */ /* 0x001fe40000000015 */
[----:B------:R-:W0:Y:S02]  /*06f0*/  LDS R21, [R15+0x1c0] ;  /* 0x0001c0000f157984 */ /* 0x000e240000000800 */
[----:B------:R-:W-:-:S02]  /*0700*/  FFMA R5, R25, R5, R4 ;  /* 0x0000000519057223 */ /* 0x000fc40000000004 */
[----:B------:R-:W-:Y:S02]  /*0710*/  LDS R23, [R15+0x200] ;  /* 0x000200000f177984 */ /* 0x000fe40000000800 */
[----:B------:R-:W-:Y:S02]  /*0720*/  FFMA R6, R28, R6, R5 ;  /* 0x000000061c067223 */ /* 0x000fe40000000005 */
        /* <DEDUP_REMOVED lines=53> */
[----:B------:R-:W-:-:S04]  /*0a80*/  FFMA R6, R28, R6, R5 ;  /* 0x000000061c067223 */ /* 0x000fc80000000005 */
[----:B0-----:R-:W-:Y:S02]  /*0a90*/  FFMA R23, R21, R7, R6 ;  /* 0x0000000715177223 */ /* 0x001fe40000000006 */
[----:B------:R-:W0:Y:S04]  /*0aa0*/  LDS.128 R4, [R17+0x30] ;  /* 0x0000300011047984 */ /* 0x000e280000000c00 */
[----:B------:R-:W1:Y:S01]  /*0ab0*/  LDS R21, [R15+0x340] ;  /* 0x000340000f157984 */ /* 0x000e620000000800 */
[----:B------:R-:W-:Y:S01]  /*0ac0*/  IADD3 R29, PT, PT, R18, 0x30, RZ ;  /* 0x00000030121d7810 */ /* 0x000fe20007ffe0ff */
[----:B------:R-:W-:-:S04]  /*0ad0*/  IMAD.WIDE.U32 R8, R22, 0x4, R8 ;  /* 0x0000000416087825 */ /* 0x000fc800078e0008 */
[----:B------:R-:W-:-:S04]  /*0ae0*/  IMAD.WIDE.U32 R28, R29, 0x4, R10 ;  /* 0x000000041d1c7825 */ /* 0x000fc800078e000a */
[----:B0-----:R-:W-:-:S04]  /*0af0*/  FFMA R4, R4, R25, R23 ;  /* 0x0000001904047223 */ /* 0x001fc80000000017 */
[----:B-1----:R-:W-:Y:S02]  /*0b00*/  FFMA R21, R21, R5, R4 ;  /* 0x0000000515157223 */ /* 0x002fe40000000004 */
[----:B------:R-:W0:Y:S04]  /*0b10*/  LDS R5, [R15+0x380] ;  /* 0x000380000f057984 */ /* 0x000e280000000800 */
[----:B------:R-:W1:Y:S01]  /*0b20*/  LDS R4, [R15+0x3c0] ;  /* 0x0003c0000f047984 */ /* 0x000e620000000800 */
[----:B------:R-:W-:Y:S06]  /*0b30*/  BAR.SYNC.DEFER_BLOCKING 0x0 ;  /* 0x0000000000007b1d */ /* 0x000fec0000010000 */
[----:B------:R-:W2:Y:S04]  /*0b40*/  LDG.E R29, desc[UR10][R28.64] ;  /* 0x0000000a1c1d7981 */ /* 0x000ea8000c1e1900 */
[----:B------:R-:W3:Y:S01]  /*0b50*/  LDG.E R25, desc[UR10][R8.64] ;  /* 0x0000000a08197981 */ /* 0x000ee2000c1e1900 */
[----:B0-----:R-:W-:-:S04]  /*0b60*/  FFMA R5, R5, R6, R21 ;  /* 0x0000000605057223 */ /* 0x001fc80000000015 */
[----:B-1----:R-:W-:Y:S01]  /*0b70*/  FFMA R5, R4, R7, R5 ;  /* 0x0000000704057223 */ /* 0x002fe20000000005 */
[----:B------:R-:W-:-:S04]  /*0b80*/  UIADD3 UR4, UPT, UPT, UR4, 0x4, URZ ;  /* 0x0000000404047890 */ /* 0x000fc8000fffe0ff */
[----:B------:R-:W-:Y:S01]  /*0b90*/  UISETP.NE.AND UP0, UPT, UR4, URZ, UPT ;  /* 0x000000ff0400728c */ /* 0x000fe2000bf05270 */
[----:B------:R-:W-:Y:S02]  /*0ba0*/  IADD3 R18, PT, PT, R18, 0x40, RZ ;  /* 0x0000004012127810 */ /* 0x000fe40007ffe0ff */
[C---:B------:R-:W-:Y:S02]  /*0bb0*/  LEA R26, R13.reuse, R26, 0x6 ;  /* 0x0000001a0d1a7211 */ /* 0x040fe400078e30ff */
[C---:B------:R-:W-:Y:S02]  /*0bc0*/  LEA R24, R13.reuse, R24, 0x6 ;  /* 0x000000180d187211 */ /* 0x040fe400078e30ff */
[C---:B------:R-:W-:Y:S02]  /*0bd0*/  LEA R22, R13.reuse, R22, 0x6 ;  /* 0x000000160d167211 */ /* 0x040fe400078e30ff */
[----:B------:R-:W-:Y:S01]  /*0be0*/  LEA R20, R13, R20, 0x6 ;  /* 0x000000140d147211 */ /* 0x000fe200078e30ff */
[----:B------:R-:W-:Y:S01]  /*0bf0*/  UIADD3 UR7, UPT, UPT, UR7, 0x40, URZ ;  /* 0x0000004007077890 */ /* 0x000fe2000fffe0ff */
[----:B--2---:R-:W-:Y:S04]  /*0c00*/  STS [R14], R29 ;  /* 0x0000001d0e007388 */ /* 0x004fe80000000800 */
[----:B---3--:R-:W-:Y:S01]  /*0c10*/  STS [R12], R25 ;  /* 0x000000190c007388 */ /* 0x008fe20000000800 */
[----:B------:R-:W-:Y:S06]  /*0c20*/  BAR.SYNC.DEFER_BLOCKING 0x0 ;  /* 0x0000000000007b1d */ /* 0x000fec0000010000 */
[----:B------:R-:W-:Y:S04]  /*0c30*/  LDS R27, [R15] ;  /* 0x000000000f1b7984 */ /* 0x000fe80000000800 */
[----:B------:R-:W0:Y:S04]  /*0c40*/  LDS.128 R8, [R17] ;  /* 0x0000000011087984 */ /* 0x000e280000000c00 */
[----:B------:R-:W1:Y:S04]  /*0c50*/  LDS R23, [R15+0x40] ;  /* 0x000040000f177984 */ /* 0x000e680000000800 */
[----:B------:R-:W2:Y:S04]  /*0c60*/  LDS R21, [R15+0x80] ;  /* 0x000080000f157984 */ /* 0x000ea80000000800 */
[----:B------:R-:W-:Y:S01]  /*0c70*/  LDS R28, [R15+0x140] ;  /* 0x000140000f1c7984 */ /* 0x000fe20000000800 */
[----:B0-----:R-:W-:-:S03]  /*0c80*/  FFMA R4, R8, R27, R5 ;  /* 0x0000001b08047223 */ /* 0x001fc60000000005 */
[----:B------:R-:W0:Y:S01]  /*0c90*/  LDS R8, [R15+0xc0] ;  /* 0x0000c0000f087984 */ /* 0x000e220000000800 */
[----:B-1----:R-:W-:-:S03]  /*0ca0*/  FFMA R9, R23, R9, R4 ;  /* 0x0000000917097223 */ /* 0x002fc60000000004 */
[----:B------:R-:W-:Y:S04]  /*0cb0*/  LDS R23, [R15+0x100] ;  /* 0x000100000f177984 */ /* 0x000fe80000000800 */
[----:B------:R-:W1:Y:S01]  /*0cc0*/  LDS.128 R4, [R17+0x10] ;  /* 0x0000100011047984 */ /* 0x000e620000000c00 */
[----:B--2---:R-:W-:-:S03]  /*0cd0*/  FFMA R9, R21, R10, R9 ;  /* 0x0000000a15097223 */ /* 0x004fc60000000009 */
[----:B------:R-:W2:Y:S01]  /*0ce0*/  LDS R21, [R15+0x180] ;  /* 0x000180000f157984 */ /* 0x000ea20000000800 */
[----:B0-----:R-:W-:-:S04]  /*0cf0*/  FFMA R9, R8, R11, R9 ;  /* 0x0000000b08097223 */ /* 0x001fc80000000009 */
[----:B-1----:R-:W-:Y:S02]  /*0d00*/  FFMA R9, R4, R23, R9 ;  /* 0x0000001704097223 */ /* 0x002fe40000000009 */
[----:B------:R-:W0:Y:S02]  /*0d10*/  LDS R4, [R15+0x1c0] ;  /* 0x0001c0000f047984 */ /* 0x000e240000000800 */
[----:B------:R-:W-:Y:S02]  /*0d20*/  FFMA R5, R28, R5, R9 ;  /* 0x000000051c057223 */ /* 0x000fe40000000009 */
[----:B------:R-:W-:Y:S04]  /*0d30*/  LDS R23, [R15+0x200] ;  /* 0x000200000f177984 */ /* 0x000fe80000000800 */
[----:B------:R-:W1:Y:S04]  /*0d40*/  LDS.128 R8, [R17+0x20] ;  /* 0x0000200011087984 */ /* 0x000e680000000c00 */
[----:B------:R-:W3:Y:S01]  /*0d50*/  LDS R28, [R15+0x240] ;  /* 0x000240000f1c7984 */ /* 0x000ee20000000800 */
[----:B--2---:R-:W-:-:S03]  /*0d60*/  FFMA R5, R21, R6, R5 ;  /* 0x0000000615057223 */ /* 0x004fc60000000005 */
[----:B------:R-:W2:Y:S01]  /*0d70*/  LDS R21, [R15+0x280] ;  /* 0x000280000f157984 */ /* 0x000ea20000000800 */
[----:B0-----:R-:W-:-:S04]  /*0d80*/  FFMA R5, R4, R7, R5 ;  /* 0x0000000704057223 */ /* 0x001fc80000000005 */
[----:B-1----:R-:W-:Y:S02]  /*0d90*/  FFMA R5, R8, R23, R5 ;  /* 0x0000001708057223 */ /* 0x002fe40000000005 */
[----:B------:R-:W0:Y:S02]  /*0da0*/  LDS R8, [R15+0x2c0] ;  /* 0x0002c0000f087984 */ /* 0x000e240000000800 */
[----:B---3--:R-:W-:Y:S02]  /*0db0*/  FFMA R28, R28, R9, R5 ;  /* 0x000000091c1c7223 */ /* 0x008fe40000000005 */
[----:B------:R-:W-:Y:S04]  /*0dc0*/  LDS R9, [R15+0x300] ;  /* 0x000300000f097984 */ /* 0x000fe80000000800 */
[----:B------:R-:W1:Y:S01]  /*0dd0*/  LDS.128 R4, [R17+0x30] ;  /* 0x0000300011047984 */ /* 0x000e620000000c00 */
[----:B--2---:R-:W-:-:S03]  /*0de0*/  FFMA R21, R21, R10, R28 ;  /* 0x0000000a15157223 */ /* 0x004fc6000000001c */
[----:B------:R-:W2:Y:S04]  /*0df0*/  LDS R23, [R15+0x340] ;  /* 0x000340000f177984 */ /* 0x000ea80000000800 */
[----:B------:R-:W3:Y:S04]  /*0e00*/  LDS R28, [R15+0x380] ;  /* 0x000380000f1c7984 */ /* 0x000ee80000000800 */
[----:B------:R-:W4:Y:S01]  /*0e10*/  LDS R10, [R15+0x3c0] ;  /* 0x0003c0000f0a7984 */ /* 0x000f220000000800 */
[----:B0-----:R-:W-:-:S04]  /*0e20*/  FFMA R11, R8, R11, R21 ;  /* 0x0000000b080b7223 */ /* 0x001fc80000000015 */
[----:B-1----:R-:W-:-:S04]  /*0e30*/  FFMA R4, R4, R9, R11 ;  /* 0x0000000904047223 */ /* 0x002fc8000000000b */
[----:B--2---:R-:W-:-:S04]  /*0e40*/  FFMA R5, R23, R5, R4 ;  /* 0x0000000517057223 */ /* 0x004fc80000000004 */
[----:B---3--:R-:W-:-:S04]  /*0e50*/  FFMA R5, R28, R6, R5 ;  /* 0x000000061c057223 */ /* 0x008fc80000000005 */
[----:B----4-:R-:W-:Y:S01]  /*0e60*/  FFMA R23, R10, R7, R5 ;  /* 0x000000070a177223 */ /* 0x010fe20000000005 */
[----:B------:R-:W-:Y:S06]  /*0e70*/  BAR.SYNC.DEFER_BLOCKING 0x0 ;  /* 0x0000000000007b1d */ /* 0x000fec0000010000 */
[----:B------:R-:W-:Y:S05]  /*0e80*/  BRA.U UP0, `(.L_x_227) ;  /* 0xfffffff500087547 */ /* 0x000fea000b83ffff */
[----:B------:R-:W-:-:S12]  /*0e90*/  UIADD3 UR4, UPT, UPT, UR7, -0x20, URZ ;  /* 0xffffffe007047890 */ /* 0x000fd8000fffe0ff */
.L_x_226:
[----:B------:R-:W-:-:S09]  /*0ea0*/  ULOP3.LUT UP0, UR6, UR6, 0x3, URZ, 0xc0, !UPT ;  /* 0x0000000306067892 */ /* 0x000fd2000f80c0ff */
[----:B------:R-:W-:Y:S05]  /*0eb0*/  BRA.U !UP0, `(.L_x_225) ;  /* 0x0000000908887547 */ /* 0x000fea000b800000 */
[----:B------:R-:W-:Y:S02]  /*0ec0*/  UISETP.NE.AND UP1, UPT, UR6, 0x1, UPT ;  /* 0x000000010600788c */ /* 0x000fe4000bf25270 */
[----:B------:R-:W-:-:S07]  /*0ed0*/  ULOP3.LUT UP0, URZ, UR9, 0x10, URZ, 0xc0, !UPT ;  /* 0x0000001009ff7892 */ /* 0x000fce000f80c0ff */
[----:B------:R-:W-:Y:S05]  /*0ee0*/  BRA.U !UP1, `(.L_x_228) ;  /* 0x00000005099c7547 */ /* 0x000fea000b800000 */
[----:B------:R-:W0:Y:S01]  /*0ef0*/  LDC.64 R28, c[0x0][0x380] ;  /* 0x0000e000ff1c7b82 */ /* 0x000e220000000a00 */
[----:B------:R-:W1:Y:S01]  /*0f00*/  LDCU UR7, c[0x0][0x39c] ;  /* 0x00007380ff0777ac */ /* 0x000e620008000800 */
[----:B------:R-:W-:Y:S02]  /*0f10*/  IADD3 R25, PT, PT, R2, UR4, RZ ;  /* 0x0000000402197c10 */ /* 0x000fe4000fffe0ff */
[----:B------:R-:W-:-:S04]  /*0f20*/  IADD3 R15, PT, PT, R3, UR4, RZ ;  /* 0x00000004030f7c10 */ /* 0x000fc8000fffe0ff */
[----:B------:R-:W2:Y:S01]  /*0f30*/  LDC.64 R12, c[0x0][0x388] ;  /* 0x0000e200ff0c7b82 */ /* 0x000ea20000000a00 */
[----:B-1----:R-:W-:Y:S02]  /*0f40*/  IMAD R7, R25, UR7, R16 ;  /* 0x0000000719077c24 */ /* 0x002fe4000f8e0210 */
[----:B0-----:R-:W-:-:S06]  /*0f50*/  IMAD.WIDE.U32 R4, R15, 0x4, R28 ;  /* 0x000000040f047825 */ /* 0x001fcc00078e001c */
[----:B------:R-:W3:Y:S01]  /*0f60*/  LDG.E R5, desc[UR10][R4.64] ;  /* 0x0000000a04057981 */ /* 0x000ee2000c1e1900 */
[----:B--2---:R-:W-:-:S05]  /*0f70*/  IMAD.WIDE.U32 R6, R7, 0x4, R12 ;  /* 0x0000000407067825 */ /* 0x004fca00078e000c */
[----:B------:R-:W2:Y:S01]  /*0f80*/  LDG.E R14, desc[UR10][R6.64] ;  /* 0x0000000a060e7981 */ /* 0x000ea2000c1e1900 */
[----:B------:R-:W-:-:S04]  /*0f90*/  UIADD3 UR6, UPT, UPT, UR5, 0x400, URZ ;  /* 0x0000040005067890 */ /* 0x000fc8000fffe0ff */
[----:B------:R-:W-:Y:S01]  /*0fa0*/  ULEA UR6, UR8, UR6, 0x18 ;  /* 0x0000000608067291 */ /* 0x000fe2000f8ec0ff */
[----:B------:R-:W-:-:S05]  /*0fb0*/  LEA R20, R0, R17, 0x2 ;  /* 0x0000001100147211 */ /* 0x000fca00078e10ff */
[----:B------:R-:W-:-:S04]  /*0fc0*/  LEA R21, R0, UR6, 0x2 ;  /* 0x0000000600157c11 */ /* 0x000fc8000f8e10ff */
[----:B------:R-:W-:Y:S02]  /*0fd0*/  LEA R18, R2, R21, 0x6 ;  /* 0x0000001502127211 */ /* 0x000fe400078e30ff */
[----:B------:R-:W-:Y:S02]  /*0fe0*/  IADD3 R25, PT, PT, R25, 0x10, RZ ;  /* 0x0000001019197810 */ /* 0x000fe40007ffe0ff */
[----:B------:R-:W-:-:S03]  /*0ff0*/  IADD3 R15, PT, PT, R15, 0x10, RZ ;  /* 0x000000100f0f7810 */ /* 0x000fc60007ffe0ff */
[----:B------:R-:W-:Y:S02]  /*1000*/  IMAD R25, R25, UR7, R16 ;  /* 0x0000000719197c24 */ /* 0x000fe4000f8e0210 */
[----:B------:R-:W-:Y:S01]  /*1010*/  IMAD.WIDE.U32 R28, R15, 0x4, R28 ;  /* 0x000000040f1c7825 */ /* 0x000fe200078e001c */
[----:B---3--:R-:W-:Y:S04]  /*1020*/  STS [R20], R5 ;  /* 0x0000000514007388 */ /* 0x008fe80000000800 */
[----:B--2---:R-:W-:Y:S01]  /*1030*/  STS [R18], R14 ;  /* 0x0000000e12007388 */ /* 0x004fe20000000800 */
        /* <DEDUP_REMOVED lines=10> */
[----:B------:R-:W1:Y:S04]  /*10e0*/  LDS.128 R4, [R17+0x10] ;  /* 0x0000100011047984 */ /* 0x000e680000000c00 */
[----:B------:R-:W3:Y:S01]  /*10f0*/  LDS R23, [R21+0x180] ;  /* 0x0001800015177984 */ /* 0x000ee20000000800 */
[----:B--2---:R-:W-:-:S03]  /*1100*/  FFMA R27, R27, R10, R22 ;  /* 0x0000000a1b1b7223 */ /* 0x004fc60000000016 */
[----:B------:R-:W-:Y:S01]  /*1110*/  LDS R22, [R21+0x3c0] ;  /* 0x0003c00015167984 */ /* 0x000fe20000000800 */
[----:B0-----:R-:W-:-:S03]  /*1120*/  FFMA R11, R8, R11, R27 ;  /* 0x0000000b080b7223 */ /* 0x001fc6000000001b */
[----:B------:R-:W-:Y:S01]  /*1130*/  LDS R27, [R21+0x200] ;  /* 0x00020000151b7984 */ /* 0x000fe20000000800 */
[----:B-1----:R-:W-:-:S03]  /*1140*/  FFMA R9, R4, R9, R11 ;  /* 0x0000000904097223 */ /* 0x002fc6000000000b */
[----:B------:R-:W0:Y:S01]  /*1150*/  LDS R4, [R21+0x1c0] ;  /* 0x0001c00015047984 */ /* 0x000e220000000800 */
[----:B------:R-:W-:-:S03]  /*1160*/  FFMA R14, R14, R5, R9 ;  /* 0x000000050e0e7223 */ /* 0x000fc60000000009 */
[----:B------:R-:W1:Y:S01]  /*1170*/  LDS.128 R8, [R17+0x20] ;  /* 0x0000200011087984 */ /* 0x000e620000000c00 */
[----:B---3--:R-:W-:-:S03]  /*1180*/  FFMA R23, R23, R6, R14 ;  /* 0x0000000617177223 */ /* 0x008fc6000000000e */
[----:B------:R-:W2:Y:S04]  /*1190*/  LDS R6, [R21+0x240] ;  /* 0x0002400015067984 */ /* 0x000ea80000000800 */
[----:B------:R-:W3:Y:S01]  /*11a0*/  LDS R5, [R21+0x280] ;  /* 0x0002800015057984 */ /* 0x000ee20000000800 */
[----:B0-----:R-:W-:-:S03]  /*11b0*/  FFMA R7, R4, R7, R23 ;  /* 0x0000000704077223 */ /* 0x001fc60000000017 */
[----:B------:R-:W-:Y:S01]  /*11c0*/  LDS R23, [R21+0x380] ;  /* 0x0003800015177984 */ /* 0x000fe20000000800 */
[----:B-1----:R-:W-:-:S03]  /*11d0*/  FFMA R7, R8, R27, R7 ;  /* 0x0000001b08077223 */ /* 0x002fc60000000007 */
[----:B------:R-:W-:Y:S01]  /*11e0*/  LDS R27, [R21+0x300] ;  /* 0x00030000151b7984 */ /* 0x000fe20000000800 */
[----:B--2---:R-:W-:Y:S01]  /*11f0*/  FFMA R6, R6, R9, R7 ;  /* 0x0000000906067223 */ /* 0x004fe20000000007 */
[----:B------:R-:W-:Y:S02]  /*1200*/  IMAD.WIDE.U32 R8, R25, 0x4, R12 ;  /* 0x0000000419087825 */ /* 0x000fe400078e000c */
[----:B------:R-:W0:Y:S02]  /*1210*/  LDS R25, [R21+0x2c0] ;  /* 0x0002c00015197984 */ /* 0x000e240000000800 */
[----:B---3--:R-:W-:Y:S02]  /*1220*/  FFMA R24, R5, R10, R6 ;  /* 0x0000000a05187223 */ /* 0x008fe40000000006 */
[----:B------:R-:W-:Y:S04]  /*1230*/  LDS R10, [R21+0x340] ;  /* 0x00034000150a7984 */ /* 0x000fe80000000800 */
[----:B------:R-:W1:Y:S01]  /*1240*/  LDS.128 R12, [R17+0x30] ;  /* 0x00003000110c7984 */ /* 0x000e620000000c00 */
[----:B------:R-:W-:Y:S06]  /*1250*/  BAR.SYNC.DEFER_BLOCKING 0x0 ;  /* 0x0000000000007b1d */ /* 0x000fec0000010000 */
[----:B------:R-:W2:Y:S04]  /*1260*/  LDG.E R28, desc[UR10][R28.64] ;  /* 0x0000000a1c1c7981 */ /* 0x000ea8000c1e1900 */
[----:B------:R-:W3:Y:S01]  /*1270*/  LDG.E R9, desc[UR10][R8.64] ;  /* 0x0000000a08097981 */ /* 0x000ee2000c1e1900 */
[----:B0-----:R-:W-:-:S04]  /*1280*/  FFMA R11, R25, R11, R24 ;  /* 0x0000000b190b7223 */ /* 0x001fc80000000018 */
[----:B-1----:R-:W-:-:S04]  /*1290*/  FFMA R11, R12, R27, R11 ;  /* 0x0000001b0c0b7223 */ /* 0x002fc8000000000b */
[----:B------:R-:W-:-:S04]  /*12a0*/  FFMA R12, R10, R13, R11 ;  /* 0x0000000d0a0c7223 */ /* 0x000fc8000000000b */
[----:B------:R-:W-:-:S04]  /*12b0*/  FFMA R13, R23, R14, R12 ;  /* 0x0000000e170d7223 */ /* 0x000fc8000000000c */
[----:B------:R-:W-:Y:S01]  /*12c0*/  FFMA R13, R22, R15, R13 ;  /* 0x0000000f160d7223 */ /* 0x000fe2000000000d */
        /* <DEDUP_REMOVED lines=8> */
[----:B------:R-:W3:Y:S04]  /*1350*/  LDS R24, [R21+0xc0] ;  /* 0x0000c00015187984 */ /* 0x000ee80000000800 */
[----:B------:R-:W-:Y:S04]  /*1360*/  LDS R27, [R21+0x100] ;  /* 0x00010000151b7984 */ /* 0x000fe80000000800 */
[----:B------:R-:W4:Y:S04]  /*1370*/  LDS.128 R8, [R17+0x10] ;  /* 0x0000100011087984 */ /* 0x000f280000000c00 */
[----:B------:R-:W5:Y:S04]  /*1380*/  LDS R18, [R21+0x140] ;  /* 0x0001400015127984 */ /* 0x000f680000000800 */
[----:B------:R-:W5:Y:S04]  /*1390*/  LDS R23, [R21+0x180] ;  /* 0x0001800015177984 */ /* 0x000f680000000800 */
[----:B------:R-:W5:Y:S04]  /*13a0*/  LDS R20, [R21+0x1c0] ;  /* 0x0001c00015147984 */ /* 0x000f680000000800 */
[----:B------:R-:W-:Y:S01]  /*13b0*/  LDS R22, [R21+0x240] ;  /* 0x0002400015167984 */ /* 0x000fe20000000800 */
[----:B0-----:R-:W-:-:S03]  /*13c0*/  FFMA R13, R4, R29, R13 ;  /* 0x0000001d040d7223 */ /* 0x001fc6000000000d */
[----:B------:R-:W-:Y:S01]  /*13d0*/  LDS R29, [R21+0x200] ;  /* 0x00020000151d7984 */ /* 0x000fe20000000800 */
[----:B-1----:R-:W-:-:S03]  /*13e0*/  FFMA R26, R26, R5, R13 ;  /* 0x000000051a1a7223 */ /* 0x002fc6000000000d */
[----:B------:R-:W0:Y:S01]  /*13f0*/  LDS.128 R12, [R17+0x20] ;  /* 0x00002000110c7984 */ /* 0x000e220000000c00 */
[----:B--2---:R-:W-:-:S04]  /*1400*/  FFMA R25, R25, R6, R26 ;  /* 0x0000000619197223 */ /* 0x004fc8000000001a */
[----:B---3--:R-:W-:Y:S02]  /*1410*/  FFMA R7, R24, R7, R25 ;  /* 0x0000000718077223 */ /* 0x008fe40000000019 */
[----:B------:R-:W1:Y:S02]  /*1420*/  LDS R25, [R21+0x280] ;  /* 0x0002800015197984 */ /* 0x000e640000000800 */
[----:B----4-:R-:W-:Y:S02]  /*1430*/  FFMA R7, R8, R27, R7 ;  /* 0x0000001b08077223 */ /* 0x010fe40000000007 */
[----:B------:R-:W2:Y:S02]  /*1440*/  LDS R8, [R21+0x2c0] ;  /* 0x0002c00015087984 */ /* 0x000ea40000000800 */
[----:B-----5:R-:W-:Y:S02]  /*1450*/  FFMA R18, R18, R9, R7 ;  /* 0x0000000912127223 */ /* 0x020fe40000000007 */
[----:B------:R-:W-:Y:S04]  /*1460*/  LDS R9, [R21+0x300] ;  /* 0x0003000015097984 */ /* 0x000fe80000000800 */
[----:B------:R-:W3:Y:S01]  /*1470*/  LDS.128 R4, [R17+0x30] ;  /* 0x0000300011047984 */ /* 0x000ee20000000c00 */
[----:B------:R-:W-:-:S03]  /*1480*/  FFMA R27, R23, R10, R18 ;  /* 0x0000000a171b7223 */ /* 0x000fc60000000012 */
[----:B------:R-:W4:Y:S04]  /*1490*/  LDS R10, [R21+0x340] ;  /* 0x00034000150a7984 */ /* 0x000f280000000800 */
[----:B------:R-:W5:Y:S04]  /*14a0*/  LDS R23, [R21+0x380] ;  /* 0x0003800015177984 */ /* 0x000f680000000800 */
[----:B------:R-:W5:Y:S01]  /*14b0*/  LDS R18, [R21+0x3c0] ;  /* 0x0003c00015127984 */ /* 0x000f620000000800 */
[----:B------:R-:W-:-:S04]  /*14c0*/  FFMA R11, R20, R11, R27 ;  /* 0x0000000b140b7223 */ /* 0x000fc8000000001b */
[----:B0-----:R-:W-:-:S04]  /*14d0*/  FFMA R11, R12, R29, R11 ;  /* 0x0000001d0c0b7223 */ /* 0x001fc8000000000b */
[----:B------:R-:W-:-:S04]  /*14e0*/  FFMA R22, R22, R13, R11 ;  /* 0x0000000d16167223 */ /* 0x000fc8000000000b */
[----:B-1----:R-:W-:-:S04]  /*14f0*/  FFMA R25, R25, R14, R22 ;  /* 0x0000000e19197223 */ /* 0x002fc80000000016 */
[----:B--2---:R-:W-:-:S04]  /*1500*/  FFMA R15, R8, R15, R25 ;  /* 0x0000000f080f7223 */ /* 0x004fc80000000019 */
[----:B---3--:R-:W-:-:S04]  /*1510*/  FFMA R9, R4, R9, R15 ;  /* 0x0000000904097223 */ /* 0x008fc8000000000f */
[----:B----4-:R-:W-:-:S04]  /*1520*/  FFMA R10, R10, R5, R9 ;  /* 0x000000050a0a7223 */ /* 0x010fc80000000009 */
[----:B-----5:R-:W-:-:S04]  /*1530*/  FFMA R23, R23, R6, R10 ;  /* 0x0000000617177223 */ /* 0x020fc8000000000a */
[----:B------:R-:W-:Y:S01]  /*1540*/  FFMA R23, R18, R7, R23 ;  /* 0x0000000712177223 */ /* 0x000fe20000000017 */
[----:B------:R-:W-:Y:S06]  /*1550*/  BAR.SYNC.DEFER_BLOCKING 0x0 ;  /* 0x0000000000007b1d */ /* 0x000fec0000010000 */
.L_x_228:
[----:B------:R-:W-:Y:S05]  /*1560*/  BRA.U UP0, `(.L_x_225) ;  /* 0x0000000100dc7547 */ /* 0x000fea000b800000 */
[----:B------:R-:W0:Y:S01]  /*1570*/  LDC.64 R4, c[0x0][0x380] ;  /* 0x0000e000ff047b82 */ /* 0x000e220000000a00 */
[----:B------:R-:W1:Y:S01]  /*1580*/  LDCU UR6, c[0x0][0x39c] ;  /* 0x00007380ff0677ac */ /* 0x000e620008000800 */
[----:B------:R-:W-:Y:S02]  /*1590*/  IADD3 R7, PT, PT, R2, UR4, RZ ;  /* 0x0000000402077c10 */ /* 0x000fe4000fffe0ff */
[----:B------:R-:W-:-:S04]  /*15a0*/  IADD3 R3, PT, PT, R3, UR4, RZ ;  /* 0x0000000403037c10 */ /* 0x000fc8000fffe0ff */
[----:B------:R-:W2:Y:S01]  /*15b0*/  LDC.64 R8, c[0x0][0x388] ;  /* 0x0000e200ff087b82 */ /* 0x000ea20000000a00 */
[----:B-1----:R-:W-:Y:S02]  /*15c0*/  IMAD R7, R7, UR6, R16 ;  /* 0x0000000607077c24 */ /* 0x002fe4000f8e0210 */
[----:B0-----:R-:W-:-:S05]  /*15d0*/  IMAD.WIDE.U32 R4, R3, 0x4, R4 ;  /* 0x0000000403047825 */ /* 0x001fca00078e0004 */
[----:B------:R-:W3:Y:S01]  /*15e0*/  LDG.E R12, desc[UR10][R4.64] ;  /* 0x0000000a040c7981 */ /* 0x000ee2000c1e1900 */
[----:B--2---:R-:W-:-:S05]  /*15f0*/  IMAD.WIDE.U32 R8, R7, 0x4, R8 ;  /* 0x0000000407087825 */ /* 0x004fca00078e0008 */
[----:B------:R-:W2:Y:S01]  /*1600*/  LDG.E R13, desc[UR10][R8.64] ;  /* 0x0000000a080d7981 */ /* 0x000ea2000c1e1900 */
[----:B------:R-:W-:-:S04]  /*1610*/  UIADD3 UR5, UPT, UPT, UR5, 0x400, URZ ;  /* 0x0000040005057890 */ /* 0x000fc8000fffe0ff */
[----:B------:R-:W-:Y:S01]  /*1620*/  ULEA UR5, UR8, UR5, 0x18 ;  /* 0x0000000508057291 */ /* 0x000fe2000f8ec0ff */
[----:B------:R-:W-:-:S05]  /*1630*/  LEA R15, R0, R17, 0x2 ;  /* 0x00000011000f7211 */ /* 0x000fca00078e10ff */
[----:B------:R-:W-:-:S04]  /*1640*/  LEA R3, R0, UR5, 0x2 ;  /* 0x0000000500037c11 */ /* 0x000fc8000f8e10ff */
[----:B------:R-:W-:Y:S01]  /*1650*/  LEA R2, R2, R3, 0x6 ;  /* 0x0000000302027211 */ /* 0x000fe200078e30ff */
[----:B---3--:R-:W-:Y:S04]  /*1660*/  STS [R15], R12 ;  /* 0x0000000c0f007388 */ /* 0x008fe80000000800 */
[----:B--2---:R-:W-:Y:S01]  /*1670*/  STS [R2], R13 ;  /* 0x0000000d02007388 */ /* 0x004fe20000000800 */
        /* <DEDUP_REMOVED lines=13> */
[----:B------:R-:W0:Y:S01]  /*1750*/  LDS.128 R12, [R17+0x20] ;  /* 0x00002000110c7984 */ /* 0x000e220000000c00 */
[----:B-1----:R-:W-:-:S03]  /*1760*/  FFMA R20, R22, R5, R20 ;  /* 0x0000000516147223 */ /* 0x002fc60000000014 */
[----:B------:R-:W1:Y:S01]  /*1770*/  LDS R4, [R3+0x240] ;  /* 0x0002400003047984 */ /* 0x000e620000000800 */
[----:B--2---:R-:W-:-:S03]  /*1780*/  FFMA R21, R21, R6, R20 ;  /* 0x0000000615157223 */ /* 0x004fc60000000014 */
[----:B------:R-:W2:Y:S04]  /*1790*/  LDS R5, [R3+0x280] ;  /* 0x0002800003057984 */ /* 0x000ea80000000800 */
[----:B------:R-:W2:Y:S01]  /*17a0*/  LDS R6, [R3+0x2c0] ;  /* 0x0002c00003067984 */ /* 0x000ea20000000800 */
[----:B---3--:R-:W-:-:S03]  /*17b0*/  FFMA R24, R18, R7, R21 ;  /* 0x0000000712187223 */ /* 0x008fc60000000015 */
[----:B------:R-:W-:Y:S04]  /*17c0*/  LDS R7, [R3+0x300] ;  /* 0x0003000003077984 */ /* 0x000fe80000000800 */
[----:B------:R-:W3:Y:S01]  /*17d0*/  LDS.128 R20, [R17+0x30] ;  /* 0x0000300011147984 */ /* 0x000ee20000000c00 */
[----:B----4-:R-:W-:-:S03]  /*17e0*/  FFMA R8, R8, R25, R24 ;  /* 0x0000001908087223 */ /* 0x010fc60000000018 */
[----:B------:R-:W4:Y:S01]  /*17f0*/  LDS R18, [R3+0x340] ;  /* 0x0003400003127984 */ /* 0x000f220000000800 */
[----:B-----5:R-:W-:-:S03]  /*1800*/  FFMA R8, R0, R9, R8 ;  /* 0x0000000900087223 */ /* 0x020fc60000000008 */
[----:B------:R-:W5:Y:S04]  /*1810*/  LDS R25, [R3+0x380] ;  /* 0x0003800003197984 */ /* 0x000f680000000800 */
[----:B------:R-:W5:Y:S01]  /*1820*/  LDS R0, [R3+0x3c0] ;  /* 0x0003c00003007984 */ /* 0x000f620000000800 */
[----:B------:R-:W-:-:S04]  /*1830*/  FFMA R27, R27, R10, R8 ;  /* 0x0000000a1b1b7223 */ /* 0x000fc80000000008 */
[----:B------:R-:W-:-:S04]  /*1840*/  FFMA R11, R2, R11, R27 ;  /* 0x0000000b020b7223 */ /* 0x000fc8000000001b */
[----:B0-----:R-:W-:-:S04]  /*1850*/  FFMA R11, R12, R29, R11 ;  /* 0x0000001d0c0b7223 */ /* 0x001fc8000000000b */
[----:B-1----:R-:W-:-:S04]  /*1860*/  FFMA R4, R4, R13, R11 ;  /* 0x0000000d04047223 */ /* 0x002fc8000000000b */
[----:B--2---:R-:W-:-:S04]  /*1870*/  FFMA R5, R5, R14, R4 ;  /* 0x0000000e05057223 */ /* 0x004fc80000000004 */
[----:B------:R-:W-:-:S04]  /*1880*/  FFMA R5, R6, R15, R5 ;  /* 0x0000000f06057223 */ /* 0x000fc80000000005 */
[----:B---3--:R-:W-:-:S04]  /*1890*/  FFMA R5, R20, R7, R5 ;  /* 0x0000000714057223 */ /* 0x008fc80000000005 */
[----:B----4-:R-:W-:-:S04]  /*18a0*/  FFMA R18, R18, R21, R5 ;  /* 0x0000001512127223 */ /* 0x010fc80000000005 */
[----:B-----5:R-:W-:-:S04]  /*18b0*/  FFMA R25, R25, R22, R18 ;  /* 0x0000001619197223 */ /* 0x020fc80000000012 */
[----:B------:R-:W-:Y:S01]  /*18c0*/  FFMA R23, R0, R23, R25 ;  /* 0x0000001700177223 */ /* 0x000fe20000000019 */
[----:B------:R-:W-:Y:S06]  /*18d0*/  BAR.SYNC.DEFER_BLOCKING 0x0 ;  /* 0x0000000000007b1d */ /* 0x000fec0000010000 */
.L_x_225:
[----:B------:R-:W0:Y:S02]  /*18e0*/  LDCU.64 UR4, c[0x0][0x398] ;  /* 0x00007300ff0477ac */ /* 0x000e240008000a00 */
[----:B0-----:R-:W-:-:S04]  /*18f0*/  ISETP.GE.AND P0, PT, R19, UR4, PT ;  /* 0x0000000413007c0c */ /* 0x001fc8000bf06270 */
[----:B------:R-:W-:-:S13]  /*1900*/  ISETP.GE.OR P0, PT, R16, UR5, P0 ;  /* 0x0000000510007c0c */ /* 0x000fda0008706670 */
[----:B------:R-:W-:Y:S05]  /*1910*/  @P0 EXIT ;  /* 0x000000000000094d */ /* 0x000fea0003800000 */
[----:B------:R-:W0:Y:S01]  /*1920*/  LDC.64 R2, c[0x0][0x390] ;  /* 0x0000e400ff027b82 */ /* 0x000e220000000a00 */
[----:B------:R-:W-:-:S04]  /*1930*/  IMAD R19, R19, UR5, R16 ;  /* 0x0000000513137c24 */ /* 0x000fc8000f8e0210 */
[----:B0-----:R-:W-:-:S05]  /*1940*/  IMAD.WIDE R2, R19, 0x4, R2 ;  /* 0x0000000413027825 */ /* 0x001fca00078e0202 */
[----:B------:R-:W-:Y:S01]  /*1950*/  STG.E desc[UR10][R2.64], R23 ;  /* 0x0000001702007986 */ /* 0x000fe2000c10190a */
[----:B------:R-:W-:Y:S05]  /*1960*/  EXIT ;  /* 0x000000000000794d */ /* 0x000fea0003800000 */
.L_x_229:
        /* <DEDUP_REMOVED lines=9> */
.L_x_238:


//--------------------- .text._Z21matrixMultiplyKernel0PfS_S_iii --------------------------
	.section	.text._Z21matrixMultiplyKernel0PfS_S_iii,"ax",@progbits
	.align	128
        .global         _Z21matrixMultiplyKernel0PfS_S_iii
        .type           _Z21matrixMultiplyKernel0PfS_S_iii,@function
        .size           _Z21matrixMultiplyKernel0PfS_S_iii,(.L_x_239 - _Z21matrixMultiplyKernel0PfS_S_iii)
        .other          _Z21matrixMultiplyKernel0PfS_S_iii,@"STO_CUDA_ENTRY STV_DEFAULT"
_Z21matrixMultiplyKernel0PfS_S_iii:
.text._Z21matrixMultiplyKernel0PfS_S_iii:
[----:B------:R-:W-:Y:S01]  /*0000*/  LDC R1, c[0x0][0x37c] ;  /* 0x0000df00ff017b82 */ /* 0x000fe20000000800 */
[----:B------:R-:W0:Y:S07]  /*0010*/  S2R R7, SR_TID.Y ;  /* 0x0000000000077919 */ /* 0x000e2e0000002200 */
[----:B------:R-:W1:Y:S01]  /*0020*/  LDC R18, c[0x0][0x360] ;  /* 0x0000d800ff127b82 */ /* 0x000e620000000800 */
[----:B------:R-:W1:Y:S07]  /*0030*/  S2R R5, SR_TID.X ;  /* 0x0000000000057919 */ /* 0x000e6e0000002100 */
[----:B------:R-:W0:Y:S08]  /*0040*/  S2UR UR5, SR_CTAID.Y ;  /* 0x00000000000579c3 */ /* 0x000e300000002600 */
[----:B------:R-:W0:Y:S08]  /*0050*/  LDC R0, c[0x0][0x364] ;  /* 0x0000d900ff007b82 */ /* 0x000e300000000800 */
[----:B------:R-:W1:Y:S08]  /*0060*/  S2UR UR4, SR_CTAID.X ;  /* 0x00000000000479c3 */ /* 0x000e700000002500 */
[----:B------:R-:W2:Y:S01]  /*0070*/  LDC.64 R2, c[0x0][0x398] ;  /* 0x0000e600ff027b82 */ /* 0x000ea20000000a00 */
[----:B0-----:R-:W-:-:S02]  /*0080*/  IMAD R0, R0, UR5, R7 ;  /* 0x0000000500007c24 */ /* 0x001fc4000f8e0207 */
[----:B-1----:R-:W-:-:S03]  /*0090*/  IMAD R18, R18, UR4, R5 ;  /* 0x0000000412127c24 */ /* 0x002fc6000f8e0205 */
[----:B--2---:R-:W-:-:S04]  /*00a0*/  ISETP.GE.AND P0, PT, R0, R2, PT ;  /* 0x000000020000720c */ /* 0x004fc80003f06270 */
[----:B------:R-:W-:-:S13]  /*00b0*/  ISETP.GE.OR P0, PT, R18, R3, P0 ;  /* 0x000000031200720c */ /* 0x000fda0000706670 */
[----:B------:R-:W-:Y:S05]  /*00c0*/  @P0 EXIT ;  /* 0x000000000000094d */ /* 0x000fea0003800000 */
[----:B------:R-:W0:Y:S01]  /*00d0*/  LDC R19, c[0x0][0x3a0] ;  /* 0x0000e800ff137b82 */ /* 0x000e220000000800 */
[----:B------:R-:W1:Y:S01]  /*00e0*/  LDCU.64 UR4, c[0x0][0x358] ;  /* 0x00006b00ff0477ac */ /* 0x000e620008000a00 */
[----:B------:R-:W-:Y:S01]  /*00f0*/  HFMA2 R24, -RZ, RZ, 0, 0 ;  /* 0x00000000ff187431 */ /* 0x000fe200000001ff */
[----:B0-----:R-:W-:-:S13]  /*0100*/  ISETP.GE.AND P0, PT, R19, 0x1, PT ;  /* 0x000000011300780c */ /* 0x001fda0003f06270 */
[----:B-1----:R-:W-:Y:S05]  /*0110*/  @!P0 BRA `(.L_x_230) ;  /* 0x0000000400e08947 */ /* 0x002fea0003800000 */
[C---:B------:R-:W-:Y:S01]  /*0120*/  ISETP.GE.U32.AND P1, PT, R19.reuse, 0x8, PT ;  /* 0x000000081300780c */ /* 0x040fe20003f26070 */
[----:B------:R-:W-:Y:S01]  /*0130*/  IMAD R20, R0, R19, RZ ;  /* 0x0000001300147224 */ /* 0x000fe200078e02ff */
[----:B------:R-:W-:Y:S02]  /*0140*/  LOP3.LUT R27, R19, 0x7, RZ, 0xc0, !PT ;  /* 0x00000007131b7812 */ /* 0x000fe400078ec0ff */
[----:B------:R-:W-:Y:S02]  /*0150*/  MOV R24, RZ ;  /* 0x000000ff00187202 */ /* 0x000fe40000000f00 */
[----:B------:R-:W-:Y:S02]  /*0160*/  ISETP.NE.AND P0, PT, R27, RZ, PT ;  /* 0x000000ff1b00720c */ /* 0x000fe40003f05270 */
[----:B------:R-:W-:-:S05]  /*0170*/  MOV R21, RZ ;  /* 0x000000ff00157202 */ /* 0x000fca0000000f00 */
[----:B------:R-:W-:Y:S06]  /*0180*/  @!P1 BRA `(.L_x_231) ;  /* 0x0000000000c49947 */ /* 0x000fec0003800000 */
[----:B------:R-:W0:Y:S01]  /*0190*/  LDC.64 R4, c[0x0][0x380] ;  /* 0x0000e000ff047b82 */ /* 0x000e220000000a00 */
[----:B------:R-:W-:Y:S02]  /*01a0*/  LOP3.LUT R21, R19, 0x7ffffff8, RZ, 0xc0, !PT ;  /* 0x7ffffff813157812 */ /* 0x000fe400078ec0ff */
[----:B------:R-:W-:Y:S02]  /*01b0*/  MOV R24, RZ ;  /* 0x000000ff00187202 */ /* 0x000fe40000000f00 */
[----:B------:R-:W-:Y:S02]  /*01c0*/  MOV R2, R18 ;  /* 0x0000001200027202 */ /* 0x000fe40000000f00 */
[----:B------:R-:W-:Y:S01]  /*01d0*/  IADD3 R22, PT, PT, -R21, RZ, RZ ;  /* 0x000000ff15167210 */ /* 0x000fe20007ffe1ff */
[----:B0-----:R-:W-:-:S03]  /*01e0*/  IMAD.WIDE.U32 R4, R20, 0x4, R4 ;  /* 0x0000000414047825 */ /* 0x001fc600078e0004 */
[----:B------:R-:W-:-:S04]  /*01f0*/  IADD3 R6, P1, PT, R4, 0x10, RZ ;  /* 0x0000001004067810 */ /* 0x000fc80007f3e0ff */
[----:B------:R-:W-:-:S09]  /*0200*/  IADD3.X R7, PT, PT, RZ, R5, RZ, P1, !PT ;  /* 0x00000005ff077210 */ /* 0x000fd20000ffe4ff */
.L_x_232:
[----:B------:R-:W0:Y:S01]  /*0210*/  LDC.64 R16, c[0x0][0x388] ;  /* 0x0000e200ff107b82 */ /* 0x000e220000000a00 */
[----:B------:R-:W-:Y:S02]  /*0220*/  MOV R4, R6 ;  /* 0x0000000600047202 */ /* 0x000fe40000000f00 */
[----:B------:R-:W-:-:S05]  /*0230*/  MOV R5, R7 ;  /* 0x0000000700057202 */ /* 0x000fca0000000f00 */
[----:B------:R-:W2:Y:S04]  /*0240*/  LDG.E R25, desc[UR4][R4.64+-0x10] ;  /* 0xfffff00404197981 */ /* 0x000ea8000c1e1900 */
[----:B------:R-:W3:Y:S04]  /*0250*/  LDG.E R23, desc[UR4][R4.64+-0xc] ;  /* 0xfffff40404177981 */ /* 0x000ee8000c1e1900 */
[----:B------:R-:W4:Y:S04]  /*0260*/  LDG.E R29, desc[UR4][R4.64+-0x8] ;  /* 0xfffff804041d7981 */ /* 0x000f28000c1e1900 */
[----:B------:R-:W5:Y:S01]  /*0270*/  LDG.E R28, desc[UR4][R4.64+-0x4] ;  /* 0xfffffc04041c7981 */ /* 0x000f62000c1e1900 */
[----:B0-----:R-:W-:-:S05]  /*0280*/  IMAD.WIDE R16, R2, 0x4, R16 ;  /* 0x0000000402107825 */ /* 0x001fca00078e0210 */
[----:B------:R0:W2:Y:S01]  /*0290*/  LDG.E R26, desc[UR4][R16.64] ;  /* 0x00000004101a7981 */ /* 0x0000a2000c1e1900 */
[----:B------:R-:W-:-:S04]  /*02a0*/  IMAD.WIDE R14, R3, 0x4, R16 ;  /* 0x00000004030e7825 */ /* 0x000fc800078e0210 */
[C---:B------:R-:W-:Y:S02]  /*02b0*/  IMAD.WIDE R6, R3.reuse, 0x4, R14 ;  /* 0x0000000403067825 */ /* 0x040fe400078e020e */
[----:B------:R-:W3:Y:S02]  /*02c0*/  LDG.E R14, desc[UR4][R14.64] ;  /* 0x000000040e0e7981 */ /* 0x000ee4000c1e1900 */
[C---:B------:R-:W-:Y:S02]  /*02d0*/  IMAD.WIDE R10, R3.reuse, 0x4, R6 ;  /* 0x00000004030a7825 */ /* 0x040fe400078e0206 */
[----:B------:R-:W4:Y:S02]  /*02e0*/  LDG.E R6, desc[UR4][R6.64] ;  /* 0x0000000406067981 */ /* 0x000f24000c1e1900 */
[C---:B------:R-:W-:Y:S02]  /*02f0*/  IMAD.WIDE R8, R3.reuse, 0x4, R10 ;  /* 0x0000000403087825 */ /* 0x040fe400078e020a */
[----:B------:R-:W5:Y:S02]  /*0300*/  LDG.E R10, desc[UR4][R10.64] ;  /* 0x000000040a0a7981 */ /* 0x000f64000c1e1900 */
[----:B------:R-:W-:-:S02]  /*0310*/  IMAD.WIDE R12, R3, 0x4, R8 ;  /* 0x00000004030c7825 */ /* 0x000fc400078e0208 */
[----:B------:R-:W5:Y:S04]  /*0320*/  LDG.E R7, desc[UR4][R4.64] ;  /* 0x0000000404077981 */ /* 0x000f68000c1e1900 */
[----:B------:R-:W5:Y:S01]  /*0330*/  LDG.E R8, desc[UR4][R8.64] ;  /* 0x0000000408087981 */ /* 0x000f62000c1e1900 */
[----:B0-----:R-:W-:-:S03]  /*0340*/  IMAD.WIDE R16, R3, 0x4, R12 ;  /* 0x0000000403107825 */ /* 0x001fc600078e020c */
[----:B------:R-:W5:Y:S04]  /*0350*/  LDG.E R12, desc[UR4][R12.64] ;  /* 0x000000040c0c7981 */ /* 0x000f68000c1e1900 */
[----:B------:R-:W5:Y:S04]  /*0360*/  LDG.E R15, desc[UR4][R16.64] ;  /* 0x00000004100f7981 */ /* 0x000f68000c1e1900 */
[----:B------:R-:W5:Y:S04]  /*0370*/  LDG.E R9, desc[UR4][R4.64+0x4] ;  /* 0x0000040404097981 */ /* 0x000f68000c1e1900 */
[----:B------:R-:W5:Y:S01]  /*0380*/  LDG.E R11, desc[UR4][R4.64+0xc] ;  /* 0x00000c04040b7981 */ /* 0x000f62000c1e1900 */
[----:B--2---:R-:W-:Y:S01]  /*0390*/  FFMA R26, R25, R26, R24 ;  /* 0x0000001a191a7223 */ /* 0x004fe20000000018 */
[----:B------:R-:W-:-:S02]  /*03a0*/  IMAD.WIDE R24, R3, 0x4, R16 ;  /* 0x0000000403187825 */ /* 0x000fc400078e0210 */
[----:B------:R-:W2:Y:S04]  /*03b0*/  LDG.E R16, desc[UR4][R4.64+0x8] ;  /* 0x0000080404107981 */ /* 0x000ea8000c1e1900 */
[----:B------:R-:W2:Y:S01]  /*03c0*/  LDG.E R24, desc[UR4][R24.64] ;  /* 0x0000000418187981 */ /* 0x000ea2000c1e1900 */
[----:B---3--:R-:W-:Y:S01]  /*03d0*/  FFMA R14, R23, R14, R26 ;  /* 0x0000000e170e7223 */ /* 0x008fe2000000001a */
[----:B------:R-:W-:-:S03]  /*03e0*/  IADD3 R22, PT, PT, R22, 0x8, RZ ;  /* 0x0000000816167810 */ /* 0x000fc60007ffe0ff */
[----:B----4-:R-:W-:Y:S01]  /*03f0*/  FFMA R29, R29, R6, R14 ;  /* 0x000000061d1d7223 */ /* 0x010fe2000000000e */
[----:B------:R-:W-:-:S03]  /*0400*/  ISETP.NE.AND P1, PT, R22, RZ, PT ;  /* 0x000000ff1600720c */ /* 0x000fc60003f25270 */
[----:B-----5:R-:W-:Y:S01]  /*0410*/  FFMA R10, R28, R10, R29 ;  /* 0x0000000a1c0a7223 */ /* 0x020fe2000000001d */
[----:B------:R-:W-:-:S03]  /*0420*/  IADD3 R6, P2, PT, R4, 0x20, RZ ;  /* 0x0000002004067810 */ /* 0x000fc60007f5e0ff */
[----:B------:R-:W-:Y:S01]  /*0430*/  FFMA R8, R7, R8, R10 ;  /* 0x0000000807087223 */ /* 0x000fe2000000000a */
[----:B------:R-:W-:Y:S02]  /*0440*/  IADD3.X R7, PT, PT, RZ, R5, RZ, P2, !PT ;  /* 0x00000005ff077210 */ /* 0x000fe400017fe4ff */
[----:B------:R-:W-:Y:S01]  /*0450*/  LEA R2, R3, R2, 0x3 ;  /* 0x0000000203027211 */ /* 0x000fe200078e18ff */
[----:B------:R-:W-:-:S04]  /*0460*/  FFMA R9, R9, R12, R8 ;  /* 0x0000000c09097223 */ /* 0x000fc80000000008 */
[----:B--2---:R-:W-:-:S04]  /*0470*/  FFMA R16, R16, R15, R9 ;  /* 0x0000000f10107223 */ /* 0x004fc80000000009 */
[----:B------:R-:W-:Y:S01]  /*0480*/  FFMA R24, R11, R24, R16 ;  /* 0x000000180b187223 */ /* 0x000fe20000000010 */
[----:B------:R-:W-:Y:S06]  /*0490*/  @P1 BRA `(.L_x_232) ;  /* 0xfffffffc005c1947 */ /* 0x000fec000383ffff */
.L_x_231:
[----:B------:R-:W-:Y:S05]  /*04a0*/  @!P0 BRA `(.L_x_230) ;  /* 0x0000000000fc8947 */ /* 0x000fea0003800000 */
[----:B------:R-:W-:Y:S02]  /*04b0*/  ISETP.GE.U32.AND P1, PT, R27, 0x4, PT ;  /* 0x000000041b00780c */ /* 0x000fe40003f26070 */
[----:B------:R-:W-:-:S04]  /*04c0*/  LOP3.LUT R2, R19, 0x3, RZ, 0xc0, !PT ;  /* 0x0000000313027812 */ /* 0x000fc800078ec0ff */
[----:B------:R-:W-:-:S07]  /*04d0*/  ISETP.NE.AND P0, PT, R2, RZ, PT ;  /* 0x000000ff0200720c */ /* 0x000fce0003f05270 */
[----:B------:R-:W-:Y:S06]  /*04e0*/  @!P1 BRA `(.L_x_233) ;  /* 0x00000000006c9947 */ /* 0x000fec0003800000 */
[----:B------:R-:W0:Y:S01]  /*04f0*/  LDC.64 R6, c[0x0][0x388] ;  /* 0x0000e200ff067b82 */ /* 0x000e220000000a00 */
[----:B------:R-:W1:Y:S01]  /*0500*/  LDCU.64 UR6, c[0x0][0x380] ;  /* 0x00007000ff0677ac */ /* 0x000e620008000a00 */
[----:B------:R-:W-:Y:S01]  /*0510*/  IMAD R9, R21, R3, R18 ;  /* 0x0000000315097224 */ /* 0x000fe200078e0212 */
[CC--:B------:R-:W-:Y:S02]  /*0520*/  IADD3 R5, PT, PT, R20.reuse, R21.reuse, RZ ;  /* 0x0000001514057210 */ /* 0x0c0fe40007ffe0ff */
[----:B------:R-:W-:-:S03]  /*0530*/  IADD3 R10, P1, PT, R20, R21, RZ ;  /* 0x00000015140a7210 */ /* 0x000fc60007f3e0ff */
[----:B------:R-:W2:Y:S01]  /*0540*/  LDC.64 R14, c[0x0][0x380] ;  /* 0x0000e000ff0e7b82 */ /* 0x000ea20000000a00 */
[----:B0-----:R-:W-:-:S04]  /*0550*/  IMAD.WIDE R6, R9, 0x4, R6 ;  /* 0x0000000409067825 */ /* 0x001fc800078e0206 */
[----:B------:R-:W-:Y:S02]  /*0560*/  IMAD.WIDE R8, R3, 0x4, R6 ;  /* 0x0000000403087825 */ /* 0x000fe400078e0206 */
[----:B------:R-:W3:Y:S02]  /*0570*/  LDG.E R6, desc[UR4][R6.64] ;  /* 0x0000000406067981 */ /* 0x000ee4000c1e1900 */
[----:B--2---:R-:W-:Y:S01]  /*0580*/  IMAD.WIDE.U32 R14, R5, 0x4, R14 ;  /* 0x00000004050e7825 */ /* 0x004fe200078e000e */
[----:B------:R-:W-:Y:S02]  /*0590*/  IADD3.X R5, PT, PT, RZ, RZ, RZ, P1, !PT ;  /* 0x000000ffff057210 */ /* 0x000fe40000ffe4ff */
[----:B-1----:R-:W-:-:S03]  /*05a0*/  LEA R4, P1, R10, UR6, 0x2 ;  /* 0x000000060a047c11 */ /* 0x002fc6000f8210ff */
[----:B------:R-:W3:Y:S01]  /*05b0*/  LDG.E R15, desc[UR4][R14.64] ;  /* 0x000000040e0f7981 */ /* 0x000ee2000c1e1900 */
[----:B------:R-:W-:Y:S01]  /*05c0*/  LEA.HI.X R5, R10, UR7, R5, 0x2, P1 ;  /* 0x000000070a057c11 */ /* 0x000fe200088f1405 */
[C---:B------:R-:W-:Y:S02]  /*05d0*/  IMAD.WIDE R10, R3.reuse, 0x4, R8 ;  /* 0x00000004030a7825 */ /* 0x040fe400078e0208 */
[----:B------:R-:W2:Y:S04]  /*05e0*/  LDG.E R8, desc[UR4][R8.64] ;  /* 0x0000000408087981 */ /* 0x000ea8000c1e1900 */
[----:B------:R-:W2:Y:S01]  /*05f0*/  LDG.E R17, desc[UR4][R4.64+0x4] ;  /* 0x0000040404117981 */ /* 0x000ea2000c1e1900 */
[----:B------:R-:W-:-:S03]  /*0600*/  IMAD.WIDE R12, R3, 0x4, R10 ;  /* 0x00000004030c7825 */ /* 0x000fc600078e020a */
[----:B------:R-:W4:Y:S04]  /*0610*/  LDG.E R22, desc[UR4][R10.64] ;  /* 0x000000040a167981 */ /* 0x000f28000c1e1900 */
[----:B------:R-:W4:Y:S04]  /*0620*/  LDG.E R16, desc[UR4][R4.64+0x8] ;  /* 0x0000080404107981 */ /* 0x000f28000c1e1900 */
[----:B------:R-:W5:Y:S04]  /*0630*/  LDG.E R23, desc[UR4][R4.64+0xc] ;  /* 0x00000c0404177981 */ /* 0x000f68000c1e1900 */
[----:B------:R-:W5:Y:S01]  /*0640*/  LDG.E R12, desc[UR4][R12.64] ;  /* 0x000000040c0c7981 */ /* 0x000f62000c1e1900 */
[----:B------:R-:W-:Y:S01]  /*0650*/  IADD3 R21, PT, PT, R21, 0x4, RZ ;  /* 0x0000000415157810 */ /* 0x000fe20007ffe0ff */
[----:B---3--:R-:W-:-:S04]  /*0660*/  FFMA R24, R15, R6, R24 ;  /* 0x000000060f187223 */ /* 0x008fc80000000018 */
[----:B--2---:R-:W-:-:S04]  /*0670*/  FFMA R17, R17, R8, R24 ;  /* 0x0000000811117223 */ /* 0x004fc80000000018 */
[----:B----4-:R-:W-:-:S04]  /*0680*/  FFMA R16, R16, R22, R17 ;  /* 0x0000001610107223 */ /* 0x010fc80000000011 */
[----:B-----5:R-:W-:-:S07]  /*0690*/  FFMA R24, R23, R12, R16 ;  /* 0x0000000c17187223 */ /* 0x020fce0000000010 */
.L_x_233:
[----:B------:R-:W-:Y:S05]  /*06a0*/  @!P0 BRA `(.L_x_230) ;  /* 0x00000000007c8947 */ /* 0x000fea0003800000 */
[----:B------:R-:W-:Y:S01]  /*06b0*/  ISETP.NE.AND P1, PT, R2, 0x1, PT ;  /* 0x000000010200780c */ /* 0x000fe20003f25270 */
[----:B------:R-:W0:Y:S01]  /*06c0*/  LDC.64 R12, c[0x0][0x380] ;  /* 0x0000e000ff0c7b82 */ /* 0x000e220000000a00 */
[----:B------:R-:W-:-:S04]  /*06d0*/  LOP3.LUT R19, R19, 0x1, RZ, 0xc0, !PT ;  /* 0x0000000113137812 */ /* 0x000fc800078ec0ff */
[----:B------:R-:W-:-:S03]  /*06e0*/  ISETP.NE.U32.AND P0, PT, R19, 0x1, PT ;  /* 0x000000011300780c */ /* 0x000fc60003f05070 */
[----:B------:R-:W1:Y:S04]  /*06f0*/  LDC.64 R10, c[0x0][0x388] ;  /* 0x0000e200ff0a7b82 */ /* 0x000e680000000a00 */
[CC--:B------:R-:W-:Y:S02]  /*0700*/  @P1 IADD3 R15, PT, PT, R20.reuse, R21.reuse, RZ ;  /* 0x00000015140f1210 */ /* 0x0c0fe40007ffe0ff */
[----:B------:R-:W-:Y:S02]  /*0710*/  @P1 IADD3 R2, P2, PT, R20, R21, RZ ;  /* 0x0000001514021210 */ /* 0x000fe40007f5e0ff */
[----:B------:R-:W2:Y:S02]  /*0720*/  @P1 LDC.64 R4, c[0x0][0x380] ;  /* 0x0000e000ff041b82 */ /* 0x000ea40000000a00 */
[----:B------:R-:W-:-:S06]  /*0730*/  @P1 IADD3.X R14, PT, PT, RZ, RZ, RZ, P2, !PT ;  /* 0x000000ffff0e1210 */ /* 0x000fcc00017fe4ff */
[----:B------:R-:W3:Y:S01]  /*0740*/  LDC.64 R6, c[0x0][0x380] ;  /* 0x0000e000ff067b82 */ /* 0x000ee20000000a00 */
[----:B0-----:R-:W-:-:S04]  /*0750*/  @P1 IMAD.WIDE.U32 R12, R15, 0x4, R12 ;  /* 0x000000040f0c1825 */ /* 0x001fc800078e000c */
[C---:B------:R-:W-:Y:S01]  /*0760*/  @P1 IMAD R15, R21.reuse, R3, R18 ;  /* 0x00000003150f1224 */ /* 0x040fe200078e0212 */
[----:B------:R-:W-:Y:S01]  /*0770*/  @P1 IADD3 R21, PT, PT, R21, 0x2, RZ ;  /* 0x0000000215151810 */ /* 0x000fe20007ffe0ff */
[----:B------:R-:W4:Y:S01]  /*0780*/  @P1 LDG.E R13, desc[UR4][R12.64] ;  /* 0x000000040c0d1981 */ /* 0x000f22000c1e1900 */
[----:B------:R-:W0:Y:S01]  /*0790*/  LDC.64 R8, c[0x0][0x388] ;  /* 0x0000e200ff087b82 */ /* 0x000e220000000a00 */
[----:B-1----:R-:W-:Y:S01]  /*07a0*/  @P1 IMAD.WIDE R10, R15, 0x4, R10 ;  /* 0x000000040f0a1825 */ /* 0x002fe200078e020a */
[----:B------:R-:W-:Y:S02]  /*07b0*/  @!P0 IADD3 R17, PT, PT, R20, R21, RZ ;  /* 0x0000001514118210 */ /* 0x000fe40007ffe0ff */
[----:B--2---:R-:W-:Y:S01]  /*07c0*/  @P1 LEA R4, P2, R2, R4, 0x2 ;  /* 0x0000000402041211 */ /* 0x004fe200078410ff */
[----:B------:R-:W-:-:S03]  /*07d0*/  @!P0 IMAD R21, R21, R3, R18 ;  /* 0x0000000315158224 */ /* 0x000fc600078e0212 */
[----:B------:R-:W-:Y:S01]  /*07e0*/  @P1 LEA.HI.X R5, R2, R5, R14, 0x2, P2 ;  /* 0x0000000502051211 */ /* 0x000fe200010f140e */
[----:B------:R-:W-:Y:S01]  /*07f0*/  @P1 IMAD.WIDE R14, R3, 0x4, R10 ;  /* 0x00000004030e1825 */ /* 0x000fe200078e020a */
[----:B------:R-:W4:Y:S03]  /*0800*/  @P1 LDG.E R2, desc[UR4][R10.64] ;  /* 0x000000040a021981 */ /* 0x000f26000c1e1900 */
[----:B---3--:R-:W-:Y:S01]  /*0810*/  @!P0 IMAD.WIDE.U32 R6, R17, 0x4, R6 ;  /* 0x0000000411068825 */ /* 0x008fe200078e0006 */
[----:B------:R-:W2:Y:S04]  /*0820*/  @P1 LDG.E R5, desc[UR4][R4.64+0x4] ;  /* 0x0000040404051981 */ /* 0x000ea8000c1e1900 */
[----:B------:R-:W2:Y:S01]  /*0830*/  @P1 LDG.E R14, desc[UR4][R14.64] ;  /* 0x000000040e0e1981 */ /* 0x000ea2000c1e1900 */
[----:B0-----:R-:W-:-:S03]  /*0840*/  @!P0 IMAD.WIDE R8, R21, 0x4, R8 ;  /* 0x0000000415088825 */ /* 0x001fc600078e0208 */
[----:B------:R-:W3:Y:S04]  /*0850*/  @!P0 LDG.E R7, desc[UR4][R6.64] ;  /* 0x0000000406078981 */ /* 0x000ee8000c1e1900 */
[----:B------:R-:W3:Y:S01]  /*0860*/  @!P0 LDG.E R8, desc[UR4][R8.64] ;  /* 0x0000000408088981 */ /* 0x000ee2000c1e1900 */
[----:B----4-:R-:W-:-:S04]  /*0870*/  @P1 FFMA R2, R13, R2, R24 ;  /* 0x000000020d021223 */ /* 0x010fc80000000018 */
[----:B--2---:R-:W-:-:S04]  /*0880*/  @P1 FFMA R24, R5, R14, R2 ;  /* 0x0000000e05181223 */ /* 0x004fc80000000002 */
[----:B---3--:R-:W-:-:S07]  /*0890*/  @!P0 FFMA R24, R7, R8, R24 ;  /* 0x0000000807188223 */ /* 0x008fce0000000018 */
.L_x_230:
[----:B------:R-:W0:Y:S01]  /*08a0*/  LDC.64 R4, c[0x0][0x390] ;  /* 0x0000e400ff047b82 */ /* 0x000e220000000a00 */
[----:B------:R-:W-:-:S04]  /*08b0*/  IMAD R3, R0, R3, R18 ;  /* 0x0000000300037224 */ /* 0x000fc800078e0212 */
[----:B0-----:R-:W-:-:S05]  /*08c0*/  IMAD.WIDE R2, R3, 0x4, R4 ;  /* 0x0000000403027825 */ /* 0x001fca00078e0204 */
[----:B------:R-:W-:Y:S01]  /*08d0*/  STG.E desc[UR4][R2.64], R24 ;  /* 0x0000001802007986 */ /* 0x000fe2000c101904 */
[----:B------:R-:W-:Y:S05]  /*08e0*/  EXIT ;  /* 0x000000000000794d */ /* 0x000fea0003800000 */
.L_x_234:
        /* <DEDUP_REMOVED lines=9> */
.L_x_239:


//--------------------- .nv.shared._Z21matrixMultiplyKernel4PfS_S_iii --------------------------
	.section	.nv.shared._Z21matrixMultiplyKernel4PfS_S_iii,"aw",@nobits
	.sectionflags	@""
	.align	4
.nv.shared._Z21matrixMultiplyKernel4PfS_S_iii:
	.zero		17408


//--------------------- .nv.shared.reserved.0     --------------------------
	.section	.nv.shared.reserved.0,"aw",@nobits
	.weak		__nv_reservedSMEM_offset_0_alias
	.size		__nv_reservedSMEM_offset_0_alias, 0, 64
	.other		__nv_reservedSMEM_offset_0_alias,@"STO_CUDA_RESERVED_SHARED STV_DEFAULT"
__nv_reservedSMEM_offset_0_alias:
	.zero		0
	.zero		64


//--------------------- .nv.shared._Z21matrixMultiplyKernel3PfS_S_iii --------------------------
	.section	.nv.shared._Z21matrixMultiplyKernel3PfS_S_iii,"aw",@nobits
	.sectionflags	@""
	.align	4
.nv.shared._Z21matrixMultiplyKernel3PfS_S_iii:
	.zero		9216


//--------------------- .nv.shared._Z21matrixMultiplyKernel2PfS_S_iii --------------------------
	.section	.nv.shared._Z21matrixMultiplyKernel2PfS_S_iii,"aw",@nobits
	.sectionflags	@""
	.align	4
.nv.shared._Z21matrixMultiplyKernel2PfS_S_iii:
	.zero		9216


//--------------------- .nv.shared._Z21matrixMultiplyKernel1PfS_S_iii --------------------------
	.section	.nv.shared._Z21matrixMultiplyKernel1PfS_S_iii,"aw",@nobits
	.sectionflags	@""
	.align	4
.nv.shared._Z21matrixMultiplyKernel1PfS_S_iii:
	.zero		3072


//--------------------- .nv.constant0._Z21matrixMultiplyKernel4PfS_S_iii --------------------------
	.section	.nv.constant0._Z21matrixMultiplyKernel4PfS_S_iii,"a",@progbits
	.sectionflags	@""
	.align	4
.nv.constant0._Z21matrixMultiplyKernel4PfS_S_iii:
	.zero		932


//--------------------- .nv.constant0._Z21matrixMultiplyKernel3PfS_S_iii --------------------------
	.section	.nv.constant0._Z21matrixMultiplyKernel3PfS_S_iii,"a",@progbits
	.sectionflags	@""
	.align	4
.nv.constant0._Z21matrixMultiplyKernel3PfS_S_iii:
	.zero		932


//--------------------- .nv.constant0._Z21matrixMultiplyKernel2PfS_S_iii --------------------------
	.section	.nv.constant0._Z21matrixMultiplyKernel2PfS_S_iii,"a",@progbits
	.sectionflags	@""
	.align	4
.nv.constant0._Z21matrixMultiplyKernel2PfS_S_iii:
	.zero		932


//--------------------- .nv.constant0._Z21matrixMultiplyKernel1PfS_S_iii --------------------------
	.section	.nv.constant0._Z21matrixMultiplyKernel1PfS_S_iii,"a",@progbits
	.sectionflags	@""
	.align	4
.nv.constant0._Z21matrixMultiplyKernel1PfS_S_iii:
	.zero		932


//--------------------- .nv.constant0._Z21matrixMultiplyKernel0PfS_S_iii --------------------------
	.section	.nv.constant0._Z21matrixMultiplyKernel0PfS_S_iii,"a",@progbits
	.sectionflags	@""
	.align	4
.nv.constant0._Z21matrixMultiplyKernel0PfS_S_iii:
	.zero		932


//--------------------- SYMBOLS --------------------------

	.type		.nv.reservedSmem.offset0,@object
	.size		.nv.reservedSmem.offset0,0x4
	.type		.nv.reservedSmem.cap,@object
	.size		.nv.reservedSmem.cap,0x4
